	.target	sm_100a

	.elftype	@"ET_EXEC"


//--------------------- .note.nv.tkinfo           --------------------------
	.section	.note.nv.tkinfo,"",@"SHT_NOTE"
	.sectionflags	@"SHF_NOTE_NV_TKINFO"
	.tkinfo
        /*0018*/ 	.word	0x00000002
        /*0030*/ 	.string	""
        /*0030*/ 	.string	"ptxas"
        /*0030*/ 	.string	"Cuda compilation tools, release 13.0, V13.0.88"
        /*0030*/ 	.string	"Build cuda_13.0.r13.0/compiler.36424714_0"
        /*0030*/ 	.string	"-arch sm_100a -m 64 "



//--------------------- .note.nv.cuinfo           --------------------------
	.section	.note.nv.cuinfo,"",@"SHT_NOTE"
	.sectionflags	@"SHF_NOTE_NV_CUINFO"
        /*0018*/ 	.short	0x0002
        /*001a*/ 	.short	0x0064
        /*001c*/ 	.short	0x0082
	.zero		2


//--------------------- .nv.info                  --------------------------
	.section	.nv.info,"",@"SHT_CUDA_INFO"
	.align	4


	//----- nvinfo : EIATTR_REGCOUNT
	.align		4
        /*0000*/ 	.byte	0x04, 0x2f
        /*0002*/ 	.short	(.L_20 - .L_19)
	.align		4
.L_19:
        /*0004*/ 	.word	index@(_ZN17fastertransformer25normalize_for_FMHA_kernelEP7__half2PK6__halfiiiif)
        /*0008*/ 	.word	0x00000013


	//----- nvinfo : EIATTR_FRAME_SIZE
	.align		4
.L_20:
        /*000c*/ 	.byte	0x04, 0x11
        /*000e*/ 	.short	(.L_22 - .L_21)
	.align		4
.L_21:
        /*0010*/ 	.word	index@(_ZN17fastertransformer25normalize_for_FMHA_kernelEP7__half2PK6__halfiiiif)
        /*0014*/ 	.word	0x00000008


	//----- nvinfo : EIATTR_REGCOUNT
	.align		4
.L_22:
        /*0018*/ 	.byte	0x04, 0x2f
        /*001a*/ 	.short	(.L_24 - .L_23)
	.align		4
.L_23:
        /*001c*/ 	.word	index@(_ZN17fastertransformer30normalize_for_FMHA_INT8_kernelEP5char2PK6__halfiiiiffff)
        /*0020*/ 	.word	0x00000013


	//----- nvinfo : EIATTR_FRAME_SIZE
	.align		4
.L_24:
        /*0024*/ 	.byte	0x04, 0x11
        /*0026*/ 	.short	(.L_26 - .L_25)
	.align		4
.L_25:
        /*0028*/ 	.word	index@(_ZN17fastertransformer30normalize_for_FMHA_INT8_kernelEP5char2PK6__halfiiiiffff)
        /*002c*/ 	.word	0x00000000


	//----- nvinfo : EIATTR_REGCOUNT
	.align		4
.L_26:
        /*0030*/ 	.byte	0x04, 0x2f
        /*0032*/ 	.short	(.L_28 - .L_27)
	.align		4
.L_27:
        /*0034*/ 	.word	index@(_ZN17fastertransformer16normalize_kernelI7__half26__halfEEvPT_PKT0_iiii)
        /*0038*/ 	.word	0x00000013


	//----- nvinfo : EIATTR_FRAME_SIZE
	.align		4
.L_28:
        /*003c*/ 	.byte	0x04, 0x11
        /*003e*/ 	.short	(.L_30 - .L_29)
	.align		4
.L_29:
        /*0040*/ 	.word	index@(_ZN17fastertransformer16normalize_kernelI7__half26__halfEEvPT_PKT0_iiii)
        /*0044*/ 	.word	0x00000008


	//----- nvinfo : EIATTR_REGCOUNT
	.align		4
.L_30:
        /*0048*/ 	.byte	0x04, 0x2f
        /*004a*/ 	.short	(.L_32 - .L_31)
	.align		4
.L_31:
        /*004c*/ 	.word	index@(_ZN17fastertransformer16normalize_kernelI6__halfEEvPaPKT_iiiiff)
        /*0050*/ 	.word	0x00000013


	//----- nvinfo : EIATTR_FRAME_SIZE
	.align		4
.L_32:
        /*0054*/ 	.byte	0x04, 0x11
        /*0056*/ 	.short	(.L_34 - .L_33)
	.align		4
.L_33:
        /*0058*/ 	.word	index@(_ZN17fastertransformer16normalize_kernelI6__halfEEvPaPKT_iiiiff)
        /*005c*/ 	.word	0x00000000


	//----- nvinfo : EIATTR_REGCOUNT
	.align		4
.L_34:
        /*0060*/ 	.byte	0x04, 0x2f
        /*0062*/ 	.short	(.L_36 - .L_35)
	.align		4
.L_35:
        /*0064*/ 	.word	index@(_ZN17fastertransformer33normalize_for_FMHA_headz32_kernelILi2ELi4ELi2EEEvP7__half2PK6__halfiiiif)
        /*0068*/ 	.word	0x00000020


	//----- nvinfo : EIATTR_FRAME_SIZE
	.align		4
.L_36:
        /*006c*/ 	.byte	0x04, 0x11
        /*006e*/ 	.short	(.L_38 - .L_37)
	.align		4
.L_37:
        /*0070*/ 	.word	index@(_ZN17fastertransformer33normalize_for_FMHA_headz32_kernelILi2ELi4ELi2EEEvP7__half2PK6__halfiiiif)
        /*0074*/ 	.word	0x00000000


	//----- nvinfo : EIATTR_REGCOUNT
	.align		4
.L_38:
        /*0078*/ 	.byte	0x04, 0x2f
        /*007a*/ 	.short	(.L_40 - .L_39)
	.align		4
.L_39:
        /*007c*/ 	.word	index@(_ZN17fastertransformer33normalize_for_FMHA_headz32_kernelILi1ELi4ELi2EEEvP7__half2PK6__halfiiiif)
        /*0080*/ 	.word	0x00000020


	//----- nvinfo : EIATTR_FRAME_SIZE
	.align		4
.L_40:
        /*0084*/ 	.byte	0x04, 0x11
        /*0086*/ 	.short	(.L_42 - .L_41)
	.align		4
.L_41:
        /*0088*/ 	.word	index@(_ZN17fastertransformer33normalize_for_FMHA_headz32_kernelILi1ELi4ELi2EEEvP7__half2PK6__halfiiiif)
        /*008c*/ 	.word	0x00000000


	//----- nvinfo : EIATTR_REGCOUNT
	.align		4
.L_42:
        /*0090*/ 	.byte	0x04, 0x2f
        /*0092*/ 	.short	(.L_44 - .L_43)
	.align		4
.L_43:
        /*0094*/ 	.word	index@(_ZN17fastertransformer33normalize_for_FMHA_headz32_kernelILi1ELi2ELi2EEEvP7__half2PK6__halfiiiif)
        /*0098*/ 	.word	0x00000019


	//----- nvinfo : EIATTR_FRAME_SIZE
	.align		4
.L_44:
        /*009c*/ 	.byte	0x04, 0x11
        /*009e*/ 	.short	(.L_46 - .L_45)
	.align		4
.L_45:
        /*00a0*/ 	.word	index@(_ZN17fastertransformer33normalize_for_FMHA_headz32_kernelILi1ELi2ELi2EEEvP7__half2PK6__halfiiiif)
        /*00a4*/ 	.word	0x00000000


	//----- nvinfo : EIATTR_REGCOUNT
	.align		4
.L_46:
        /*00a8*/ 	.byte	0x04, 0x2f
        /*00aa*/ 	.short	(.L_48 - .L_47)
	.align		4
.L_47:
        /*00ac*/ 	.word	index@(_ZN17fastertransformer33normalize_for_FMHA_headz32_kernelILi1ELi2ELi1EEEvP7__half2PK6__halfiiiif)
        /*00b0*/ 	.word	0x00000019


	//----- nvinfo : EIATTR_FRAME_SIZE
	.align		4
.L_48:
        /*00b4*/ 	.byte	0x04, 0x11
        /*00b6*/ 	.short	(.L_50 - .L_49)
	.align		4
.L_49:
        /*00b8*/ 	.word	index@(_ZN17fastertransformer33normalize_for_FMHA_headz32_kernelILi1ELi2ELi1EEEvP7__half2PK6__halfiiiif)
        /*00bc*/ 	.word	0x00000000


	//----- nvinfo : EIATTR_REGCOUNT
	.align		4
.L_50:
        /*00c0*/ 	.byte	0x04, 0x2f
        /*00c2*/ 	.short	(.L_52 - .L_51)
	.align		4
.L_51:
        /*00c4*/ 	.word	index@(_ZN17fastertransformer33normalize_for_FMHA_headz32_kernelILi1ELi1ELi1EEEvP7__half2PK6__halfiiiif)
        /*00c8*/ 	.word	0x00000016


	//----- nvinfo : EIATTR_FRAME_SIZE
	.align		4
.L_52:
        /*00cc*/ 	.byte	0x04, 0x11
        /*00ce*/ 	.short	(.L_54 - .L_53)
	.align		4
.L_53:
        /*00d0*/ 	.word	index@(_ZN17fastertransformer33normalize_for_FMHA_headz32_kernelILi1ELi1ELi1EEEvP7__half2PK6__halfiiiif)
        /*00d4*/ 	.word	0x00000000


	//----- nvinfo : EIATTR_REGCOUNT
	.align		4
.L_54:
        /*00d8*/ 	.byte	0x04, 0x2f
        /*00da*/ 	.short	(.L_56 - .L_55)
	.align		4
.L_55:
        /*00dc*/ 	.word	index@(_ZN17fastertransformer38normalize_for_FMHA_headz32_INT8_kernelILi2ELi4ELi2EEEvP5char2PK6__halfiiiiffff)
        /*00e0*/ 	.word	0x00000020


	//----- nvinfo : EIATTR_FRAME_SIZE
	.align		4
.L_56:
        /*00e4*/ 	.byte	0x04, 0x11
        /*00e6*/ 	.short	(.L_58 - .L_57)
	.align		4
.L_57:
        /*00e8*/ 	.word	index@(_ZN17fastertransformer38normalize_for_FMHA_headz32_INT8_kernelILi2ELi4ELi2EEEvP5char2PK6__halfiiiiffff)
        /*00ec*/ 	.word	0x00000000


	//----- nvinfo : EIATTR_REGCOUNT
	.align		4
.L_58:
        /*00f0*/ 	.byte	0x04, 0x2f
        /*00f2*/ 	.short	(.L_60 - .L_59)
	.align		4
.L_59:
        /*00f4*/ 	.word	index@(_ZN17fastertransformer38normalize_for_FMHA_headz32_INT8_kernelILi1ELi4ELi2EEEvP5char2PK6__halfiiiiffff)
        /*00f8*/ 	.word	0x00000020


	//----- nvinfo : EIATTR_FRAME_SIZE
	.align		4
.L_60:
        /*00fc*/ 	.byte	0x04, 0x11
        /*00fe*/ 	.short	(.L_62 - .L_61)
	.align		4
.L_61:
        /*0100*/ 	.word	index@(_ZN17fastertransformer38normalize_for_FMHA_headz32_INT8_kernelILi1ELi4ELi2EEEvP5char2PK6__halfiiiiffff)
        /*0104*/ 	.word	0x00000000


	//----- nvinfo : EIATTR_REGCOUNT
	.align		4
.L_62:
        /*0108*/ 	.byte	0x04, 0x2f
        /*010a*/ 	.short	(.L_64 - .L_63)
	.align		4
.L_63:
        /*010c*/ 	.word	index@(_ZN17fastertransformer38normalize_for_FMHA_headz32_INT8_kernelILi1ELi2ELi2EEEvP5char2PK6__halfiiiiffff)
        /*0110*/ 	.word	0x0000001d


	//----- nvinfo : EIATTR_FRAME_SIZE
	.align		4
.L_64:
        /*0114*/ 	.byte	0x04, 0x11
        /*0116*/ 	.short	(.L_66 - .L_65)
	.align		4
.L_65:
        /*0118*/ 	.word	index@(_ZN17fastertransformer38normalize_for_FMHA_headz32_INT8_kernelILi1ELi2ELi2EEEvP5char2PK6__halfiiiiffff)
        /*011c*/ 	.word	0x00000000


	//----- nvinfo : EIATTR_REGCOUNT
	.align		4
.L_66:
        /*0120*/ 	.byte	0x04, 0x2f
        /*0122*/ 	.short	(.L_68 - .L_67)
	.align		4
.L_67:
        /*0124*/ 	.word	index@(_ZN17fastertransformer38normalize_for_FMHA_headz32_INT8_kernelILi1ELi2ELi1EEEvP5char2PK6__halfiiiiffff)
        /*0128*/ 	.word	0x0000001d


	//----- nvinfo : EIATTR_FRAME_SIZE
	.align		4
.L_68:
        /*012c*/ 	.byte	0x04, 0x11
        /*012e*/ 	.short	(.L_70 - .L_69)
	.align		4
.L_69:
        /*0130*/ 	.word	index@(_ZN17fastertransformer38normalize_for_FMHA_headz32_INT8_kernelILi1ELi2ELi1EEEvP5char2PK6__halfiiiiffff)
        /*0134*/ 	.word	0x00000000


	//----- nvinfo : EIATTR_REGCOUNT
	.align		4
.L_70:
        /*0138*/ 	.byte	0x04, 0x2f
        /*013a*/ 	.short	(.L_72 - .L_71)
	.align		4
.L_71:
        /*013c*/ 	.word	index@(_ZN17fastertransformer38normalize_for_FMHA_headz32_INT8_kernelILi1ELi1ELi1EEEvP5char2PK6__halfiiiiffff)
        /*0140*/ 	.word	0x00000017


	//----- nvinfo : EIATTR_FRAME_SIZE
	.align		4
.L_72:
        /*0144*/ 	.byte	0x04, 0x11
        /*0146*/ 	.short	(.L_74 - .L_73)
	.align		4
.L_73:
        /*0148*/ 	.word	index@(_ZN17fastertransformer38normalize_for_FMHA_headz32_INT8_kernelILi1ELi1ELi1EEEvP5char2PK6__halfiiiiffff)
        /*014c*/ 	.word	0x00000000


	//----- nvinfo : EIATTR_REGCOUNT
	.align		4
.L_74:
        /*0150*/ 	.byte	0x04, 0x2f
        /*0152*/ 	.short	(.L_76 - .L_75)
	.align		4
.L_75:
        /*0154*/ 	.word	index@(_ZN17fastertransformer19normalize_kernel_v2I6float4fLi4ELi4ELi4EEEvPT_PKT0_iiii)
        /*0158*/ 	.word	0x00000018


	//----- nvinfo : EIATTR_FRAME_SIZE
	.align		4
.L_76:
        /*015c*/ 	.byte	0x04, 0x11
        /*015e*/ 	.short	(.L_78 - .L_77)
	.align		4
.L_77:
        /*0160*/ 	.word	index@(_ZN17fastertransformer19normalize_kernel_v2I6float4fLi4ELi4ELi4EEEvPT_PKT0_iiii)
        /*0164*/ 	.word	0x00000000


	//----- nvinfo : EIATTR_REGCOUNT
	.align		4
.L_78:
        /*0168*/ 	.byte	0x04, 0x2f
        /*016a*/ 	.short	(.L_80 - .L_79)
	.align		4
.L_79:
        /*016c*/ 	.word	index@(_ZN17fastertransformer19normalize_kernel_v2I6float2fLi4ELi4ELi2EEEvPT_PKT0_iiii)
        /*0170*/ 	.word	0x00000018


	//----- nvinfo : EIATTR_FRAME_SIZE
	.align		4
.L_80:
        /*0174*/ 	.byte	0x04, 0x11
        /*0176*/ 	.short	(.L_82 - .L_81)
	.align		4
.L_81:
        /*0178*/ 	.word	index@(_ZN17fastertransformer19normalize_kernel_v2I6float2fLi4ELi4ELi2EEEvPT_PKT0_iiii)
        /*017c*/ 	.word	0x00000000


	//----- nvinfo : EIATTR_REGCOUNT
	.align		4
.L_82:
        /*0180*/ 	.byte	0x04, 0x2f
        /*0182*/ 	.short	(.L_84 - .L_83)
	.align		4
.L_83:
        /*0184*/ 	.word	index@(_ZN17fastertransformer19normalize_kernel_v2IffLi4ELi4ELi1EEEvPT_PKT0_iiii)
        /*0188*/ 	.word	0x00000016


	//----- nvinfo : EIATTR_FRAME_SIZE
	.align		4
.L_84:
        /*018c*/ 	.byte	0x04, 0x11
        /*018e*/ 	.short	(.L_86 - .L_85)
	.align		4
.L_85:
        /*0190*/ 	.word	index@(_ZN17fastertransformer19normalize_kernel_v2IffLi4ELi4ELi1EEEvPT_PKT0_iiii)
        /*0194*/ 	.word	0x00000000


	//----- nvinfo : EIATTR_REGCOUNT
	.align		4
.L_86:
        /*0198*/ 	.byte	0x04, 0x2f
        /*019a*/ 	.short	(.L_88 - .L_87)
	.align		4
.L_87:
        /*019c*/ 	.word	index@(_ZN17fastertransformer19normalize_kernel_v2I6float4fLi2ELi4ELi4EEEvPT_PKT0_iiii)
        /*01a0*/ 	.word	0x00000018


	//----- nvinfo : EIATTR_FRAME_SIZE
	.align		4
.L_88:
        /*01a4*/ 	.byte	0x04, 0x11
        /*01a6*/ 	.short	(.L_90 - .L_89)
	.align		4
.L_89:
        /*01a8*/ 	.word	index@(_ZN17fastertransformer19normalize_kernel_v2I6float4fLi2ELi4ELi4EEEvPT_PKT0_iiii)
        /*01ac*/ 	.word	0x00000000


	//----- nvinfo : EIATTR_REGCOUNT
	.align		4
.L_90:
        /*01b0*/ 	.byte	0x04, 0x2f
        /*01b2*/ 	.short	(.L_92 - .L_91)
	.align		4
.L_91:
        /*01b4*/ 	.word	index@(_ZN17fastertransformer19normalize_kernel_v2I6float2fLi2ELi4ELi2EEEvPT_PKT0_iiii)
        /*01b8*/ 	.word	0x00000018


	//----- nvinfo : EIATTR_FRAME_SIZE
	.align		4
.L_92:
        /*01bc*/ 	.byte	0x04, 0x11
        /*01be*/ 	.short	(.L_94 - .L_93)
	.align		4
.L_93:
        /*01c0*/ 	.word	index@(_ZN17fastertransformer19normalize_kernel_v2I6float2fLi2ELi4ELi2EEEvPT_PKT0_iiii)
        /*01c4*/ 	.word	0x00000000


	//----- nvinfo : EIATTR_REGCOUNT
	.align		4
.L_94:
        /*01c8*/ 	.byte	0x04, 0x2f
        /*01ca*/ 	.short	(.L_96 - .L_95)
	.align		4
.L_95:
        /*01cc*/ 	.word	index@(_ZN17fastertransformer19normalize_kernel_v2IffLi2ELi4ELi1EEEvPT_PKT0_iiii)
        /*01d0*/ 	.word	0x00000016


	//----- nvinfo : EIATTR_FRAME_SIZE
	.align		4
.L_96:
        /*01d4*/ 	.byte	0x04, 0x11
        /*01d6*/ 	.short	(.L_98 - .L_97)
	.align		4
.L_97:
        /*01d8*/ 	.word	index@(_ZN17fastertransformer19normalize_kernel_v2IffLi2ELi4ELi1EEEvPT_PKT0_iiii)
        /*01dc*/ 	.word	0x00000000


	//----- nvinfo : EIATTR_REGCOUNT
	.align		4
.L_98:
        /*01e0*/ 	.byte	0x04, 0x2f
        /*01e2*/ 	.short	(.L_100 - .L_99)
	.align		4
.L_99:
        /*01e4*/ 	.word	index@(_ZN17fastertransformer19normalize_kernel_v2I6float4fLi1ELi4ELi4EEEvPT_PKT0_iiii)
        /*01e8*/ 	.word	0x00000018


	//----- nvinfo : EIATTR_FRAME_SIZE
	.align		4
.L_100:
        /*01ec*/ 	.byte	0x04, 0x11
        /*01ee*/ 	.short	(.L_102 - .L_101)
	.align		4
.L_101:
        /*01f0*/ 	.word	index@(_ZN17fastertransformer19normalize_kernel_v2I6float4fLi1ELi4ELi4EEEvPT_PKT0_iiii)
        /*01f4*/ 	.word	0x00000000


	//----- nvinfo : EIATTR_REGCOUNT
	.align		4
.L_102:
        /*01f8*/ 	.byte	0x04, 0x2f
        /*01fa*/ 	.short	(.L_104 - .L_103)
	.align		4
.L_103:
        /*01fc*/ 	.word	index@(_ZN17fastertransformer19normalize_kernel_v2I6float2fLi1ELi4ELi2EEEvPT_PKT0_iiii)
        /*0200*/ 	.word	0x00000017


	//----- nvinfo : EIATTR_FRAME_SIZE
	.align		4
.L_104:
        /*0204*/ 	.byte	0x04, 0x11
        /*0206*/ 	.short	(.L_106 - .L_105)
	.align		4
.L_105:
        /*0208*/ 	.word	index@(_ZN17fastertransformer19normalize_kernel_v2I6float2fLi1ELi4ELi2EEEvPT_PKT0_iiii)
        /*020c*/ 	.word	0x00000000


	//----- nvinfo : EIATTR_REGCOUNT
	.align		4
.L_106:
        /*0210*/ 	.byte	0x04, 0x2f
        /*0212*/ 	.short	(.L_108 - .L_107)
	.align		4
.L_107:
        /*0214*/ 	.word	index@(_ZN17fastertransformer19normalize_kernel_v2IffLi1ELi4ELi1EEEvPT_PKT0_iiii)
        /*0218*/ 	.word	0x00000014


	//----- nvinfo : EIATTR_FRAME_SIZE
	.align		4
.L_108:
        /*021c*/ 	.byte	0x04, 0x11
        /*021e*/ 	.short	(.L_110 - .L_109)
	.align		4
.L_109:
        /*0220*/ 	.word	index@(_ZN17fastertransformer19normalize_kernel_v2IffLi1ELi4ELi1EEEvPT_PKT0_iiii)
        /*0224*/ 	.word	0x00000000


	//----- nvinfo : EIATTR_REGCOUNT
	.align		4
.L_110:
        /*0228*/ 	.byte	0x04, 0x2f
        /*022a*/ 	.short	(.L_112 - .L_111)
	.align		4
.L_111:
        /*022c*/ 	.word	index@(_ZN17fastertransformer16normalize_kernelIffEEvPT_PKT0_iiii)
        /*0230*/ 	.word	0x00000014


	//----- nvinfo : EIATTR_FRAME_SIZE
	.align		4
.L_112:
        /*0234*/ 	.byte	0x04, 0x11
        /*0236*/ 	.short	(.L_114 - .L_113)
	.align		4
.L_113:
        /*0238*/ 	.word	index@($__internal_1_$__cuda_sm20_drsqrt_f64_slowpath_v2)
        /*023c*/ 	.word	0x00000000


	//----- nvinfo : EIATTR_FRAME_SIZE
	.align		4
.L_114:
        /*0240*/ 	.byte	0x04, 0x11
        /*0242*/ 	.short	(.L_116 - .L_115)
	.align		4
.L_115:
        /*0244*/ 	.word	index@(_ZN17fastertransformer16normalize_kernelIffEEvPT_PKT0_iiii)
        /*0248*/ 	.word	0x00000000


	//----- nvinfo : EIATTR_REGCOUNT
	.align		4
.L_116:
        /*024c*/ 	.byte	0x04, 0x2f
        /*024e*/ 	.short	(.L_118 - .L_117)
	.align		4
.L_117:
        /*0250*/ 	.word	index@(_ZN17fastertransformer19normalize_kernel_v2INS_5half4E6__halfLi4ELi4ELi4EEEvPT_PKT0_iiii)
        /*0254*/ 	.word	0x00000018


	//----- nvinfo : EIATTR_FRAME_SIZE
	.align		4
.L_118:
        /*0258*/ 	.byte	0x04, 0x11
        /*025a*/ 	.short	(.L_120 - .L_119)
	.align		4
.L_119:
        /*025c*/ 	.word	index@(_ZN17fastertransformer19normalize_kernel_v2INS_5half4E6__halfLi4ELi4ELi4EEEvPT_PKT0_iiii)
        /*0260*/ 	.word	0x00000000


	//----- nvinfo : EIATTR_REGCOUNT
	.align		4
.L_120:
        /*0264*/ 	.byte	0x04, 0x2f
        /*0266*/ 	.short	(.L_122 - .L_121)
	.align		4
.L_121:
        /*0268*/ 	.word	index@(_ZN17fastertransformer19normalize_kernel_v2I7__half26__halfLi4ELi4ELi2EEEvPT_PKT0_iiii)
        /*026c*/ 	.word	0x00000017


	//----- nvinfo : EIATTR_FRAME_SIZE
	.align		4
.L_122:
        /*0270*/ 	.byte	0x04, 0x11
        /*0272*/ 	.short	(.L_124 - .L_123)
	.align		4
.L_123:
        /*0274*/ 	.word	index@(_ZN17fastertransformer19normalize_kernel_v2I7__half26__halfLi4ELi4ELi2EEEvPT_PKT0_iiii)
        /*0278*/ 	.word	0x00000000


	//----- nvinfo : EIATTR_REGCOUNT
	.align		4
.L_124:
        /*027c*/ 	.byte	0x04, 0x2f
        /*027e*/ 	.short	(.L_126 - .L_125)
	.align		4
.L_125:
        /*0280*/ 	.word	index@(_ZN17fastertransformer19normalize_kernel_v2I6__halfS1_Li4ELi4ELi1EEEvPT_PKT0_iiii)
        /*0284*/ 	.word	0x00000016


	//----- nvinfo : EIATTR_FRAME_SIZE
	.align		4
.L_126:
        /*0288*/ 	.byte	0x04, 0x11
        /*028a*/ 	.short	(.L_128 - .L_127)
	.align		4
.L_127:
        /*028c*/ 	.word	index@(_ZN17fastertransformer19normalize_kernel_v2I6__halfS1_Li4ELi4ELi1EEEvPT_PKT0_iiii)
        /*0290*/ 	.word	0x00000000


	//----- nvinfo : EIATTR_REGCOUNT
	.align		4
.L_128:
        /*0294*/ 	.byte	0x04, 0x2f
        /*0296*/ 	.short	(.L_130 - .L_129)
	.align		4
.L_129:
        /*0298*/ 	.word	index@(_ZN17fastertransformer19normalize_kernel_v2INS_5half4E6__halfLi2ELi4ELi4EEEvPT_PKT0_iiii)
        /*029c*/ 	.word	0x00000018


	//----- nvinfo : EIATTR_FRAME_SIZE
	.align		4
.L_130:
        /*02a0*/ 	.byte	0x04, 0x11
        /*02a2*/ 	.short	(.L_132 - .L_131)
	.align		4
.L_131:
        /*02a4*/ 	.word	index@(_ZN17fastertransformer19normalize_kernel_v2INS_5half4E6__halfLi2ELi4ELi4EEEvPT_PKT0_iiii)
        /*02a8*/ 	.word	0x00000000


	//----- nvinfo : EIATTR_REGCOUNT
	.align		4
.L_132:
        /*02ac*/ 	.byte	0x04, 0x2f
        /*02ae*/ 	.short	(.L_134 - .L_133)
	.align		4
.L_133:
        /*02b0*/ 	.word	index@(_ZN17fastertransformer19normalize_kernel_v2I7__half26__halfLi2ELi4ELi2EEEvPT_PKT0_iiii)
        /*02b4*/ 	.word	0x00000017


	//----- nvinfo : EIATTR_FRAME_SIZE
	.align		4
.L_134:
        /*02b8*/ 	.byte	0x04, 0x11
        /*02ba*/ 	.short	(.L_136 - .L_135)
	.align		4
.L_135:
        /*02bc*/ 	.word	index@(_ZN17fastertransformer19normalize_kernel_v2I7__half26__halfLi2ELi4ELi2EEEvPT_PKT0_iiii)
        /*02c0*/ 	.word	0x00000000


	//----- nvinfo : EIATTR_REGCOUNT
	.align		4
.L_136:
        /*02c4*/ 	.byte	0x04, 0x2f
        /*02c6*/ 	.short	(.L_138 - .L_137)
	.align		4
.L_137:
        /*02c8*/ 	.word	index@(_ZN17fastertransformer19normalize_kernel_v2I6__halfS1_Li2ELi4ELi1EEEvPT_PKT0_iiii)
        /*02cc*/ 	.word	0x00000016


	//----- nvinfo : EIATTR_FRAME_SIZE
	.align		4
.L_138:
        /*02d0*/ 	.byte	0x04, 0x11
        /*02d2*/ 	.short	(.L_140 - .L_139)
	.align		4
.L_139:
        /*02d4*/ 	.word	index@(_ZN17fastertransformer19normalize_kernel_v2I6__halfS1_Li2ELi4ELi1EEEvPT_PKT0_iiii)
        /*02d8*/ 	.word	0x00000000


	//----- nvinfo : EIATTR_REGCOUNT
	.align		4
.L_140:
        /*02dc*/ 	.byte	0x04, 0x2f
        /*02de*/ 	.short	(.L_142 - .L_141)
	.align		4
.L_141:
        /*02e0*/ 	.word	index@(_ZN17fastertransformer19normalize_kernel_v2INS_5half4E6__halfLi1ELi4ELi4EEEvPT_PKT0_iiii)
        /*02e4*/ 	.word	0x00000018


	//----- nvinfo : EIATTR_FRAME_SIZE
	.align		4
.L_142:
        /*02e8*/ 	.byte	0x04, 0x11
        /*02ea*/ 	.short	(.L_144 - .L_143)
	.align		4
.L_143:
        /*02ec*/ 	.word	index@(_ZN17fastertransformer19normalize_kernel_v2INS_5half4E6__halfLi1ELi4ELi4EEEvPT_PKT0_iiii)
        /*02f0*/ 	.word	0x00000000


	//----- nvinfo : EIATTR_REGCOUNT
	.align		4
.L_144:
        /*02f4*/ 	.byte	0x04, 0x2f
        /*02f6*/ 	.short	(.L_146 - .L_145)
	.align		4
.L_145:
        /*02f8*/ 	.word	index@(_ZN17fastertransformer19normalize_kernel_v2I7__half26__halfLi1ELi4ELi2EEEvPT_PKT0_iiii)
        /*02fc*/ 	.word	0x00000016


	//----- nvinfo : EIATTR_FRAME_SIZE
	.align		4
.L_146:
        /*0300*/ 	.byte	0x04, 0x11
        /*0302*/ 	.short	(.L_148 - .L_147)
	.align		4
.L_147:
        /*0304*/ 	.word	index@(_ZN17fastertransformer19normalize_kernel_v2I7__half26__halfLi1ELi4ELi2EEEvPT_PKT0_iiii)
        /*0308*/ 	.word	0x00000000


	//----- nvinfo : EIATTR_REGCOUNT
	.align		4
.L_148:
        /*030c*/ 	.byte	0x04, 0x2f
        /*030e*/ 	.short	(.L_150 - .L_149)
	.align		4
.L_149:
        /*0310*/ 	.word	index@(_ZN17fastertransformer19normalize_kernel_v2I6__halfS1_Li1ELi4ELi1EEEvPT_PKT0_iiii)
        /*0314*/ 	.word	0x00000015


	//----- nvinfo : EIATTR_FRAME_SIZE
	.align		4
.L_150:
        /*0318*/ 	.byte	0x04, 0x11
        /*031a*/ 	.short	(.L_152 - .L_151)
	.align		4
.L_151:
        /*031c*/ 	.word	index@(_ZN17fastertransformer19normalize_kernel_v2I6__halfS1_Li1ELi4ELi1EEEvPT_PKT0_iiii)
        /*0320*/ 	.word	0x00000000


	//----- nvinfo : EIATTR_REGCOUNT
	.align		4
.L_152:
        /*0324*/ 	.byte	0x04, 0x2f
        /*0326*/ 	.short	(.L_154 - .L_153)
	.align		4
.L_153:
        /*0328*/ 	.word	index@(_ZN17fastertransformer16normalize_kernelI6__halfS1_EEvPT_PKT0_iiii)
        /*032c*/ 	.word	0x00000014


	//----- nvinfo : EIATTR_FRAME_SIZE
	.align		4
.L_154:
        /*0330*/ 	.byte	0x04, 0x11
        /*0332*/ 	.short	(.L_156 - .L_155)
	.align		4
.L_155:
        /*0334*/ 	.word	index@($__internal_0_$__cuda_sm20_drsqrt_f64_slowpath_v2)
        /*0338*/ 	.word	0x00000000


	//----- nvinfo : EIATTR_FRAME_SIZE
	.align		4
.L_156:
        /*033c*/ 	.byte	0x04, 0x11
        /*033e*/ 	.short	(.L_158 - .L_157)
	.align		4
.L_157:
        /*0340*/ 	.word	index@(_ZN17fastertransformer16normalize_kernelI6__halfS1_EEvPT_PKT0_iiii)
        /*0344*/ 	.word	0x00000000


	//----- nvinfo : EIATTR_REGCOUNT
	.align		4
.L_158:
        /*0348*/ 	.byte	0x04, 0x2f
        /*034a*/ 	.short	(.L_160 - .L_159)
	.align		4
.L_159:
        /*034c*/ 	.word	index@(_ZN17fastertransformer19normalize_kernel_v2ILi4ELi4ELi4EEEvP5char4PK6__halfiiiiff)
        /*0350*/ 	.word	0x0000001a


	//----- nvinfo : EIATTR_FRAME_SIZE
	.align		4
.L_160:
        /*0354*/ 	.byte	0x04, 0x11
        /*0356*/ 	.short	(.L_162 - .L_161)
	.align		4
.L_161:
        /*0358*/ 	.word	index@(_ZN17fastertransformer19normalize_kernel_v2ILi4ELi4ELi4EEEvP5char4PK6__halfiiiiff)
        /*035c*/ 	.word	0x00000000


	//----- nvinfo : EIATTR_REGCOUNT
	.align		4
.L_162:
        /*0360*/ 	.byte	0x04, 0x2f
        /*0362*/ 	.short	(.L_164 - .L_163)
	.align		4
.L_163:
        /*0364*/ 	.word	index@(_ZN17fastertransformer19normalize_kernel_v2ILi4ELi2ELi4EEEvP5char4PK6__halfiiiiff)
        /*0368*/ 	.word	0x0000001a


	//----- nvinfo : EIATTR_FRAME_SIZE
	.align		4
.L_164:
        /*036c*/ 	.byte	0x04, 0x11
        /*036e*/ 	.short	(.L_166 - .L_165)
	.align		4
.L_165:
        /*0370*/ 	.word	index@(_ZN17fastertransformer19normalize_kernel_v2ILi4ELi2ELi4EEEvP5char4PK6__halfiiiiff)
        /*0374*/ 	.word	0x00000000


	//----- nvinfo : EIATTR_REGCOUNT
	.align		4
.L_166:
        /*0378*/ 	.byte	0x04, 0x2f
        /*037a*/ 	.short	(.L_168 - .L_167)
	.align		4
.L_167:
        /*037c*/ 	.word	index@(_ZN17fastertransformer19normalize_kernel_v2ILi4ELi1ELi4EEEvP5char4PK6__halfiiiiff)
        /*0380*/ 	.word	0x0000001a


	//----- nvinfo : EIATTR_FRAME_SIZE
	.align		4
.L_168:
        /*0384*/ 	.byte	0x04, 0x11
        /*0386*/ 	.short	(.L_170 - .L_169)
	.align		4
.L_169:
        /*0388*/ 	.word	index@(_ZN17fastertransformer19normalize_kernel_v2ILi4ELi1ELi4EEEvP5char4PK6__halfiiiiff)
        /*038c*/ 	.word	0x00000000


	//----- nvinfo : EIATTR_MIN_STACK_SIZE
	.align		4
.L_170:
        /*0390*/ 	.byte	0x04, 0x12
        /*0392*/ 	.short	(.L_172 - .L_171)
	.align		4
.L_171:
        /*0394*/ 	.word	index@(_ZN17fastertransformer19normalize_kernel_v2ILi4ELi1ELi4EEEvP5char4PK6__halfiiiiff)
        /*0398*/ 	.word	0x00000000


	//----- nvinfo : EIATTR_MIN_STACK_SIZE
	.align		4
.L_172:
        /*039c*/ 	.byte	0x04, 0x12
        /*039e*/ 	.short	(.L_174 - .L_173)
	.align		4
.L_173:
        /*03a0*/ 	.word	index@(_ZN17fastertransformer19normalize_kernel_v2ILi4ELi2ELi4EEEvP5char4PK6__halfiiiiff)
        /*03a4*/ 	.word	0x00000000


	//----- nvinfo : EIATTR_MIN_STACK_SIZE
	.align		4
.L_174:
        /*03a8*/ 	.byte	0x04, 0x12
        /*03aa*/ 	.short	(.L_176 - .L_175)
	.align		4
.L_175:
        /*03ac*/ 	.word	index@(_ZN17fastertransformer19normalize_kernel_v2ILi4ELi4ELi4EEEvP5char4PK6__halfiiiiff)
        /*03b0*/ 	.word	0x00000000


	//----- nvinfo : EIATTR_MIN_STACK_SIZE
	.align		4
.L_176:
        /*03b4*/ 	.byte	0x04, 0x12
        /*03b6*/ 	.short	(.L_178 - .L_177)
	.align		4
.L_177:
        /*03b8*/ 	.word	index@(_ZN17fastertransformer16normalize_kernelI6__halfS1_EEvPT_PKT0_iiii)
        /*03bc*/ 	.word	0x00000000


	//----- nvinfo : EIATTR_MIN_STACK_SIZE
	.align		4
.L_178:
        /*03c0*/ 	.byte	0x04, 0x12
        /*03c2*/ 	.short	(.L_180 - .L_179)
	.align		4
.L_179:
        /*03c4*/ 	.word	index@(_ZN17fastertransformer19normalize_kernel_v2I6__halfS1_Li1ELi4ELi1EEEvPT_PKT0_iiii)
        /*03c8*/ 	.word	0x00000000


	//----- nvinfo : EIATTR_MIN_STACK_SIZE
	.align		4
.L_180:
        /*03cc*/ 	.byte	0x04, 0x12
        /*03ce*/ 	.short	(.L_182 - .L_181)
	.align		4
.L_181:
        /*03d0*/ 	.word	index@(_ZN17fastertransformer19normalize_kernel_v2I7__half26__halfLi1ELi4ELi2EEEvPT_PKT0_iiii)
        /*03d4*/ 	.word	0x00000000


	//----- nvinfo : EIATTR_MIN_STACK_SIZE
	.align		4
.L_182:
        /*03d8*/ 	.byte	0x04, 0x12
        /*03da*/ 	.short	(.L_184 - .L_183)
	.align		4
.L_183:
        /*03dc*/ 	.word	index@(_ZN17fastertransformer19normalize_kernel_v2INS_5half4E6__halfLi1ELi4ELi4EEEvPT_PKT0_iiii)
        /*03e0*/ 	.word	0x00000000


	//----- nvinfo : EIATTR_MIN_STACK_SIZE
	.align		4
.L_184:
        /*03e4*/ 	.byte	0x04, 0x12
        /*03e6*/ 	.short	(.L_186 - .L_185)
	.align		4
.L_185:
        /*03e8*/ 	.word	index@(_ZN17fastertransformer19normalize_kernel_v2I6__halfS1_Li2ELi4ELi1EEEvPT_PKT0_iiii)
        /*03ec*/ 	.word	0x00000000


	//----- nvinfo : EIATTR_MIN_STACK_SIZE
	.align		4
.L_186:
        /*03f0*/ 	.byte	0x04, 0x12
        /*03f2*/ 	.short	(.L_188 - .L_187)
	.align		4
.L_187:
        /*03f4*/ 	.word	index@(_ZN17fastertransformer19normalize_kernel_v2I7__half26__halfLi2ELi4ELi2EEEvPT_PKT0_iiii)
        /*03f8*/ 	.word	0x00000000


	//----- nvinfo : EIATTR_MIN_STACK_SIZE
	.align		4
.L_188:
        /*03fc*/ 	.byte	0x04, 0x12
        /*03fe*/ 	.short	(.L_190 - .L_189)
	.align		4
.L_189:
        /*0400*/ 	.word	index@(_ZN17fastertransformer19normalize_kernel_v2INS_5half4E6__halfLi2ELi4ELi4EEEvPT_PKT0_iiii)
        /*0404*/ 	.word	0x00000000


	//----- nvinfo : EIATTR_MIN_STACK_SIZE
	.align		4
.L_190:
        /*0408*/ 	.byte	0x04, 0x12
        /*040a*/ 	.short	(.L_192 - .L_191)
	.align		4
.L_191:
        /*040c*/ 	.word	index@(_ZN17fastertransformer19normalize_kernel_v2I6__halfS1_Li4ELi4ELi1EEEvPT_PKT0_iiii)
        /*0410*/ 	.word	0x00000000


	//----- nvinfo : EIATTR_MIN_STACK_SIZE
	.align		4
.L_192:
        /*0414*/ 	.byte	0x04, 0x12
        /*0416*/ 	.short	(.L_194 - .L_193)
	.align		4
.L_193:
        /*0418*/ 	.word	index@(_ZN17fastertransformer19normalize_kernel_v2I7__half26__halfLi4ELi4ELi2EEEvPT_PKT0_iiii)
        /*041c*/ 	.word	0x00000000


	//----- nvinfo : EIATTR_MIN_STACK_SIZE
	.align		4
.L_194:
        /*0420*/ 	.byte	0x04, 0x12
        /*0422*/ 	.short	(.L_196 - .L_195)
	.align		4
.L_195:
        /*0424*/ 	.word	index@(_ZN17fastertransformer19normalize_kernel_v2INS_5half4E6__halfLi4ELi4ELi4EEEvPT_PKT0_iiii)
        /*0428*/ 	.word	0x00000000


	//----- nvinfo : EIATTR_MIN_STACK_SIZE
	.align		4
.L_196:
        /*042c*/ 	.byte	0x04, 0x12
        /*042e*/ 	.short	(.L_198 - .L_197)
	.align		4
.L_197:
        /*0430*/ 	.word	index@(_ZN17fastertransformer16normalize_kernelIffEEvPT_PKT0_iiii)
        /*0434*/ 	.word	0x00000000


	//----- nvinfo : EIATTR_MIN_STACK_SIZE
	.align		4
.L_198:
        /*0438*/ 	.byte	0x04, 0x12
        /*043a*/ 	.short	(.L_200 - .L_199)
	.align		4
.L_199:
        /*043c*/ 	.word	index@(_ZN17fastertransformer19normalize_kernel_v2IffLi1ELi4ELi1EEEvPT_PKT0_iiii)
        /*0440*/ 	.word	0x00000000


	//----- nvinfo : EIATTR_MIN_STACK_SIZE
	.align		4
.L_200:
        /*0444*/ 	.byte	0x04, 0x12
        /*0446*/ 	.short	(.L_202 - .L_201)
	.align		4
.L_201:
        /*0448*/ 	.word	index@(_ZN17fastertransformer19normalize_kernel_v2I6float2fLi1ELi4ELi2EEEvPT_PKT0_iiii)
        /*044c*/ 	.word	0x00000000


	//----- nvinfo : EIATTR_MIN_STACK_SIZE
	.align		4
.L_202:
        /*0450*/ 	.byte	0x04, 0x12
        /*0452*/ 	.short	(.L_204 - .L_203)
	.align		4
.L_203:
        /*0454*/ 	.word	index@(_ZN17fastertransformer19normalize_kernel_v2I6float4fLi1ELi4ELi4EEEvPT_PKT0_iiii)
        /*0458*/ 	.word	0x00000000


	//----- nvinfo : EIATTR_MIN_STACK_SIZE
	.align		4
.L_204:
        /*045c*/ 	.byte	0x04, 0x12
        /*045e*/ 	.short	(.L_206 - .L_205)
	.align		4
.L_205:
        /*0460*/ 	.word	index@(_ZN17fastertransformer19normalize_kernel_v2IffLi2ELi4ELi1EEEvPT_PKT0_iiii)
        /*0464*/ 	.word	0x00000000


	//----- nvinfo : EIATTR_MIN_STACK_SIZE
	.align		4
.L_206:
        /*0468*/ 	.byte	0x04, 0x12
        /*046a*/ 	.short	(.L_208 - .L_207)
	.align		4
.L_207:
        /*046c*/ 	.word	index@(_ZN17fastertransformer19normalize_kernel_v2I6float2fLi2ELi4ELi2EEEvPT_PKT0_iiii)
        /*0470*/ 	.word	0x00000000


	//----- nvinfo : EIATTR_MIN_STACK_SIZE
	.align		4
.L_208:
        /*0474*/ 	.byte	0x04, 0x12
        /*0476*/ 	.short	(.L_210 - .L_209)
	.align		4
.L_209:
        /*0478*/ 	.word	index@(_ZN17fastertransformer19normalize_kernel_v2I6float4fLi2ELi4ELi4EEEvPT_PKT0_iiii)
        /*047c*/ 	.word	0x00000000


	//----- nvinfo : EIATTR_MIN_STACK_SIZE
	.align		4
.L_210:
        /*0480*/ 	.byte	0x04, 0x12
        /*0482*/ 	.short	(.L_212 - .L_211)
	.align		4
.L_211:
        /*0484*/ 	.word	index@(_ZN17fastertransformer19normalize_kernel_v2IffLi4ELi4ELi1EEEvPT_PKT0_iiii)
        /*0488*/ 	.word	0x00000000


	//----- nvinfo : EIATTR_MIN_STACK_SIZE
	.align		4
.L_212:
        /*048c*/ 	.byte	0x04, 0x12
        /*048e*/ 	.short	(.L_214 - .L_213)
	.align		4
.L_213:
        /*0490*/ 	.word	index@(_ZN17fastertransformer19normalize_kernel_v2I6float2fLi4ELi4ELi2EEEvPT_PKT0_iiii)
        /*0494*/ 	.word	0x00000000


	//----- nvinfo : EIATTR_MIN_STACK_SIZE
	.align		4
.L_214:
        /*0498*/ 	.byte	0x04, 0x12
        /*049a*/ 	.short	(.L_216 - .L_215)
	.align		4
.L_215:
        /*049c*/ 	.word	index@(_ZN17fastertransformer19normalize_kernel_v2I6float4fLi4ELi4ELi4EEEvPT_PKT0_iiii)
        /*04a0*/ 	.word	0x00000000


	//----- nvinfo : EIATTR_MIN_STACK_SIZE
	.align		4
.L_216:
        /*04a4*/ 	.byte	0x04, 0x12
        /*04a6*/ 	.short	(.L_218 - .L_217)
	.align		4
.L_217:
        /*04a8*/ 	.word	index@(_ZN17fastertransformer38normalize_for_FMHA_headz32_INT8_kernelILi1ELi1ELi1EEEvP5char2PK6__halfiiiiffff)
        /*04ac*/ 	.word	0x00000000


	//----- nvinfo : EIATTR_MIN_STACK_SIZE
	.align		4
.L_218:
        /*04b0*/ 	.byte	0x04, 0x12
        /*04b2*/ 	.short	(.L_220 - .L_219)
	.align		4
.L_219:
        /*04b4*/ 	.word	index@(_ZN17fastertransformer38normalize_for_FMHA_headz32_INT8_kernelILi1ELi2ELi1EEEvP5char2PK6__halfiiiiffff)
        /*04b8*/ 	.word	0x00000000


	//----- nvinfo : EIATTR_MIN_STACK_SIZE
	.align		4
.L_220:
        /*04bc*/ 	.byte	0x04, 0x12
        /*04be*/ 	.short	(.L_222 - .L_221)
	.align		4
.L_221:
        /*04c0*/ 	.word	index@(_ZN17fastertransformer38normalize_for_FMHA_headz32_INT8_kernelILi1ELi2ELi2EEEvP5char2PK6__halfiiiiffff)
        /*04c4*/ 	.word	0x00000000


	//----- nvinfo : EIATTR_MIN_STACK_SIZE
	.align		4
.L_222:
        /*04c8*/ 	.byte	0x04, 0x12
        /*04ca*/ 	.short	(.L_224 - .L_223)
	.align		4
.L_223:
        /*04cc*/ 	.word	index@(_ZN17fastertransformer38normalize_for_FMHA_headz32_INT8_kernelILi1ELi4ELi2EEEvP5char2PK6__halfiiiiffff)
        /*04d0*/ 	.word	0x00000000


	//----- nvinfo : EIATTR_MIN_STACK_SIZE
	.align		4
.L_224:
        /*04d4*/ 	.byte	0x04, 0x12
        /*04d6*/ 	.short	(.L_226 - .L_225)
	.align		4
.L_225:
        /*04d8*/ 	.word	index@(_ZN17fastertransformer38normalize_for_FMHA_headz32_INT8_kernelILi2ELi4ELi2EEEvP5char2PK6__halfiiiiffff)
        /*04dc*/ 	.word	0x00000000


	//----- nvinfo : EIATTR_MIN_STACK_SIZE
	.align		4
.L_226:
        /*04e0*/ 	.byte	0x04, 0x12
        /*04e2*/ 	.short	(.L_228 - .L_227)
	.align		4
.L_227:
        /*04e4*/ 	.word	index@(_ZN17fastertransformer33normalize_for_FMHA_headz32_kernelILi1ELi1ELi1EEEvP7__half2PK6__halfiiiif)
        /*04e8*/ 	.word	0x00000000


	//----- nvinfo : EIATTR_MIN_STACK_SIZE
	.align		4
.L_228:
        /*04ec*/ 	.byte	0x04, 0x12
        /*04ee*/ 	.short	(.L_230 - .L_229)
	.align		4
.L_229:
        /*04f0*/ 	.word	index@(_ZN17fastertransformer33normalize_for_FMHA_headz32_kernelILi1ELi2ELi1EEEvP7__half2PK6__halfiiiif)
        /*04f4*/ 	.word	0x00000000


	//----- nvinfo : EIATTR_MIN_STACK_SIZE
	.align		4
.L_230:
        /*04f8*/ 	.byte	0x04, 0x12
        /*04fa*/ 	.short	(.L_232 - .L_231)
	.align		4
.L_231:
        /*04fc*/ 	.word	index@(_ZN17fastertransformer33normalize_for_FMHA_headz32_kernelILi1ELi2ELi2EEEvP7__half2PK6__halfiiiif)
        /*0500*/ 	.word	0x00000000


	//----- nvinfo : EIATTR_MIN_STACK_SIZE
	.align		4
.L_232:
        /*0504*/ 	.byte	0x04, 0x12
        /*0506*/ 	.short	(.L_234 - .L_233)
	.align		4
.L_233:
        /*0508*/ 	.word	index@(_ZN17fastertransformer33normalize_for_FMHA_headz32_kernelILi1ELi4ELi2EEEvP7__half2PK6__halfiiiif)
        /*050c*/ 	.word	0x00000000


	//----- nvinfo : EIATTR_MIN_STACK_SIZE
	.align		4
.L_234:
        /*0510*/ 	.byte	0x04, 0x12
        /*0512*/ 	.short	(.L_236 - .L_235)
	.align		4
.L_235:
        /*0514*/ 	.word	index@(_ZN17fastertransformer33normalize_for_FMHA_headz32_kernelILi2ELi4ELi2EEEvP7__half2PK6__halfiiiif)
        /*0518*/ 	.word	0x00000000


	//----- nvinfo : EIATTR_MIN_STACK_SIZE
	.align		4
.L_236:
        /*051c*/ 	.byte	0x04, 0x12
        /*051e*/ 	.short	(.L_238 - .L_237)
	.align		4
.L_237:
        /*0520*/ 	.word	index@(_ZN17fastertransformer16normalize_kernelI6__halfEEvPaPKT_iiiiff)
        /*0524*/ 	.word	0x00000000


	//----- nvinfo : EIATTR_MIN_STACK_SIZE
	.align		4
.L_238:
        /*0528*/ 	.byte	0x04, 0x12
        /*052a*/ 	.short	(.L_240 - .L_239)
	.align		4
.L_239:
        /*052c*/ 	.word	index@(_ZN17fastertransformer16normalize_kernelI7__half26__halfEEvPT_PKT0_iiii)
        /*0530*/ 	.word	0x00000008


	//----- nvinfo : EIATTR_MIN_STACK_SIZE
	.align		4
.L_240:
        /*0534*/ 	.byte	0x04, 0x12
        /*0536*/ 	.short	(.L_242 - .L_241)
	.align		4
.L_241:
        /*0538*/ 	.word	index@(_ZN17fastertransformer30normalize_for_FMHA_INT8_kernelEP5char2PK6__halfiiiiffff)
        /*053c*/ 	.word	0x00000000


	//----- nvinfo : EIATTR_MIN_STACK_SIZE
	.align		4
.L_242:
        /*0540*/ 	.byte	0x04, 0x12
        /*0542*/ 	.short	(.L_244 - .L_243)
	.align		4
.L_243:
        /*0544*/ 	.word	index@(_ZN17fastertransformer25normalize_for_FMHA_kernelEP7__half2PK6__halfiiiif)
        /*0548*/ 	.word	0x00000008
.L_244:


//--------------------- .nv.compat                --------------------------
	.section	.nv.compat,"",@"SHT_CUDA_COMPAT_INFO"
	.align	4
        /*0000*/ 	.byte	0x02, 0x09, 0x01, 0x00, 0x02, 0x02, 0x01, 0x00, 0x02, 0x05, 0x05, 0x00, 0x03, 0x07, 0x01, 0x01
        /*0010*/ 	.byte	0x02, 0x03, 0x00, 0x00, 0x02, 0x06, 0x01, 0x00, 0x04, 0x0b, 0x08, 0x00, 0x01, 0x00, 0x00, 0x00
        /*0020*/ 	.byte	0x00, 0x00, 0x00, 0x00


//--------------------- .nv.info._ZN17fastertransformer19normalize_kernel_v2ILi4ELi1ELi4EEEvP5char4PK6__halfiiiiff --------------------------
	.section	.nv.info._ZN17fastertransformer19normalize_kernel_v2ILi4ELi1ELi4EEEvP5char4PK6__halfiiiiff,"",@"SHT_CUDA_INFO"
	.sectionflags	@""
	.align	4


	//----- nvinfo : EIATTR_CUDA_API_VERSION
	.align		4
        /*0000*/ 	.byte	0x04, 0x37
        /*0002*/ 	.short	(.L_246 - .L_245)
.L_245:
        /*0004*/ 	.word	0x00000082


	//----- nvinfo : EIATTR_KPARAM_INFO
	.align		4
.L_246:
        /*0008*/ 	.byte	0x04, 0x17
        /*000a*/ 	.short	(.L_248 - .L_247)
.L_247:
        /*000c*/ 	.word	0x00000000
        /*0010*/ 	.short	0x0007
        /*0012*/ 	.short	0x0024
        /*0014*/ 	.byte	0x00, 0xf0, 0x11, 0x00


	//----- nvinfo : EIATTR_KPARAM_INFO
	.align		4
.L_248:
        /*0018*/ 	.byte	0x04, 0x17
        /*001a*/ 	.short	(.L_250 - .L_249)
.L_249:
        /*001c*/ 	.word	0x00000000
        /*0020*/ 	.short	0x0006
        /*0022*/ 	.short	0x0020
        /*0024*/ 	.byte	0x00, 0xf0, 0x11, 0x00


	//----- nvinfo : EIATTR_KPARAM_INFO
	.align		4
.L_250:
        /*0028*/ 	.byte	0x04, 0x17
        /*002a*/ 	.short	(.L_252 - .L_251)
.L_251:
        /*002c*/ 	.word	0x00000000
        /*0030*/ 	.short	0x0005
        /*0032*/ 	.short	0x001c
        /*0034*/ 	.byte	0x00, 0xf0, 0x11, 0x00


	//----- nvinfo : EIATTR_KPARAM_INFO
	.align		4
.L_252:
        /*0038*/ 	.byte	0x04, 0x17
        /*003a*/ 	.short	(.L_254 - .L_253)
.L_253:
        /*003c*/ 	.word	0x00000000
        /*0040*/ 	.short	0x0004
        /*0042*/ 	.short	0x0018
        /*0044*/ 	.byte	0x00, 0xf0, 0x11, 0x00


	//----- nvinfo : EIATTR_KPARAM_INFO
	.align		4
.L_254:
        /*0048*/ 	.byte	0x04, 0x17
        /*004a*/ 	.short	(.L_256 - .L_255)
.L_255:
        /*004c*/ 	.word	0x00000000
        /*0050*/ 	.short	0x0003
        /*0052*/ 	.short	0x0014
        /*0054*/ 	.byte	0x00, 0xf0, 0x11, 0x00


	//----- nvinfo : EIATTR_KPARAM_INFO
	.align		4
.L_256:
        /*0058*/ 	.byte	0x04, 0x17
        /*005a*/ 	.short	(.L_258 - .L_257)
.L_257:
        /*005c*/ 	.word	0x00000000
        /*0060*/ 	.short	0x0002
        /*0062*/ 	.short	0x0010
        /*0064*/ 	.byte	0x00, 0xf0, 0x11, 0x00


	//----- nvinfo : EIATTR_KPARAM_INFO
	.align		4
.L_258:
        /*0068*/ 	.byte	0x04, 0x17
        /*006a*/ 	.short	(.L_260 - .L_259)
.L_259:
        /*006c*/ 	.word	0x00000000
        /*0070*/ 	.short	0x0001
        /*0072*/ 	.short	0x0008
        /*0074*/ 	.byte	0x00, 0xf5, 0x21, 0x00


	//----- nvinfo : EIATTR_KPARAM_INFO
	.align		4
.L_260:
        /*0078*/ 	.byte	0x04, 0x17
        /*007a*/ 	.short	(.L_262 - .L_261)
.L_261:
        /*007c*/ 	.word	0x00000000
        /*0080*/ 	.short	0x0000
        /*0082*/ 	.short	0x0000
        /*0084*/ 	.byte	0x00, 0xf5, 0x21, 0x00


	//----- nvinfo : EIATTR_SPARSE_MMA_MASK
	.align		4
.L_262:
        /*0088*/ 	.byte	0x03, 0x50
        /*008a*/ 	.short	0x0000


	//----- nvinfo : EIATTR_MAXREG_COUNT
	.align		4
        /*008c*/ 	.byte	0x03, 0x1b
        /*008e*/ 	.short	0x00ff


	//----- nvinfo : EIATTR_NUM_BARRIERS
	.align		4
        /*0090*/ 	.byte	0x02, 0x4c
        /*0092*/ 	.byte	0x01
	.zero		1


	//----- nvinfo : EIATTR_MERCURY_ISA_VERSION
	.align		4
        /*0094*/ 	.byte	0x03, 0x5f
        /*0096*/ 	.short	0x0101


	//----- nvinfo : EIATTR_COOP_GROUP_MASK_REGIDS
	.align		4
        /*0098*/ 	.byte	0x04, 0x29
        /*009a*/ 	.short	(.L_264 - .L_263)


	//   ....[0]....
.L_263:
        /*009c*/ 	.word	0xffffffff


	//   ....[1]....
        /*00a0*/ 	.word	0xffffffff


	//   ....[2]....
        /*00a4*/ 	.word	0xffffffff


	//----- nvinfo : EIATTR_COOP_GROUP_INSTR_OFFSETS
	.align		4
.L_264:
        /*00a8*/ 	.byte	0x04, 0x28
        /*00aa*/ 	.short	(.L_266 - .L_265)


	//   ....[0]....
.L_265:
        /*00ac*/ 	.word	0x00000a50


	//   ....[1]....
        /*00b0*/ 	.word	0x00000aa0


	//   ....[2]....
        /*00b4*/ 	.word	0x00000ac0


	//----- nvinfo : EIATTR_VRC_CTA_INIT_COUNT
	.align		4
.L_266:
        /*00b8*/ 	.byte	0x02, 0x4a
	.zero		1
	.zero		1


	//----- nvinfo : EIATTR_EXIT_INSTR_OFFSETS
	.align		4
        /*00bc*/ 	.byte	0x04, 0x1c
        /*00be*/ 	.short	(.L_268 - .L_267)


	//   ....[0]....
.L_267:
        /*00c0*/ 	.word	0x00000c20


	//   ....[1]....
        /*00c4*/ 	.word	0x00001060


	//----- nvinfo : EIATTR_CRS_STACK_SIZE
	.align		4
.L_268:
        /*00c8*/ 	.byte	0x04, 0x1e
        /*00ca*/ 	.short	(.L_270 - .L_269)
.L_269:
        /*00cc*/ 	.word	0x00000000


	//----- nvinfo : EIATTR_CBANK_PARAM_SIZE
	.align		4
.L_270:
        /*00d0*/ 	.byte	0x03, 0x19
        /*00d2*/ 	.short	0x0028


	//----- nvinfo : EIATTR_PARAM_CBANK
	.align		4
        /*00d4*/ 	.byte	0x04, 0x0a
        /*00d6*/ 	.short	(.L_272 - .L_271)
	.align		4
.L_271:
        /*00d8*/ 	.word	index@(.nv.constant0._ZN17fastertransformer19normalize_kernel_v2ILi4ELi1ELi4EEEvP5char4PK6__halfiiiiff)
        /*00dc*/ 	.short	0x0380
        /*00de*/ 	.short	0x0028


	//----- nvinfo : EIATTR_SW_WAR
	.align		4
.L_272:
        /*00e0*/ 	.byte	0x04, 0x36
        /*00e2*/ 	.short	(.L_274 - .L_273)
.L_273:
        /*00e4*/ 	.word	0x00000008
.L_274:


//--------------------- .nv.info._ZN17fastertransformer19normalize_kernel_v2ILi4ELi2ELi4EEEvP5char4PK6__halfiiiiff --------------------------
	.section	.nv.info._ZN17fastertransformer19normalize_kernel_v2ILi4ELi2ELi4EEEvP5char4PK6__halfiiiiff,"",@"SHT_CUDA_INFO"
	.sectionflags	@""
	.align	4


	//----- nvinfo : EIATTR_CUDA_API_VERSION
	.align		4
        /*0000*/ 	.byte	0x04, 0x37
        /*0002*/ 	.short	(.L_276 - .L_275)
.L_275:
        /*0004*/ 	.word	0x00000082


	//----- nvinfo : EIATTR_KPARAM_INFO
	.align		4
.L_276:
        /*0008*/ 	.byte	0x04, 0x17
        /*000a*/ 	.short	(.L_278 - .L_277)
.L_277:
        /*000c*/ 	.word	0x00000000
        /*0010*/ 	.short	0x0007
        /*0012*/ 	.short	0x0024
        /*0014*/ 	.byte	0x00, 0xf0, 0x11, 0x00


	//----- nvinfo : EIATTR_KPARAM_INFO
	.align		4
.L_278:
        /*0018*/ 	.byte	0x04, 0x17
        /*001a*/ 	.short	(.L_280 - .L_279)
.L_279:
        /*001c*/ 	.word	0x00000000
        /*0020*/ 	.short	0x0006
        /*0022*/ 	.short	0x0020
        /*0024*/ 	.byte	0x00, 0xf0, 0x11, 0x00


	//----- nvinfo : EIATTR_KPARAM_INFO
	.align		4
.L_280:
        /*0028*/ 	.byte	0x04, 0x17
        /*002a*/ 	.short	(.L_282 - .L_281)
.L_281:
        /*002c*/ 	.word	0x00000000
        /*0030*/ 	.short	0x0005
        /*0032*/ 	.short	0x001c
        /*0034*/ 	.byte	0x00, 0xf0, 0x11, 0x00


	//----- nvinfo : EIATTR_KPARAM_INFO
	.align		4
.L_282:
        /*0038*/ 	.byte	0x04, 0x17
        /*003a*/ 	.short	(.L_284 - .L_283)
.L_283:
        /*003c*/ 	.word	0x00000000
        /*0040*/ 	.short	0x0004
        /*0042*/ 	.short	0x0018
        /*0044*/ 	.byte	0x00, 0xf0, 0x11, 0x00


	//----- nvinfo : EIATTR_KPARAM_INFO
	.align		4
.L_284:
        /*0048*/ 	.byte	0x04, 0x17
        /*004a*/ 	.short	(.L_286 - .L_285)
.L_285:
        /*004c*/ 	.word	0x00000000
        /*0050*/ 	.short	0x0003
        /*0052*/ 	.short	0x0014
        /*0054*/ 	.byte	0x00, 0xf0, 0x11, 0x00


	//----- nvinfo : EIATTR_KPARAM_INFO
	.align		4
.L_286:
        /*0058*/ 	.byte	0x04, 0x17
        /*005a*/ 	.short	(.L_288 - .L_287)
.L_287:
        /*005c*/ 	.word	0x00000000
        /*0060*/ 	.short	0x0002
        /*0062*/ 	.short	0x0010
        /*0064*/ 	.byte	0x00, 0xf0, 0x11, 0x00


	//----- nvinfo : EIATTR_KPARAM_INFO
	.align		4
.L_288:
        /*0068*/ 	.byte	0x04, 0x17
        /*006a*/ 	.short	(.L_290 - .L_289)
.L_289:
        /*006c*/ 	.word	0x00000000
        /*0070*/ 	.short	0x0001
        /*0072*/ 	.short	0x0008
        /*0074*/ 	.byte	0x00, 0xf5, 0x21, 0x00


	//----- nvinfo : EIATTR_KPARAM_INFO
	.align		4
.L_290:
        /*0078*/ 	.byte	0x04, 0x17
        /*007a*/ 	.short	(.L_292 - .L_291)
.L_291:
        /*007c*/ 	.word	0x00000000
        /*0080*/ 	.short	0x0000
        /*0082*/ 	.short	0x0000
        /*0084*/ 	.byte	0x00, 0xf5, 0x21, 0x00


	//----- nvinfo : EIATTR_SPARSE_MMA_MASK
	.align		4
.L_292:
        /*0088*/ 	.byte	0x03, 0x50
        /*008a*/ 	.short	0x0000


	//----- nvinfo : EIATTR_MAXREG_COUNT
	.align		4
        /*008c*/ 	.byte	0x03, 0x1b
        /*008e*/ 	.short	0x00ff


	//----- nvinfo : EIATTR_NUM_BARRIERS
	.align		4
        /*0090*/ 	.byte	0x02, 0x4c
        /*0092*/ 	.byte	0x01
	.zero		1


	//----- nvinfo : EIATTR_MERCURY_ISA_VERSION
	.align		4
        /*0094*/ 	.byte	0x03, 0x5f
        /*0096*/ 	.short	0x0101


	//----- nvinfo : EIATTR_COOP_GROUP_MASK_REGIDS
	.align		4
        /*0098*/ 	.byte	0x04, 0x29
        /*009a*/ 	.short	(.L_294 - .L_293)


	//   ....[0]....
.L_293:
        /*009c*/ 	.word	0xffffffff


	//   ....[1]....
        /*00a0*/ 	.word	0xffffffff


	//   ....[2]....
        /*00a4*/ 	.word	0xffffffff


	//----- nvinfo : EIATTR_COOP_GROUP_INSTR_OFFSETS
	.align		4
.L_294:
        /*00a8*/ 	.byte	0x04, 0x28
        /*00aa*/ 	.short	(.L_296 - .L_295)


	//   ....[0]....
.L_295:
        /*00ac*/ 	.word	0x00000a50


	//   ....[1]....
        /*00b0*/ 	.word	0x00000aa0


	//   ....[2]....
        /*00b4*/ 	.word	0x00000ac0


	//----- nvinfo : EIATTR_VRC_CTA_INIT_COUNT
	.align		4
.L_296:
        /*00b8*/ 	.byte	0x02, 0x4a
	.zero		1
	.zero		1


	//----- nvinfo : EIATTR_EXIT_INSTR_OFFSETS
	.align		4
        /*00bc*/ 	.byte	0x04, 0x1c
        /*00be*/ 	.short	(.L_298 - .L_297)


	//   ....[0]....
.L_297:
        /*00c0*/ 	.word	0x00000c20


	//   ....[1]....
        /*00c4*/ 	.word	0x00001060


	//----- nvinfo : EIATTR_CRS_STACK_SIZE
	.align		4
.L_298:
        /*00c8*/ 	.byte	0x04, 0x1e
        /*00ca*/ 	.short	(.L_300 - .L_299)
.L_299:
        /*00cc*/ 	.word	0x00000000


	//----- nvinfo : EIATTR_CBANK_PARAM_SIZE
	.align		4
.L_300:
        /*00d0*/ 	.byte	0x03, 0x19
        /*00d2*/ 	.short	0x0028


	//----- nvinfo : EIATTR_PARAM_CBANK
	.align		4
        /*00d4*/ 	.byte	0x04, 0x0a
        /*00d6*/ 	.short	(.L_302 - .L_301)
	.align		4
.L_301:
        /*00d8*/ 	.word	index@(.nv.constant0._ZN17fastertransformer19normalize_kernel_v2ILi4ELi2ELi4EEEvP5char4PK6__halfiiiiff)
        /*00dc*/ 	.short	0x0380
        /*00de*/ 	.short	0x0028


	//----- nvinfo : EIATTR_SW_WAR
	.align		4
.L_302:
        /*00e0*/ 	.byte	0x04, 0x36
        /*00e2*/ 	.short	(.L_304 - .L_303)
.L_303:
        /*00e4*/ 	.word	0x00000008
.L_304:


//--------------------- .nv.info._ZN17fastertransformer19normalize_kernel_v2ILi4ELi4ELi4EEEvP5char4PK6__halfiiiiff --------------------------
	.section	.nv.info._ZN17fastertransformer19normalize_kernel_v2ILi4ELi4ELi4EEEvP5char4PK6__halfiiiiff,"",@"SHT_CUDA_INFO"
	.sectionflags	@""
	.align	4


	//----- nvinfo : EIATTR_CUDA_API_VERSION
	.align		4
        /*0000*/ 	.byte	0x04, 0x37
        /*0002*/ 	.short	(.L_306 - .L_305)
.L_305:
        /*0004*/ 	.word	0x00000082


	//----- nvinfo : EIATTR_KPARAM_INFO
	.align		4
.L_306:
        /*0008*/ 	.byte	0x04, 0x17
        /*000a*/ 	.short	(.L_308 - .L_307)
.L_307:
        /*000c*/ 	.word	0x00000000
        /*0010*/ 	.short	0x0007
        /*0012*/ 	.short	0x0024
        /*0014*/ 	.byte	0x00, 0xf0, 0x11, 0x00


	//----- nvinfo : EIATTR_KPARAM_INFO
	.align		4
.L_308:
        /*0018*/ 	.byte	0x04, 0x17
        /*001a*/ 	.short	(.L_310 - .L_309)
.L_309:
        /*001c*/ 	.word	0x00000000
        /*0020*/ 	.short	0x0006
        /*0022*/ 	.short	0x0020
        /*0024*/ 	.byte	0x00, 0xf0, 0x11, 0x00


	//----- nvinfo : EIATTR_KPARAM_INFO
	.align		4
.L_310:
        /*0028*/ 	.byte	0x04, 0x17
        /*002a*/ 	.short	(.L_312 - .L_311)
.L_311:
        /*002c*/ 	.word	0x00000000
        /*0030*/ 	.short	0x0005
        /*0032*/ 	.short	0x001c
        /*0034*/ 	.byte	0x00, 0xf0, 0x11, 0x00


	//----- nvinfo : EIATTR_KPARAM_INFO
	.align		4
.L_312:
        /*0038*/ 	.byte	0x04, 0x17
        /*003a*/ 	.short	(.L_314 - .L_313)
.L_313:
        /*003c*/ 	.word	0x00000000
        /*0040*/ 	.short	0x0004
        /*0042*/ 	.short	0x0018
        /*0044*/ 	.byte	0x00, 0xf0, 0x11, 0x00


	//----- nvinfo : EIATTR_KPARAM_INFO
	.align		4
.L_314:
        /*0048*/ 	.byte	0x04, 0x17
        /*004a*/ 	.short	(.L_316 - .L_315)
.L_315:
        /*004c*/ 	.word	0x00000000
        /*0050*/ 	.short	0x0003
        /*0052*/ 	.short	0x0014
        /*0054*/ 	.byte	0x00, 0xf0, 0x11, 0x00


	//----- nvinfo : EIATTR_KPARAM_INFO
	.align		4
.L_316:
        /*0058*/ 	.byte	0x04, 0x17
        /*005a*/ 	.short	(.L_318 - .L_317)
.L_317:
        /*005c*/ 	.word	0x00000000
        /*0060*/ 	.short	0x0002
        /*0062*/ 	.short	0x0010
        /*0064*/ 	.byte	0x00, 0xf0, 0x11, 0x00


	//----- nvinfo : EIATTR_KPARAM_INFO
	.align		4
.L_318:
        /*0068*/ 	.byte	0x04, 0x17
        /*006a*/ 	.short	(.L_320 - .L_319)
.L_319:
        /*006c*/ 	.word	0x00000000
        /*0070*/ 	.short	0x0001
        /*0072*/ 	.short	0x0008
        /*0074*/ 	.byte	0x00, 0xf5, 0x21, 0x00


	//----- nvinfo : EIATTR_KPARAM_INFO
	.align		4
.L_320:
        /*0078*/ 	.byte	0x04, 0x17
        /*007a*/ 	.short	(.L_322 - .L_321)
.L_321:
        /*007c*/ 	.word	0x00000000
        /*0080*/ 	.short	0x0000
        /*0082*/ 	.short	0x0000
        /*0084*/ 	.byte	0x00, 0xf5, 0x21, 0x00


	//----- nvinfo : EIATTR_SPARSE_MMA_MASK
	.align		4
.L_322:
        /*0088*/ 	.byte	0x03, 0x50
        /*008a*/ 	.short	0x0000


	//----- nvinfo : EIATTR_MAXREG_COUNT
	.align		4
        /*008c*/ 	.byte	0x03, 0x1b
        /*008e*/ 	.short	0x00ff


	//----- nvinfo : EIATTR_NUM_BARRIERS
	.align		4
        /*0090*/ 	.byte	0x02, 0x4c
        /*0092*/ 	.byte	0x01
	.zero		1


	//----- nvinfo : EIATTR_MERCURY_ISA_VERSION
	.align		4
        /*0094*/ 	.byte	0x03, 0x5f
        /*0096*/ 	.short	0x0101


	//----- nvinfo : EIATTR_COOP_GROUP_MASK_REGIDS
	.align		4
        /*0098*/ 	.byte	0x04, 0x29
        /*009a*/ 	.short	(.L_324 - .L_323)


	//   ....[0]....
.L_323:
        /*009c*/ 	.word	0xffffffff


	//   ....[1]....
        /*00a0*/ 	.word	0xffffffff


	//   ....[2]....
        /*00a4*/ 	.word	0xffffffff


	//----- nvinfo : EIATTR_COOP_GROUP_INSTR_OFFSETS
	.align		4
.L_324:
        /*00a8*/ 	.byte	0x04, 0x28
        /*00aa*/ 	.short	(.L_326 - .L_325)


	//   ....[0]....
.L_325:
        /*00ac*/ 	.word	0x00000a50


	//   ....[1]....
        /*00b0*/ 	.word	0x00000aa0


	//   ....[2]....
        /*00b4*/ 	.word	0x00000ac0


	//----- nvinfo : EIATTR_VRC_CTA_INIT_COUNT
	.align		4
.L_326:
        /*00b8*/ 	.byte	0x02, 0x4a
	.zero		1
	.zero		1


	//----- nvinfo : EIATTR_EXIT_INSTR_OFFSETS
	.align		4
        /*00bc*/ 	.byte	0x04, 0x1c
        /*00be*/ 	.short	(.L_328 - .L_327)


	//   ....[0]....
.L_327:
        /*00c0*/ 	.word	0x00000c20


	//   ....[1]....
        /*00c4*/ 	.word	0x00001060


	//----- nvinfo : EIATTR_CRS_STACK_SIZE
	.align		4
.L_328:
        /*00c8*/ 	.byte	0x04, 0x1e
        /*00ca*/ 	.short	(.L_330 - .L_329)
.L_329:
        /*00cc*/ 	.word	0x00000000


	//----- nvinfo : EIATTR_CBANK_PARAM_SIZE
	.align		4
.L_330:
        /*00d0*/ 	.byte	0x03, 0x19
        /*00d2*/ 	.short	0x0028


	//----- nvinfo : EIATTR_PARAM_CBANK
	.align		4
        /*00d4*/ 	.byte	0x04, 0x0a
        /*00d6*/ 	.short	(.L_332 - .L_331)
	.align		4
.L_331:
        /*00d8*/ 	.word	index@(.nv.constant0._ZN17fastertransformer19normalize_kernel_v2ILi4ELi4ELi4EEEvP5char4PK6__halfiiiiff)
        /*00dc*/ 	.short	0x0380
        /*00de*/ 	.short	0x0028


	//----- nvinfo : EIATTR_SW_WAR
	.align		4
.L_332:
        /*00e0*/ 	.byte	0x04, 0x36
        /*00e2*/ 	.short	(.L_334 - .L_333)
.L_333:
        /*00e4*/ 	.word	0x00000008
.L_334:


//--------------------- .nv.info._ZN17fastertransformer16normalize_kernelI6__halfS1_EEvPT_PKT0_iiii --------------------------
	.section	.nv.info._ZN17fastertransformer16normalize_kernelI6__halfS1_EEvPT_PKT0_iiii,"",@"SHT_CUDA_INFO"
	.sectionflags	@""
	.align	4


	//----- nvinfo : EIATTR_CUDA_API_VERSION
	.align		4
        /*0000*/ 	.byte	0x04, 0x37
        /*0002*/ 	.short	(.L_336 - .L_335)
.L_335:
        /*0004*/ 	.word	0x00000082


	//----- nvinfo : EIATTR_KPARAM_INFO
	.align		4
.L_336:
        /*0008*/ 	.byte	0x04, 0x17
        /*000a*/ 	.short	(.L_338 - .L_337)
.L_337:
        /*000c*/ 	.word	0x00000000
        /*0010*/ 	.short	0x0005
        /*0012*/ 	.short	0x001c
        /*0014*/ 	.byte	0x00, 0xf0, 0x11, 0x00


	//----- nvinfo : EIATTR_KPARAM_INFO
	.align		4
.L_338:
        /*0018*/ 	.byte	0x04, 0x17
        /*001a*/ 	.short	(.L_340 - .L_339)
.L_339:
        /*001c*/ 	.word	0x00000000
        /*0020*/ 	.short	0x0004
        /*0022*/ 	.short	0x0018
        /*0024*/ 	.byte	0x00, 0xf0, 0x11, 0x00


	//----- nvinfo : EIATTR_KPARAM_INFO
	.align		4
.L_340:
        /*0028*/ 	.byte	0x04, 0x17
        /*002a*/ 	.short	(.L_342 - .L_341)
.L_341:
        /*002c*/ 	.word	0x00000000
        /*0030*/ 	.short	0x0003
        /*0032*/ 	.short	0x0014
        /*0034*/ 	.byte	0x00, 0xf0, 0x11, 0x00


	//----- nvinfo : EIATTR_KPARAM_INFO
	.align		4
.L_342:
        /*0038*/ 	.byte	0x04, 0x17
        /*003a*/ 	.short	(.L_344 - .L_343)
.L_343:
        /*003c*/ 	.word	0x00000000
        /*0040*/ 	.short	0x0002
        /*0042*/ 	.short	0x0010
        /*0044*/ 	.byte	0x00, 0xf0, 0x11, 0x00


	//----- nvinfo : EIATTR_KPARAM_INFO
	.align		4
.L_344:
        /*0048*/ 	.byte	0x04, 0x17
        /*004a*/ 	.short	(.L_346 - .L_345)
.L_345:
        /*004c*/ 	.word	0x00000000
        /*0050*/ 	.short	0x0001
        /*0052*/ 	.short	0x0008
        /*0054*/ 	.byte	0x00, 0xf5, 0x21, 0x00


	//----- nvinfo : EIATTR_KPARAM_INFO
	.align		4
.L_346:
        /*0058*/ 	.byte	0x04, 0x17
        /*005a*/ 	.short	(.L_348 - .L_347)
.L_347:
        /*005c*/ 	.word	0x00000000
        /*0060*/ 	.short	0x0000
        /*0062*/ 	.short	0x0000
        /*0064*/ 	.byte	0x00, 0xf5, 0x21, 0x00


	//----- nvinfo : EIATTR_SPARSE_MMA_MASK
	.align		4
.L_348:
        /*0068*/ 	.byte	0x03, 0x50
        /*006a*/ 	.short	0x0000


	//----- nvinfo : EIATTR_MAXREG_COUNT
	.align		4
        /*006c*/ 	.byte	0x03, 0x1b
        /*006e*/ 	.short	0x00ff


	//----- nvinfo : EIATTR_NUM_BARRIERS
	.align		4
        /*0070*/ 	.byte	0x02, 0x4c
        /*0072*/ 	.byte	0x01
	.zero		1


	//----- nvinfo : EIATTR_MERCURY_ISA_VERSION
	.align		4
        /*0074*/ 	.byte	0x03, 0x5f
        /*0076*/ 	.short	0x0101


	//----- nvinfo : EIATTR_COOP_GROUP_MASK_REGIDS
	.align		4
        /*0078*/ 	.byte	0x04, 0x29
        /*007a*/ 	.short	(.L_350 - .L_349)


	//   ....[0]....
.L_349:
        /*007c*/ 	.word	0xffffffff


	//   ....[1]....
        /*0080*/ 	.word	0xffffffff


	//   ....[2]....
        /*0084*/ 	.word	0xffffffff


	//   ....[3]....
        /*0088*/ 	.word	0xffffffff


	//   ....[4]....
        /*008c*/ 	.word	0xffffffff


	//   ....[5]....
        /*0090*/ 	.word	0xffffffff


	//   ....[6]....
        /*0094*/ 	.word	0xffffffff


	//   ....[7]....
        /*0098*/ 	.word	0xffffffff


	//   ....[8]....
        /*009c*/ 	.word	0xffffffff


	//   ....[9]....
        /*00a0*/ 	.word	0xffffffff


	//   ....[10]....
        /*00a4*/ 	.word	0xffffffff


	//   ....[11]....
        /*00a8*/ 	.word	0xffffffff


	//   ....[12]....
        /*00ac*/ 	.word	0xffffffff


	//   ....[13]....
        /*00b0*/ 	.word	0xffffffff


	//   ....[14]....
        /*00b4*/ 	.word	0xffffffff


	//----- nvinfo : EIATTR_COOP_GROUP_INSTR_OFFSETS
	.align		4
.L_350:
        /*00b8*/ 	.byte	0x04, 0x28
        /*00ba*/ 	.short	(.L_352 - .L_351)


	//   ....[0]....
.L_351:
        /*00bc*/ 	.word	0x00000210


	//   ....[1]....
        /*00c0*/ 	.word	0x00000230


	//   ....[2]....
        /*00c4*/ 	.word	0x00000250


	//   ....[3]....
        /*00c8*/ 	.word	0x00000270


	//   ....[4]....
        /*00cc*/ 	.word	0x00000290


	//   ....[5]....
        /*00d0*/ 	.word	0x000002c0


	//   ....[6]....
        /*00d4*/ 	.word	0x000002f0


	//   ....[7]....
        /*00d8*/ 	.word	0x00000320


	//   ....[8]....
        /*00dc*/ 	.word	0x000003c0


	//   ....[9]....
        /*00e0*/ 	.word	0x00000420


	//   ....[10]....
        /*00e4*/ 	.word	0x00000490


	//   ....[11]....
        /*00e8*/ 	.word	0x000004b0


	//   ....[12]....
        /*00ec*/ 	.word	0x000004d0


	//   ....[13]....
        /*00f0*/ 	.word	0x000004f0


	//   ....[14]....
        /*00f4*/ 	.word	0x00000510


	//----- nvinfo : EIATTR_VRC_CTA_INIT_COUNT
	.align		4
.L_352:
        /*00f8*/ 	.byte	0x02, 0x4a
	.zero		1
	.zero		1


	//----- nvinfo : EIATTR_EXIT_INSTR_OFFSETS
	.align		4
        /*00fc*/ 	.byte	0x04, 0x1c
        /*00fe*/ 	.short	(.L_354 - .L_353)


	//   ....[0]....
.L_353:
        /*0100*/ 	.word	0x000007b0


	//   ....[1]....
        /*0104*/ 	.word	0x00000830


	//----- nvinfo : EIATTR_CRS_STACK_SIZE
	.align		4
.L_354:
        /*0108*/ 	.byte	0x04, 0x1e
        /*010a*/ 	.short	(.L_356 - .L_355)
.L_355:
        /*010c*/ 	.word	0x00000000


	//----- nvinfo : EIATTR_CBANK_PARAM_SIZE
	.align		4
.L_356:
        /*0110*/ 	.byte	0x03, 0x19
        /*0112*/ 	.short	0x0020


	//----- nvinfo : EIATTR_PARAM_CBANK
	.align		4
        /*0114*/ 	.byte	0x04, 0x0a
        /*0116*/ 	.short	(.L_358 - .L_357)
	.align		4
.L_357:
        /*0118*/ 	.word	index@(.nv.constant0._ZN17fastertransformer16normalize_kernelI6__halfS1_EEvPT_PKT0_iiii)
        /*011c*/ 	.short	0x0380
        /*011e*/ 	.short	0x0020


	//----- nvinfo : EIATTR_SW_WAR
	.align		4
.L_358:
        /*0120*/ 	.byte	0x04, 0x36
        /*0122*/ 	.short	(.L_360 - .L_359)
.L_359:
        /*0124*/ 	.word	0x00000008
.L_360:


//--------------------- .nv.info._ZN17fastertransformer19normalize_kernel_v2I6__halfS1_Li1ELi4ELi1EEEvPT_PKT0_iiii --------------------------
	.section	.nv.info._ZN17fastertransformer19normalize_kernel_v2I6__halfS1_Li1ELi4ELi1EEEvPT_PKT0_iiii,"",@"SHT_CUDA_INFO"
	.sectionflags	@""
	.align	4


	//----- nvinfo : EIATTR_CUDA_API_VERSION
	.align		4
        /*0000*/ 	.byte	0x04, 0x37
        /*0002*/ 	.short	(.L_362 - .L_361)
.L_361:
        /*0004*/ 	.word	0x00000082


	//----- nvinfo : EIATTR_KPARAM_INFO
	.align		4
.L_362:
        /*0008*/ 	.byte	0x04, 0x17
        /*000a*/ 	.short	(.L_364 - .L_363)
.L_363:
        /*000c*/ 	.word	0x00000000
        /*0010*/ 	.short	0x0005
        /*0012*/ 	.short	0x001c
        /*0014*/ 	.byte	0x00, 0xf0, 0x11, 0x00


	//----- nvinfo : EIATTR_KPARAM_INFO
	.align		4
.L_364:
        /*0018*/ 	.byte	0x04, 0x17
        /*001a*/ 	.short	(.L_366 - .L_365)
.L_365:
        /*001c*/ 	.word	0x00000000
        /*0020*/ 	.short	0x0004
        /*0022*/ 	.short	0x0018
        /*0024*/ 	.byte	0x00, 0xf0, 0x11, 0x00


	//----- nvinfo : EIATTR_KPARAM_INFO
	.align		4
.L_366:
        /*0028*/ 	.byte	0x04, 0x17
        /*002a*/ 	.short	(.L_368 - .L_367)
.L_367:
        /*002c*/ 	.word	0x00000000
        /*0030*/ 	.short	0x0003
        /*0032*/ 	.short	0x0014
        /*0034*/ 	.byte	0x00, 0xf0, 0x11, 0x00


	//----- nvinfo : EIATTR_KPARAM_INFO
	.align		4
.L_368:
        /*0038*/ 	.byte	0x04, 0x17
        /*003a*/ 	.short	(.L_370 - .L_369)
.L_369:
        /*003c*/ 	.word	0x00000000
        /*0040*/ 	.short	0x0002
        /*0042*/ 	.short	0x0010
        /*0044*/ 	.byte	0x00, 0xf0, 0x11, 0x00


	//----- nvinfo : EIATTR_KPARAM_INFO
	.align		4
.L_370:
        /*0048*/ 	.byte	0x04, 0x17
        /*004a*/ 	.short	(.L_372 - .L_371)
.L_371:
        /*004c*/ 	.word	0x00000000
        /*0050*/ 	.short	0x0001
        /*0052*/ 	.short	0x0008
        /*0054*/ 	.byte	0x00, 0xf5, 0x21, 0x00


	//----- nvinfo : EIATTR_KPARAM_INFO
	.align		4
.L_372:
        /*0058*/ 	.byte	0x04, 0x17
        /*005a*/ 	.short	(.L_374 - .L_373)
.L_373:
        /*005c*/ 	.word	0x00000000
        /*0060*/ 	.short	0x0000
        /*0062*/ 	.short	0x0000
        /*0064*/ 	.byte	0x00, 0xf5, 0x21, 0x00


	//----- nvinfo : EIATTR_SPARSE_MMA_MASK
	.align		4
.L_374:
        /*0068*/ 	.byte	0x03, 0x50
        /*006a*/ 	.short	0x0000


	//----- nvinfo : EIATTR_MAXREG_COUNT
	.align		4
        /*006c*/ 	.byte	0x03, 0x1b
        /*006e*/ 	.short	0x00ff


	//----- nvinfo : EIATTR_NUM_BARRIERS
	.align		4
        /*0070*/ 	.byte	0x02, 0x4c
        /*0072*/ 	.byte	0x01
	.zero		1


	//----- nvinfo : EIATTR_MERCURY_ISA_VERSION
	.align		4
        /*0074*/ 	.byte	0x03, 0x5f
        /*0076*/ 	.short	0x0101


	//----- nvinfo : EIATTR_COOP_GROUP_MASK_REGIDS
	.align		4
        /*0078*/ 	.byte	0x04, 0x29
        /*007a*/ 	.short	(.L_376 - .L_375)


	//   ....[0]....
.L_375:
        /*007c*/ 	.word	0xffffffff


	//   ....[1]....
        /*0080*/ 	.word	0xffffffff


	//   ....[2]....
        /*0084*/ 	.word	0xffffffff


	//   ....[3]....
        /*0088*/ 	.word	0xffffffff


	//   ....[4]....
        /*008c*/ 	.word	0xffffffff


	//----- nvinfo : EIATTR_COOP_GROUP_INSTR_OFFSETS
	.align		4
.L_376:
        /*0090*/ 	.byte	0x04, 0x28
        /*0092*/ 	.short	(.L_378 - .L_377)


	//   ....[0]....
.L_377:
        /*0094*/ 	.word	0x00000980


	//   ....[1]....
        /*0098*/ 	.word	0x000009d0


	//   ....[2]....
        /*009c*/ 	.word	0x000009f0


	//   ....[3]....
        /*00a0*/ 	.word	0x00000a10


	//   ....[4]....
        /*00a4*/ 	.word	0x00000a30


	//----- nvinfo : EIATTR_VRC_CTA_INIT_COUNT
	.align		4
.L_378:
        /*00a8*/ 	.byte	0x02, 0x4a
	.zero		1
	.zero		1


	//----- nvinfo : EIATTR_EXIT_INSTR_OFFSETS
	.align		4
        /*00ac*/ 	.byte	0x04, 0x1c
        /*00ae*/ 	.short	(.L_380 - .L_379)


	//   ....[0]....
.L_379:
        /*00b0*/ 	.word	0x00000b90


	//   ....[1]....
        /*00b4*/ 	.word	0x00000e80


	//----- nvinfo : EIATTR_CRS_STACK_SIZE
	.align		4
.L_380:
        /*00b8*/ 	.byte	0x04, 0x1e
        /*00ba*/ 	.short	(.L_382 - .L_381)
.L_381:
        /*00bc*/ 	.word	0x00000000


	//----- nvinfo : EIATTR_CBANK_PARAM_SIZE
	.align		4
.L_382:
        /*00c0*/ 	.byte	0x03, 0x19
        /*00c2*/ 	.short	0x0020


	//----- nvinfo : EIATTR_PARAM_CBANK
	.align		4
        /*00c4*/ 	.byte	0x04, 0x0a
        /*00c6*/ 	.short	(.L_384 - .L_383)
	.align		4
.L_383:
        /*00c8*/ 	.word	index@(.nv.constant0._ZN17fastertransformer19normalize_kernel_v2I6__halfS1_Li1ELi4ELi1EEEvPT_PKT0_iiii)
        /*00cc*/ 	.short	0x0380
        /*00ce*/ 	.short	0x0020


	//----- nvinfo : EIATTR_SW_WAR
	.align		4
.L_384:
        /*00d0*/ 	.byte	0x04, 0x36
        /*00d2*/ 	.short	(.L_386 - .L_385)
.L_385:
        /*00d4*/ 	.word	0x00000008
.L_386:


//--------------------- .nv.info._ZN17fastertransformer19normalize_kernel_v2I7__half26__halfLi1ELi4ELi2EEEvPT_PKT0_iiii --------------------------
	.section	.nv.info._ZN17fastertransformer19normalize_kernel_v2I7__half26__halfLi1ELi4ELi2EEEvPT_PKT0_iiii,"",@"SHT_CUDA_INFO"
	.sectionflags	@""
	.align	4


	//----- nvinfo : EIATTR_CUDA_API_VERSION
	.align		4
        /*0000*/ 	.byte	0x04, 0x37
        /*0002*/ 	.short	(.L_388 - .L_387)
.L_387:
        /*0004*/ 	.word	0x00000082


	//----- nvinfo : EIATTR_KPARAM_INFO
	.align		4
.L_388:
        /*0008*/ 	.byte	0x04, 0x17
        /*000a*/ 	.short	(.L_390 - .L_389)
.L_389:
        /*000c*/ 	.word	0x00000000
        /*0010*/ 	.short	0x0005
        /*0012*/ 	.short	0x001c
        /*0014*/ 	.byte	0x00, 0xf0, 0x11, 0x00


	//----- nvinfo : EIATTR_KPARAM_INFO
	.align		4
.L_390:
        /*0018*/ 	.byte	0x04, 0x17
        /*001a*/ 	.short	(.L_392 - .L_391)
.L_391:
        /*001c*/ 	.word	0x00000000
        /*0020*/ 	.short	0x0004
        /*0022*/ 	.short	0x0018
        /*0024*/ 	.byte	0x00, 0xf0, 0x11, 0x00


	//----- nvinfo : EIATTR_KPARAM_INFO
	.align		4
.L_392:
        /*0028*/ 	.byte	0x04, 0x17
        /*002a*/ 	.short	(.L_394 - .L_393)
.L_393:
        /*002c*/ 	.word	0x00000000
        /*0030*/ 	.short	0x0003
        /*0032*/ 	.short	0x0014
        /*0034*/ 	.byte	0x00, 0xf0, 0x11, 0x00


	//----- nvinfo : EIATTR_KPARAM_INFO
	.align		4
.L_394:
        /*0038*/ 	.byte	0x04, 0x17
        /*003a*/ 	.short	(.L_396 - .L_395)
.L_395:
        /*003c*/ 	.word	0x00000000
        /*0040*/ 	.short	0x0002
        /*0042*/ 	.short	0x0010
        /*0044*/ 	.byte	0x00, 0xf0, 0x11, 0x00


	//----- nvinfo : EIATTR_KPARAM_INFO
	.align		4
.L_396:
        /*0048*/ 	.byte	0x04, 0x17
        /*004a*/ 	.short	(.L_398 - .L_397)
.L_397:
        /*004c*/ 	.word	0x00000000
        /*0050*/ 	.short	0x0001
        /*0052*/ 	.short	0x0008
        /*0054*/ 	.byte	0x00, 0xf5, 0x21, 0x00


	//----- nvinfo : EIATTR_KPARAM_INFO
	.align		4
.L_398:
        /*0058*/ 	.byte	0x04, 0x17
        /*005a*/ 	.short	(.L_400 - .L_399)
.L_399:
        /*005c*/ 	.word	0x00000000
        /*0060*/ 	.short	0x0000
        /*0062*/ 	.short	0x0000
        /*0064*/ 	.byte	0x00, 0xf5, 0x21, 0x00


	//----- nvinfo : EIATTR_SPARSE_MMA_MASK
	.align		4
.L_400:
        /*0068*/ 	.byte	0x03, 0x50
        /*006a*/ 	.short	0x0000


	//----- nvinfo : EIATTR_MAXREG_COUNT
	.align		4
        /*006c*/ 	.byte	0x03, 0x1b
        /*006e*/ 	.short	0x00ff


	//----- nvinfo : EIATTR_NUM_BARRIERS
	.align		4
        /*0070*/ 	.byte	0x02, 0x4c
        /*0072*/ 	.byte	0x01
	.zero		1


	//----- nvinfo : EIATTR_MERCURY_ISA_VERSION
	.align		4
        /*0074*/ 	.byte	0x03, 0x5f
        /*0076*/ 	.short	0x0101


	//----- nvinfo : EIATTR_COOP_GROUP_MASK_REGIDS
	.align		4
        /*0078*/ 	.byte	0x04, 0x29
        /*007a*/ 	.short	(.L_402 - .L_401)


	//   ....[0]....
.L_401:
        /*007c*/ 	.word	0xffffffff


	//   ....[1]....
        /*0080*/ 	.word	0xffffffff


	//   ....[2]....
        /*0084*/ 	.word	0xffffffff


	//   ....[3]....
        /*0088*/ 	.word	0xffffffff


	//   ....[4]....
        /*008c*/ 	.word	0xffffffff


	//----- nvinfo : EIATTR_COOP_GROUP_INSTR_OFFSETS
	.align		4
.L_402:
        /*0090*/ 	.byte	0x04, 0x28
        /*0092*/ 	.short	(.L_404 - .L_403)


	//   ....[0]....
.L_403:
        /*0094*/ 	.word	0x000009c0


	//   ....[1]....
        /*0098*/ 	.word	0x00000a10


	//   ....[2]....
        /*009c*/ 	.word	0x00000a30


	//   ....[3]....
        /*00a0*/ 	.word	0x00000a50


	//   ....[4]....
        /*00a4*/ 	.word	0x00000a70


	//----- nvinfo : EIATTR_VRC_CTA_INIT_COUNT
	.align		4
.L_404:
        /*00a8*/ 	.byte	0x02, 0x4a
	.zero		1
	.zero		1


	//----- nvinfo : EIATTR_EXIT_INSTR_OFFSETS
	.align		4
        /*00ac*/ 	.byte	0x04, 0x1c
        /*00ae*/ 	.short	(.L_406 - .L_405)


	//   ....[0]....
.L_405:
        /*00b0*/ 	.word	0x00000bd0


	//   ....[1]....
        /*00b4*/ 	.word	0x00000ee0


	//----- nvinfo : EIATTR_CRS_STACK_SIZE
	.align		4
.L_406:
        /*00b8*/ 	.byte	0x04, 0x1e
        /*00ba*/ 	.short	(.L_408 - .L_407)
.L_407:
        /*00bc*/ 	.word	0x00000000


	//----- nvinfo : EIATTR_CBANK_PARAM_SIZE
	.align		4
.L_408:
        /*00c0*/ 	.byte	0x03, 0x19
        /*00c2*/ 	.short	0x0020


	//----- nvinfo : EIATTR_PARAM_CBANK
	.align		4
        /*00c4*/ 	.byte	0x04, 0x0a
        /*00c6*/ 	.short	(.L_410 - .L_409)
	.align		4
.L_409:
        /*00c8*/ 	.word	index@(.nv.constant0._ZN17fastertransformer19normalize_kernel_v2I7__half26__halfLi1ELi4ELi2EEEvPT_PKT0_iiii)
        /*00cc*/ 	.short	0x0380
        /*00ce*/ 	.short	0x0020


	//----- nvinfo : EIATTR_SW_WAR
	.align		4
.L_410:
        /*00d0*/ 	.byte	0x04, 0x36
        /*00d2*/ 	.short	(.L_412 - .L_411)
.L_411:
        /*00d4*/ 	.word	0x00000008
.L_412:


//--------------------- .nv.info._ZN17fastertransformer19normalize_kernel_v2INS_5half4E6__halfLi1ELi4ELi4EEEvPT_PKT0_iiii --------------------------
	.section	.nv.info._ZN17fastertransformer19normalize_kernel_v2INS_5half4E6__halfLi1ELi4ELi4EEEvPT_PKT0_iiii,"",@"SHT_CUDA_INFO"
	.sectionflags	@""
	.align	4


	//----- nvinfo : EIATTR_CUDA_API_VERSION
	.align		4
        /*0000*/ 	.byte	0x04, 0x37
        /*0002*/ 	.short	(.L_414 - .L_413)
.L_413:
        /*0004*/ 	.word	0x00000082


	//----- nvinfo : EIATTR_KPARAM_INFO
	.align		4
.L_414:
        /*0008*/ 	.byte	0x04, 0x17
        /*000a*/ 	.short	(.L_416 - .L_415)
.L_415:
        /*000c*/ 	.word	0x00000000
        /*0010*/ 	.short	0x0005
        /*0012*/ 	.short	0x001c
        /*0014*/ 	.byte	0x00, 0xf0, 0x11, 0x00


	//----- nvinfo : EIATTR_KPARAM_INFO
	.align		4
.L_416:
        /*0018*/ 	.byte	0x04, 0x17
        /*001a*/ 	.short	(.L_418 - .L_417)
.L_417:
        /*001c*/ 	.word	0x00000000
        /*0020*/ 	.short	0x0004
        /*0022*/ 	.short	0x0018
        /*0024*/ 	.byte	0x00, 0xf0, 0x11, 0x00


	//----- nvinfo : EIATTR_KPARAM_INFO
	.align		4
.L_418:
        /*0028*/ 	.byte	0x04, 0x17
        /*002a*/ 	.short	(.L_420 - .L_419)
.L_419:
        /*002c*/ 	.word	0x00000000
        /*0030*/ 	.short	0x0003
        /*0032*/ 	.short	0x0014
        /*0034*/ 	.byte	0x00, 0xf0, 0x11, 0x00


	//----- nvinfo : EIATTR_KPARAM_INFO
	.align		4
.L_420:
        /*0038*/ 	.byte	0x04, 0x17
        /*003a*/ 	.short	(.L_422 - .L_421)
.L_421:
        /*003c*/ 	.word	0x00000000
        /*0040*/ 	.short	0x0002
        /*0042*/ 	.short	0x0010
        /*0044*/ 	.byte	0x00, 0xf0, 0x11, 0x00


	//----- nvinfo : EIATTR_KPARAM_INFO
	.align		4
.L_422:
        /*0048*/ 	.byte	0x04, 0x17
        /*004a*/ 	.short	(.L_424 - .L_423)
.L_423:
        /*004c*/ 	.word	0x00000000
        /*0050*/ 	.short	0x0001
        /*0052*/ 	.short	0x0008
        /*0054*/ 	.byte	0x00, 0xf5, 0x21, 0x00


	//----- nvinfo : EIATTR_KPARAM_INFO
	.align		4
.L_424:
        /*0058*/ 	.byte	0x04, 0x17
        /*005a*/ 	.short	(.L_426 - .L_425)
.L_425:
        /*005c*/ 	.word	0x00000000
        /*0060*/ 	.short	0x0000
        /*0062*/ 	.short	0x0000
        /*0064*/ 	.byte	0x00, 0xf5, 0x21, 0x00


	//----- nvinfo : EIATTR_SPARSE_MMA_MASK
	.align		4
.L_426:
        /*0068*/ 	.byte	0x03, 0x50
        /*006a*/ 	.short	0x0000


	//----- nvinfo : EIATTR_MAXREG_COUNT
	.align		4
        /*006c*/ 	.byte	0x03, 0x1b
        /*006e*/ 	.short	0x00ff


	//----- nvinfo : EIATTR_NUM_BARRIERS
	.align		4
        /*0070*/ 	.byte	0x02, 0x4c
        /*0072*/ 	.byte	0x01
	.zero		1


	//----- nvinfo : EIATTR_MERCURY_ISA_VERSION
	.align		4
        /*0074*/ 	.byte	0x03, 0x5f
        /*0076*/ 	.short	0x0101


	//----- nvinfo : EIATTR_COOP_GROUP_MASK_REGIDS
	.align		4
        /*0078*/ 	.byte	0x04, 0x29
        /*007a*/ 	.short	(.L_428 - .L_427)


	//   ....[0]....
.L_427:
        /*007c*/ 	.word	0xffffffff


	//   ....[1]....
        /*0080*/ 	.word	0xffffffff


	//   ....[2]....
        /*0084*/ 	.word	0xffffffff


	//   ....[3]....
        /*0088*/ 	.word	0xffffffff


	//   ....[4]....
        /*008c*/ 	.word	0xffffffff


	//----- nvinfo : EIATTR_COOP_GROUP_INSTR_OFFSETS
	.align		4
.L_428:
        /*0090*/ 	.byte	0x04, 0x28
        /*0092*/ 	.short	(.L_430 - .L_429)


	//   ....[0]....
.L_429:
        /*0094*/ 	.word	0x00000a00


	//   ....[1]....
        /*0098*/ 	.word	0x00000a50


	//   ....[2]....
        /*009c*/ 	.word	0x00000a70


	//   ....[3]....
        /*00a0*/ 	.word	0x00000a90


	//   ....[4]....
        /*00a4*/ 	.word	0x00000ab0


	//----- nvinfo : EIATTR_VRC_CTA_INIT_COUNT
	.align		4
.L_430:
        /*00a8*/ 	.byte	0x02, 0x4a
	.zero		1
	.zero		1


	//----- nvinfo : EIATTR_EXIT_INSTR_OFFSETS
	.align		4
        /*00ac*/ 	.byte	0x04, 0x1c
        /*00ae*/ 	.short	(.L_432 - .L_431)


	//   ....[0]....
.L_431:
        /*00b0*/ 	.word	0x00000c10


	//   ....[1]....
        /*00b4*/ 	.word	0x00000f80


	//----- nvinfo : EIATTR_CRS_STACK_SIZE
	.align		4
.L_432:
        /*00b8*/ 	.byte	0x04, 0x1e
        /*00ba*/ 	.short	(.L_434 - .L_433)
.L_433:
        /*00bc*/ 	.word	0x00000000


	//----- nvinfo : EIATTR_CBANK_PARAM_SIZE
	.align		4
.L_434:
        /*00c0*/ 	.byte	0x03, 0x19
        /*00c2*/ 	.short	0x0020


	//----- nvinfo : EIATTR_PARAM_CBANK
	.align		4
        /*00c4*/ 	.byte	0x04, 0x0a
        /*00c6*/ 	.short	(.L_436 - .L_435)
	.align		4
.L_435:
        /*00c8*/ 	.word	index@(.nv.constant0._ZN17fastertransformer19normalize_kernel_v2INS_5half4E6__halfLi1ELi4ELi4EEEvPT_PKT0_iiii)
        /*00cc*/ 	.short	0x0380
        /*00ce*/ 	.short	0x0020


	//----- nvinfo : EIATTR_SW_WAR
	.align		4
.L_436:
        /*00d0*/ 	.byte	0x04, 0x36
        /*00d2*/ 	.short	(.L_438 - .L_437)
.L_437:
        /*00d4*/ 	.word	0x00000008
.L_438:


//--------------------- .nv.info._ZN17fastertransformer19normalize_kernel_v2I6__halfS1_Li2ELi4ELi1EEEvPT_PKT0_iiii --------------------------
	.section	.nv.info._ZN17fastertransformer19normalize_kernel_v2I6__halfS1_Li2ELi4ELi1EEEvPT_PKT0_iiii,"",@"SHT_CUDA_INFO"
	.sectionflags	@""
	.align	4


	//----- nvinfo : EIATTR_CUDA_API_VERSION
	.align		4
        /*0000*/ 	.byte	0x04, 0x37
        /*0002*/ 	.short	(.L_440 - .L_439)
.L_439:
        /*0004*/ 	.word	0x00000082


	//----- nvinfo : EIATTR_KPARAM_INFO
	.align		4
.L_440:
        /*0008*/ 	.byte	0x04, 0x17
        /*000a*/ 	.short	(.L_442 - .L_441)
.L_441:
        /*000c*/ 	.word	0x00000000
        /*0010*/ 	.short	0x0005
        /*0012*/ 	.short	0x001c
        /*0014*/ 	.byte	0x00, 0xf0, 0x11, 0x00


	//----- nvinfo : EIATTR_KPARAM_INFO
	.align		4
.L_442:
        /*0018*/ 	.byte	0x04, 0x17
        /*001a*/ 	.short	(.L_444 - .L_443)
.L_443:
        /*001c*/ 	.word	0x00000000
        /*0020*/ 	.short	0x0004
        /*0022*/ 	.short	0x0018
        /*0024*/ 	.byte	0x00, 0xf0, 0x11, 0x00


	//----- nvinfo : EIATTR_KPARAM_INFO
	.align		4
.L_444:
        /*0028*/ 	.byte	0x04, 0x17
        /*002a*/ 	.short	(.L_446 - .L_445)
.L_445:
        /*002c*/ 	.word	0x00000000
        /*0030*/ 	.short	0x0003
        /*0032*/ 	.short	0x0014
        /*0034*/ 	.byte	0x00, 0xf0, 0x11, 0x00


	//----- nvinfo : EIATTR_KPARAM_INFO
	.align		4
.L_446:
        /*0038*/ 	.byte	0x04, 0x17
        /*003a*/ 	.short	(.L_448 - .L_447)
.L_447:
        /*003c*/ 	.word	0x00000000
        /*0040*/ 	.short	0x0002
        /*0042*/ 	.short	0x0010
        /*0044*/ 	.byte	0x00, 0xf0, 0x11, 0x00


	//----- nvinfo : EIATTR_KPARAM_INFO
	.align		4
.L_448:
        /*0048*/ 	.byte	0x04, 0x17
        /*004a*/ 	.short	(.L_450 - .L_449)
.L_449:
        /*004c*/ 	.word	0x00000000
        /*0050*/ 	.short	0x0001
        /*0052*/ 	.short	0x0008
        /*0054*/ 	.byte	0x00, 0xf5, 0x21, 0x00


	//----- nvinfo : EIATTR_KPARAM_INFO
	.align		4
.L_450:
        /*0058*/ 	.byte	0x04, 0x17
        /*005a*/ 	.short	(.L_452 - .L_451)
.L_451:
        /*005c*/ 	.word	0x00000000
        /*0060*/ 	.short	0x0000
        /*0062*/ 	.short	0x0000
        /*0064*/ 	.byte	0x00, 0xf5, 0x21, 0x00


	//----- nvinfo : EIATTR_SPARSE_MMA_MASK
	.align		4
.L_452:
        /*0068*/ 	.byte	0x03, 0x50
        /*006a*/ 	.short	0x0000


	//----- nvinfo : EIATTR_MAXREG_COUNT
	.align		4
        /*006c*/ 	.byte	0x03, 0x1b
        /*006e*/ 	.short	0x00ff


	//----- nvinfo : EIATTR_NUM_BARRIERS
	.align		4
        /*0070*/ 	.byte	0x02, 0x4c
        /*0072*/ 	.byte	0x01
	.zero		1


	//----- nvinfo : EIATTR_MERCURY_ISA_VERSION
	.align		4
        /*0074*/ 	.byte	0x03, 0x5f
        /*0076*/ 	.short	0x0101


	//----- nvinfo : EIATTR_COOP_GROUP_MASK_REGIDS
	.align		4
        /*0078*/ 	.byte	0x04, 0x29
        /*007a*/ 	.short	(.L_454 - .L_453)


	//   ....[0]....
.L_453:
        /*007c*/ 	.word	0xffffffff


	//   ....[1]....
        /*0080*/ 	.word	0xffffffff


	//   ....[2]....
        /*0084*/ 	.word	0xffffffff


	//   ....[3]....
        /*0088*/ 	.word	0xffffffff


	//----- nvinfo : EIATTR_COOP_GROUP_INSTR_OFFSETS
	.align		4
.L_454:
        /*008c*/ 	.byte	0x04, 0x28
        /*008e*/ 	.short	(.L_456 - .L_455)


	//   ....[0]....
.L_455:
        /*0090*/ 	.word	0x000009a0


	//   ....[1]....
        /*0094*/ 	.word	0x000009f0


	//   ....[2]....
        /*0098*/ 	.word	0x00000a10


	//   ....[3]....
        /*009c*/ 	.word	0x00000a30


	//----- nvinfo : EIATTR_VRC_CTA_INIT_COUNT
	.align		4
.L_456:
        /*00a0*/ 	.byte	0x02, 0x4a
	.zero		1
	.zero		1


	//----- nvinfo : EIATTR_EXIT_INSTR_OFFSETS
	.align		4
        /*00a4*/ 	.byte	0x04, 0x1c
        /*00a6*/ 	.short	(.L_458 - .L_457)


	//   ....[0]....
.L_457:
        /*00a8*/ 	.word	0x00000b90


	//   ....[1]....
        /*00ac*/ 	.word	0x00000e80


	//----- nvinfo : EIATTR_CRS_STACK_SIZE
	.align		4
.L_458:
        /*00b0*/ 	.byte	0x04, 0x1e
        /*00b2*/ 	.short	(.L_460 - .L_459)
.L_459:
        /*00b4*/ 	.word	0x00000000


	//----- nvinfo : EIATTR_CBANK_PARAM_SIZE
	.align		4
.L_460:
        /*00b8*/ 	.byte	0x03, 0x19
        /*00ba*/ 	.short	0x0020


	//----- nvinfo : EIATTR_PARAM_CBANK
	.align		4
        /*00bc*/ 	.byte	0x04, 0x0a
        /*00be*/ 	.short	(.L_462 - .L_461)
	.align		4
.L_461:
        /*00c0*/ 	.word	index@(.nv.constant0._ZN17fastertransformer19normalize_kernel_v2I6__halfS1_Li2ELi4ELi1EEEvPT_PKT0_iiii)
        /*00c4*/ 	.short	0x0380
        /*00c6*/ 	.short	0x0020


	//----- nvinfo : EIATTR_SW_WAR
	.align		4
.L_462:
        /*00c8*/ 	.byte	0x04, 0x36
        /*00ca*/ 	.short	(.L_464 - .L_463)
.L_463:
        /*00cc*/ 	.word	0x00000008
.L_464:


//--------------------- .nv.info._ZN17fastertransformer19normalize_kernel_v2I7__half26__halfLi2ELi4ELi2EEEvPT_PKT0_iiii --------------------------
	.section	.nv.info._ZN17fastertransformer19normalize_kernel_v2I7__half26__halfLi2ELi4ELi2EEEvPT_PKT0_iiii,"",@"SHT_CUDA_INFO"
	.sectionflags	@""
	.align	4


	//----- nvinfo : EIATTR_CUDA_API_VERSION
	.align		4
        /*0000*/ 	.byte	0x04, 0x37
        /*0002*/ 	.short	(.L_466 - .L_465)
.L_465:
        /*0004*/ 	.word	0x00000082


	//----- nvinfo : EIATTR_KPARAM_INFO
	.align		4
.L_466:
        /*0008*/ 	.byte	0x04, 0x17
        /*000a*/ 	.short	(.L_468 - .L_467)
.L_467:
        /*000c*/ 	.word	0x00000000
        /*0010*/ 	.short	0x0005
        /*0012*/ 	.short	0x001c
        /*0014*/ 	.byte	0x00, 0xf0, 0x11, 0x00


	//----- nvinfo : EIATTR_KPARAM_INFO
	.align		4
.L_468:
        /*0018*/ 	.byte	0x04, 0x17
        /*001a*/ 	.short	(.L_470 - .L_469)
.L_469:
        /*001c*/ 	.word	0x00000000
        /*0020*/ 	.short	0x0004
        /*0022*/ 	.short	0x0018
        /*0024*/ 	.byte	0x00, 0xf0, 0x11, 0x00


	//----- nvinfo : EIATTR_KPARAM_INFO
	.align		4
.L_470:
        /*0028*/ 	.byte	0x04, 0x17
        /*002a*/ 	.short	(.L_472 - .L_471)
.L_471:
        /*002c*/ 	.word	0x00000000
        /*0030*/ 	.short	0x0003
        /*0032*/ 	.short	0x0014
        /*0034*/ 	.byte	0x00, 0xf0, 0x11, 0x00


	//----- nvinfo : EIATTR_KPARAM_INFO
	.align		4
.L_472:
        /*0038*/ 	.byte	0x04, 0x17
        /*003a*/ 	.short	(.L_474 - .L_473)
.L_473:
        /*003c*/ 	.word	0x00000000
        /*0040*/ 	.short	0x0002
        /*0042*/ 	.short	0x0010
        /*0044*/ 	.byte	0x00, 0xf0, 0x11, 0x00


	//----- nvinfo : EIATTR_KPARAM_INFO
	.align		4
.L_474:
        /*0048*/ 	.byte	0x04, 0x17
        /*004a*/ 	.short	(.L_476 - .L_475)
.L_475:
        /*004c*/ 	.word	0x00000000
        /*0050*/ 	.short	0x0001
        /*0052*/ 	.short	0x0008
        /*0054*/ 	.byte	0x00, 0xf5, 0x21, 0x00


	//----- nvinfo : EIATTR_KPARAM_INFO
	.align		4
.L_476:
        /*0058*/ 	.byte	0x04, 0x17
        /*005a*/ 	.short	(.L_478 - .L_477)
.L_477:
        /*005c*/ 	.word	0x00000000
        /*0060*/ 	.short	0x0000
        /*0062*/ 	.short	0x0000
        /*0064*/ 	.byte	0x00, 0xf5, 0x21, 0x00


	//----- nvinfo : EIATTR_SPARSE_MMA_MASK
	.align		4
.L_478:
        /*0068*/ 	.byte	0x03, 0x50
        /*006a*/ 	.short	0x0000


	//----- nvinfo : EIATTR_MAXREG_COUNT
	.align		4
        /*006c*/ 	.byte	0x03, 0x1b
        /*006e*/ 	.short	0x00ff


	//----- nvinfo : EIATTR_NUM_BARRIERS
	.align		4
        /*0070*/ 	.byte	0x02, 0x4c
        /*0072*/ 	.byte	0x01
	.zero		1


	//----- nvinfo : EIATTR_MERCURY_ISA_VERSION
	.align		4
        /*0074*/ 	.byte	0x03, 0x5f
        /*0076*/ 	.short	0x0101


	//----- nvinfo : EIATTR_COOP_GROUP_MASK_REGIDS
	.align		4
        /*0078*/ 	.byte	0x04, 0x29
        /*007a*/ 	.short	(.L_480 - .L_479)


	//   ....[0]....
.L_479:
        /*007c*/ 	.word	0xffffffff


	//   ....[1]....
        /*0080*/ 	.word	0xffffffff


	//   ....[2]....
        /*0084*/ 	.word	0xffffffff


	//   ....[3]....
        /*0088*/ 	.word	0xffffffff


	//----- nvinfo : EIATTR_COOP_GROUP_INSTR_OFFSETS
	.align		4
.L_480:
        /*008c*/ 	.byte	0x04, 0x28
        /*008e*/ 	.short	(.L_482 - .L_481)


	//   ....[0]....
.L_481:
        /*0090*/ 	.word	0x000009f0


	//   ....[1]....
        /*0094*/ 	.word	0x00000a40


	//   ....[2]....
        /*0098*/ 	.word	0x00000a60


	//   ....[3]....
        /*009c*/ 	.word	0x00000a80


	//----- nvinfo : EIATTR_VRC_CTA_INIT_COUNT
	.align		4
.L_482:
        /*00a0*/ 	.byte	0x02, 0x4a
	.zero		1
	.zero		1


	//----- nvinfo : EIATTR_EXIT_INSTR_OFFSETS
	.align		4
        /*00a4*/ 	.byte	0x04, 0x1c
        /*00a6*/ 	.short	(.L_484 - .L_483)


	//   ....[0]....
.L_483:
        /*00a8*/ 	.word	0x00000be0


	//   ....[1]....
        /*00ac*/ 	.word	0x00000ef0


	//----- nvinfo : EIATTR_CRS_STACK_SIZE
	.align		4
.L_484:
        /*00b0*/ 	.byte	0x04, 0x1e
        /*00b2*/ 	.short	(.L_486 - .L_485)
.L_485:
        /*00b4*/ 	.word	0x00000000


	//----- nvinfo : EIATTR_CBANK_PARAM_SIZE
	.align		4
.L_486:
        /*00b8*/ 	.byte	0x03, 0x19
        /*00ba*/ 	.short	0x0020


	//----- nvinfo : EIATTR_PARAM_CBANK
	.align		4
        /*00bc*/ 	.byte	0x04, 0x0a
        /*00be*/ 	.short	(.L_488 - .L_487)
	.align		4
.L_487:
        /*00c0*/ 	.word	index@(.nv.constant0._ZN17fastertransformer19normalize_kernel_v2I7__half26__halfLi2ELi4ELi2EEEvPT_PKT0_iiii)
        /*00c4*/ 	.short	0x0380
        /*00c6*/ 	.short	0x0020


	//----- nvinfo : EIATTR_SW_WAR
	.align		4
.L_488:
        /*00c8*/ 	.byte	0x04, 0x36
        /*00ca*/ 	.short	(.L_490 - .L_489)
.L_489:
        /*00cc*/ 	.word	0x00000008
.L_490:


//--------------------- .nv.info._ZN17fastertransformer19normalize_kernel_v2INS_5half4E6__halfLi2ELi4ELi4EEEvPT_PKT0_iiii --------------------------
	.section	.nv.info._ZN17fastertransformer19normalize_kernel_v2INS_5half4E6__halfLi2ELi4ELi4EEEvPT_PKT0_iiii,"",@"SHT_CUDA_INFO"
	.sectionflags	@""
	.align	4


	//----- nvinfo : EIATTR_CUDA_API_VERSION
	.align		4
        /*0000*/ 	.byte	0x04, 0x37
        /*0002*/ 	.short	(.L_492 - .L_491)
.L_491:
        /*0004*/ 	.word	0x00000082


	//----- nvinfo : EIATTR_KPARAM_INFO
	.align		4
.L_492:
        /*0008*/ 	.byte	0x04, 0x17
        /*000a*/ 	.short	(.L_494 - .L_493)
.L_493:
        /*000c*/ 	.word	0x00000000
        /*0010*/ 	.short	0x0005
        /*0012*/ 	.short	0x001c
        /*0014*/ 	.byte	0x00, 0xf0, 0x11, 0x00


	//----- nvinfo : EIATTR_KPARAM_INFO
	.align		4
.L_494:
        /*0018*/ 	.byte	0x04, 0x17
        /*001a*/ 	.short	(.L_496 - .L_495)
.L_495:
        /*001c*/ 	.word	0x00000000
        /*0020*/ 	.short	0x0004
        /*0022*/ 	.short	0x0018
        /*0024*/ 	.byte	0x00, 0xf0, 0x11, 0x00


	//----- nvinfo : EIATTR_KPARAM_INFO
	.align		4
.L_496:
        /*0028*/ 	.byte	0x04, 0x17
        /*002a*/ 	.short	(.L_498 - .L_497)
.L_497:
        /*002c*/ 	.word	0x00000000
        /*0030*/ 	.short	0x0003
        /*0032*/ 	.short	0x0014
        /*0034*/ 	.byte	0x00, 0xf0, 0x11, 0x00


	//----- nvinfo : EIATTR_KPARAM_INFO
	.align		4
.L_498:
        /*0038*/ 	.byte	0x04, 0x17
        /*003a*/ 	.short	(.L_500 - .L_499)
.L_499:
        /*003c*/ 	.word	0x00000000
        /*0040*/ 	.short	0x0002
        /*0042*/ 	.short	0x0010
        /*0044*/ 	.byte	0x00, 0xf0, 0x11, 0x00


	//----- nvinfo : EIATTR_KPARAM_INFO
	.align		4
.L_500:
        /*0048*/ 	.byte	0x04, 0x17
        /*004a*/ 	.short	(.L_502 - .L_501)
.L_501:
        /*004c*/ 	.word	0x00000000
        /*0050*/ 	.short	0x0001
        /*0052*/ 	.short	0x0008
        /*0054*/ 	.byte	0x00, 0xf5, 0x21, 0x00


	//----- nvinfo : EIATTR_KPARAM_INFO
	.align		4
.L_502:
        /*0058*/ 	.byte	0x04, 0x17
        /*005a*/ 	.short	(.L_504 - .L_503)
.L_503:
        /*005c*/ 	.word	0x00000000
        /*0060*/ 	.short	0x0000
        /*0062*/ 	.short	0x0000
        /*0064*/ 	.byte	0x00, 0xf5, 0x21, 0x00


	//----- nvinfo : EIATTR_SPARSE_MMA_MASK
	.align		4
.L_504:
        /*0068*/ 	.byte	0x03, 0x50
        /*006a*/ 	.short	0x0000


	//----- nvinfo : EIATTR_MAXREG_COUNT
	.align		4
        /*006c*/ 	.byte	0x03, 0x1b
        /*006e*/ 	.short	0x00ff


	//----- nvinfo : EIATTR_NUM_BARRIERS
	.align		4
        /*0070*/ 	.byte	0x02, 0x4c
        /*0072*/ 	.byte	0x01
	.zero		1


	//----- nvinfo : EIATTR_MERCURY_ISA_VERSION
	.align		4
        /*0074*/ 	.byte	0x03, 0x5f
        /*0076*/ 	.short	0x0101


	//----- nvinfo : EIATTR_COOP_GROUP_MASK_REGIDS
	.align		4
        /*0078*/ 	.byte	0x04, 0x29
        /*007a*/ 	.short	(.L_506 - .L_505)


	//   ....[0]....
.L_505:
        /*007c*/ 	.word	0xffffffff


	//   ....[1]....
        /*0080*/ 	.word	0xffffffff


	//   ....[2]....
        /*0084*/ 	.word	0xffffffff


	//   ....[3]....
        /*0088*/ 	.word	0xffffffff


	//----- nvinfo : EIATTR_COOP_GROUP_INSTR_OFFSETS
	.align		4
.L_506:
        /*008c*/ 	.byte	0x04, 0x28
        /*008e*/ 	.short	(.L_508 - .L_507)


	//   ....[0]....
.L_507:
        /*0090*/ 	.word	0x00000a30


	//   ....[1]....
        /*0094*/ 	.word	0x00000a80


	//   ....[2]....
        /*0098*/ 	.word	0x00000aa0


	//   ....[3]....
        /*009c*/ 	.word	0x00000ac0


	//----- nvinfo : EIATTR_VRC_CTA_INIT_COUNT
	.align		4
.L_508:
        /*00a0*/ 	.byte	0x02, 0x4a
	.zero		1
	.zero		1


	//----- nvinfo : EIATTR_EXIT_INSTR_OFFSETS
	.align		4
        /*00a4*/ 	.byte	0x04, 0x1c
        /*00a6*/ 	.short	(.L_510 - .L_509)


	//   ....[0]....
.L_509:
        /*00a8*/ 	.word	0x00000c20


	//   ....[1]....
        /*00ac*/ 	.word	0x00000f90


	//----- nvinfo : EIATTR_CRS_STACK_SIZE
	.align		4
.L_510:
        /*00b0*/ 	.byte	0x04, 0x1e
        /*00b2*/ 	.short	(.L_512 - .L_511)
.L_511:
        /*00b4*/ 	.word	0x00000000


	//----- nvinfo : EIATTR_CBANK_PARAM_SIZE
	.align		4
.L_512:
        /*00b8*/ 	.byte	0x03, 0x19
        /*00ba*/ 	.short	0x0020


	//----- nvinfo : EIATTR_PARAM_CBANK
	.align		4
        /*00bc*/ 	.byte	0x04, 0x0a
        /*00be*/ 	.short	(.L_514 - .L_513)
	.align		4
.L_513:
        /*00c0*/ 	.word	index@(.nv.constant0._ZN17fastertransformer19normalize_kernel_v2INS_5half4E6__halfLi2ELi4ELi4EEEvPT_PKT0_iiii)
        /*00c4*/ 	.short	0x0380
        /*00c6*/ 	.short	0x0020


	//----- nvinfo : EIATTR_SW_WAR
	.align		4
.L_514:
        /*00c8*/ 	.byte	0x04, 0x36
        /*00ca*/ 	.short	(.L_516 - .L_515)
.L_515:
        /*00cc*/ 	.word	0x00000008
.L_516:


//--------------------- .nv.info._ZN17fastertransformer19normalize_kernel_v2I6__halfS1_Li4ELi4ELi1EEEvPT_PKT0_iiii --------------------------
	.section	.nv.info._ZN17fastertransformer19normalize_kernel_v2I6__halfS1_Li4ELi4ELi1EEEvPT_PKT0_iiii,"",@"SHT_CUDA_INFO"
	.sectionflags	@""
	.align	4


	//----- nvinfo : EIATTR_CUDA_API_VERSION
	.align		4
        /*0000*/ 	.byte	0x04, 0x37
        /*0002*/ 	.short	(.L_518 - .L_517)
.L_517:
        /*0004*/ 	.word	0x00000082


	//----- nvinfo : EIATTR_KPARAM_INFO
	.align		4
.L_518:
        /*0008*/ 	.byte	0x04, 0x17
        /*000a*/ 	.short	(.L_520 - .L_519)
.L_519:
        /*000c*/ 	.word	0x00000000
        /*0010*/ 	.short	0x0005
        /*0012*/ 	.short	0x001c
        /*0014*/ 	.byte	0x00, 0xf0, 0x11, 0x00


	//----- nvinfo : EIATTR_KPARAM_INFO
	.align		4
.L_520:
        /*0018*/ 	.byte	0x04, 0x17
        /*001a*/ 	.short	(.L_522 - .L_521)
.L_521:
        /*001c*/ 	.word	0x00000000
        /*0020*/ 	.short	0x0004
        /*0022*/ 	.short	0x0018
        /*0024*/ 	.byte	0x00, 0xf0, 0x11, 0x00


	//----- nvinfo : EIATTR_KPARAM_INFO
	.align		4
.L_522:
        /*0028*/ 	.byte	0x04, 0x17
        /*002a*/ 	.short	(.L_524 - .L_523)
.L_523:
        /*002c*/ 	.word	0x00000000
        /*0030*/ 	.short	0x0003
        /*0032*/ 	.short	0x0014
        /*0034*/ 	.byte	0x00, 0xf0, 0x11, 0x00


	//----- nvinfo : EIATTR_KPARAM_INFO
	.align		4
.L_524:
        /*0038*/ 	.byte	0x04, 0x17
        /*003a*/ 	.short	(.L_526 - .L_525)
.L_525:
        /*003c*/ 	.word	0x00000000
        /*0040*/ 	.short	0x0002
        /*0042*/ 	.short	0x0010
        /*0044*/ 	.byte	0x00, 0xf0, 0x11, 0x00


	//----- nvinfo : EIATTR_KPARAM_INFO
	.align		4
.L_526:
        /*0048*/ 	.byte	0x04, 0x17
        /*004a*/ 	.short	(.L_528 - .L_527)
.L_527:
        /*004c*/ 	.word	0x00000000
        /*0050*/ 	.short	0x0001
        /*0052*/ 	.short	0x0008
        /*0054*/ 	.byte	0x00, 0xf5, 0x21, 0x00


	//----- nvinfo : EIATTR_KPARAM_INFO
	.align		4
.L_528:
        /*0058*/ 	.byte	0x04, 0x17
        /*005a*/ 	.short	(.L_530 - .L_529)
.L_529:
        /*005c*/ 	.word	0x00000000
        /*0060*/ 	.short	0x0000
        /*0062*/ 	.short	0x0000
        /*0064*/ 	.byte	0x00, 0xf5, 0x21, 0x00


	//----- nvinfo : EIATTR_SPARSE_MMA_MASK
	.align		4
.L_530:
        /*0068*/ 	.byte	0x03, 0x50
        /*006a*/ 	.short	0x0000


	//----- nvinfo : EIATTR_MAXREG_COUNT
	.align		4
        /*006c*/ 	.byte	0x03, 0x1b
        /*006e*/ 	.short	0x00ff


	//----- nvinfo : EIATTR_NUM_BARRIERS
	.align		4
        /*0070*/ 	.byte	0x02, 0x4c
        /*0072*/ 	.byte	0x01
	.zero		1


	//----- nvinfo : EIATTR_MERCURY_ISA_VERSION
	.align		4
        /*0074*/ 	.byte	0x03, 0x5f
        /*0076*/ 	.short	0x0101


	//----- nvinfo : EIATTR_COOP_GROUP_MASK_REGIDS
	.align		4
        /*0078*/ 	.byte	0x04, 0x29
        /*007a*/ 	.short	(.L_532 - .L_531)


	//   ....[0]....
.L_531:
        /*007c*/ 	.word	0xffffffff


	//   ....[1]....
        /*0080*/ 	.word	0xffffffff


	//   ....[2]....
        /*0084*/ 	.word	0xffffffff


	//----- nvinfo : EIATTR_COOP_GROUP_INSTR_OFFSETS
	.align		4
.L_532:
        /*0088*/ 	.byte	0x04, 0x28
        /*008a*/ 	.short	(.L_534 - .L_533)


	//   ....[0]....
.L_533:
        /*008c*/ 	.word	0x000009a0


	//   ....[1]....
        /*0090*/ 	.word	0x000009f0


	//   ....[2]....
        /*0094*/ 	.word	0x00000a10


	//----- nvinfo : EIATTR_VRC_CTA_INIT_COUNT
	.align		4
.L_534:
        /*0098*/ 	.byte	0x02, 0x4a
	.zero		1
	.zero		1


	//----- nvinfo : EIATTR_EXIT_INSTR_OFFSETS
	.align		4
        /*009c*/ 	.byte	0x04, 0x1c
        /*009e*/ 	.short	(.L_536 - .L_535)


	//   ....[0]....
.L_535:
        /*00a0*/ 	.word	0x00000b70


	//   ....[1]....
        /*00a4*/ 	.word	0x00000e60


	//----- nvinfo : EIATTR_CRS_STACK_SIZE
	.align		4
.L_536:
        /*00a8*/ 	.byte	0x04, 0x1e
        /*00aa*/ 	.short	(.L_538 - .L_537)
.L_537:
        /*00ac*/ 	.word	0x00000000


	//----- nvinfo : EIATTR_CBANK_PARAM_SIZE
	.align		4
.L_538:
        /*00b0*/ 	.byte	0x03, 0x19
        /*00b2*/ 	.short	0x0020


	//----- nvinfo : EIATTR_PARAM_CBANK
	.align		4
        /*00b4*/ 	.byte	0x04, 0x0a
        /*00b6*/ 	.short	(.L_540 - .L_539)
	.align		4
.L_539:
        /*00b8*/ 	.word	index@(.nv.constant0._ZN17fastertransformer19normalize_kernel_v2I6__halfS1_Li4ELi4ELi1EEEvPT_PKT0_iiii)
        /*00bc*/ 	.short	0x0380
        /*00be*/ 	.short	0x0020


	//----- nvinfo : EIATTR_SW_WAR
	.align		4
.L_540:
        /*00c0*/ 	.byte	0x04, 0x36
        /*00c2*/ 	.short	(.L_542 - .L_541)
.L_541:
        /*00c4*/ 	.word	0x00000008
.L_542:


//--------------------- .nv.info._ZN17fastertransformer19normalize_kernel_v2I7__half26__halfLi4ELi4ELi2EEEvPT_PKT0_iiii --------------------------
	.section	.nv.info._ZN17fastertransformer19normalize_kernel_v2I7__half26__halfLi4ELi4ELi2EEEvPT_PKT0_iiii,"",@"SHT_CUDA_INFO"
	.sectionflags	@""
	.align	4


	//----- nvinfo : EIATTR_CUDA_API_VERSION
	.align		4
        /*0000*/ 	.byte	0x04, 0x37
        /*0002*/ 	.short	(.L_544 - .L_543)
.L_543:
        /*0004*/ 	.word	0x00000082


	//----- nvinfo : EIATTR_KPARAM_INFO
	.align		4
.L_544:
        /*0008*/ 	.byte	0x04, 0x17
        /*000a*/ 	.short	(.L_546 - .L_545)
.L_545:
        /*000c*/ 	.word	0x00000000
        /*0010*/ 	.short	0x0005
        /*0012*/ 	.short	0x001c
        /*0014*/ 	.byte	0x00, 0xf0, 0x11, 0x00


	//----- nvinfo : EIATTR_KPARAM_INFO
	.align		4
.L_546:
        /*0018*/ 	.byte	0x04, 0x17
        /*001a*/ 	.short	(.L_548 - .L_547)
.L_547:
        /*001c*/ 	.word	0x00000000
        /*0020*/ 	.short	0x0004
        /*0022*/ 	.short	0x0018
        /*0024*/ 	.byte	0x00, 0xf0, 0x11, 0x00


	//----- nvinfo : EIATTR_KPARAM_INFO
	.align		4
.L_548:
        /*0028*/ 	.byte	0x04, 0x17
        /*002a*/ 	.short	(.L_550 - .L_549)
.L_549:
        /*002c*/ 	.word	0x00000000
        /*0030*/ 	.short	0x0003
        /*0032*/ 	.short	0x0014
        /*0034*/ 	.byte	0x00, 0xf0, 0x11, 0x00


	//----- nvinfo : EIATTR_KPARAM_INFO
	.align		4
.L_550:
        /*0038*/ 	.byte	0x04, 0x17
        /*003a*/ 	.short	(.L_552 - .L_551)
.L_551:
        /*003c*/ 	.word	0x00000000
        /*0040*/ 	.short	0x0002
        /*0042*/ 	.short	0x0010
        /*0044*/ 	.byte	0x00, 0xf0, 0x11, 0x00


	//----- nvinfo : EIATTR_KPARAM_INFO
	.align		4
.L_552:
        /*0048*/ 	.byte	0x04, 0x17
        /*004a*/ 	.short	(.L_554 - .L_553)
.L_553:
        /*004c*/ 	.word	0x00000000
        /*0050*/ 	.short	0x0001
        /*0052*/ 	.short	0x0008
        /*0054*/ 	.byte	0x00, 0xf5, 0x21, 0x00


	//----- nvinfo : EIATTR_KPARAM_INFO
	.align		4
.L_554:
        /*0058*/ 	.byte	0x04, 0x17
        /*005a*/ 	.short	(.L_556 - .L_555)
.L_555:
        /*005c*/ 	.word	0x00000000
        /*0060*/ 	.short	0x0000
        /*0062*/ 	.short	0x0000
        /*0064*/ 	.byte	0x00, 0xf5, 0x21, 0x00


	//----- nvinfo : EIATTR_SPARSE_MMA_MASK
	.align		4
.L_556:
        /*0068*/ 	.byte	0x03, 0x50
        /*006a*/ 	.short	0x0000


	//----- nvinfo : EIATTR_MAXREG_COUNT
	.align		4
        /*006c*/ 	.byte	0x03, 0x1b
        /*006e*/ 	.short	0x00ff


	//----- nvinfo : EIATTR_NUM_BARRIERS
	.align		4
        /*0070*/ 	.byte	0x02, 0x4c
        /*0072*/ 	.byte	0x01
	.zero		1


	//----- nvinfo : EIATTR_MERCURY_ISA_VERSION
	.align		4
        /*0074*/ 	.byte	0x03, 0x5f
        /*0076*/ 	.short	0x0101


	//----- nvinfo : EIATTR_COOP_GROUP_MASK_REGIDS
	.align		4
        /*0078*/ 	.byte	0x04, 0x29
        /*007a*/ 	.short	(.L_558 - .L_557)


	//   ....[0]....
.L_557:
        /*007c*/ 	.word	0xffffffff


	//   ....[1]....
        /*0080*/ 	.word	0xffffffff


	//   ....[2]....
        /*0084*/ 	.word	0xffffffff


	//----- nvinfo : EIATTR_COOP_GROUP_INSTR_OFFSETS
	.align		4
.L_558:
        /*0088*/ 	.byte	0x04, 0x28
        /*008a*/ 	.short	(.L_560 - .L_559)


	//   ....[0]....
.L_559:
        /*008c*/ 	.word	0x000009f0


	//   ....[1]....
        /*0090*/ 	.word	0x00000a40


	//   ....[2]....
        /*0094*/ 	.word	0x00000a60


	//----- nvinfo : EIATTR_VRC_CTA_INIT_COUNT
	.align		4
.L_560:
        /*0098*/ 	.byte	0x02, 0x4a
	.zero		1
	.zero		1


	//----- nvinfo : EIATTR_EXIT_INSTR_OFFSETS
	.align		4
        /*009c*/ 	.byte	0x04, 0x1c
        /*009e*/ 	.short	(.L_562 - .L_561)


	//   ....[0]....
.L_561:
        /*00a0*/ 	.word	0x00000bc0


	//   ....[1]....
        /*00a4*/ 	.word	0x00000ed0


	//----- nvinfo : EIATTR_CRS_STACK_SIZE
	.align		4
.L_562:
        /*00a8*/ 	.byte	0x04, 0x1e
        /*00aa*/ 	.short	(.L_564 - .L_563)
.L_563:
        /*00ac*/ 	.word	0x00000000


	//----- nvinfo : EIATTR_CBANK_PARAM_SIZE
	.align		4
.L_564:
        /*00b0*/ 	.byte	0x03, 0x19
        /*00b2*/ 	.short	0x0020


	//----- nvinfo : EIATTR_PARAM_CBANK
	.align		4
        /*00b4*/ 	.byte	0x04, 0x0a
        /*00b6*/ 	.short	(.L_566 - .L_565)
	.align		4
.L_565:
        /*00b8*/ 	.word	index@(.nv.constant0._ZN17fastertransformer19normalize_kernel_v2I7__half26__halfLi4ELi4ELi2EEEvPT_PKT0_iiii)
        /*00bc*/ 	.short	0x0380
        /*00be*/ 	.short	0x0020


	//----- nvinfo : EIATTR_SW_WAR
	.align		4
.L_566:
        /*00c0*/ 	.byte	0x04, 0x36
        /*00c2*/ 	.short	(.L_568 - .L_567)
.L_567:
        /*00c4*/ 	.word	0x00000008
.L_568:


//--------------------- .nv.info._ZN17fastertransformer19normalize_kernel_v2INS_5half4E6__halfLi4ELi4ELi4EEEvPT_PKT0_iiii --------------------------
	.section	.nv.info._ZN17fastertransformer19normalize_kernel_v2INS_5half4E6__halfLi4ELi4ELi4EEEvPT_PKT0_iiii,"",@"SHT_CUDA_INFO"
	.sectionflags	@""
	.align	4


	//----- nvinfo : EIATTR_CUDA_API_VERSION
	.align		4
        /*0000*/ 	.byte	0x04, 0x37
        /*0002*/ 	.short	(.L_570 - .L_569)
.L_569:
        /*0004*/ 	.word	0x00000082


	//----- nvinfo : EIATTR_KPARAM_INFO
	.align		4
.L_570:
        /*0008*/ 	.byte	0x04, 0x17
        /*000a*/ 	.short	(.L_572 - .L_571)
.L_571:
        /*000c*/ 	.word	0x00000000
        /*0010*/ 	.short	0x0005
        /*0012*/ 	.short	0x001c
        /*0014*/ 	.byte	0x00, 0xf0, 0x11, 0x00


	//----- nvinfo : EIATTR_KPARAM_INFO
	.align		4
.L_572:
        /*0018*/ 	.byte	0x04, 0x17
        /*001a*/ 	.short	(.L_574 - .L_573)
.L_573:
        /*001c*/ 	.word	0x00000000
        /*0020*/ 	.short	0x0004
        /*0022*/ 	.short	0x0018
        /*0024*/ 	.byte	0x00, 0xf0, 0x11, 0x00


	//----- nvinfo : EIATTR_KPARAM_INFO
	.align		4
.L_574:
        /*0028*/ 	.byte	0x04, 0x17
        /*002a*/ 	.short	(.L_576 - .L_575)
.L_575:
        /*002c*/ 	.word	0x00000000
        /*0030*/ 	.short	0x0003
        /*0032*/ 	.short	0x0014
        /*0034*/ 	.byte	0x00, 0xf0, 0x11, 0x00


	//----- nvinfo : EIATTR_KPARAM_INFO
	.align		4
.L_576:
        /*0038*/ 	.byte	0x04, 0x17
        /*003a*/ 	.short	(.L_578 - .L_577)
.L_577:
        /*003c*/ 	.word	0x00000000
        /*0040*/ 	.short	0x0002
        /*0042*/ 	.short	0x0010
        /*0044*/ 	.byte	0x00, 0xf0, 0x11, 0x00


	//----- nvinfo : EIATTR_KPARAM_INFO
	.align		4
.L_578:
        /*0048*/ 	.byte	0x04, 0x17
        /*004a*/ 	.short	(.L_580 - .L_579)
.L_579:
        /*004c*/ 	.word	0x00000000
        /*0050*/ 	.short	0x0001
        /*0052*/ 	.short	0x0008
        /*0054*/ 	.byte	0x00, 0xf5, 0x21, 0x00


	//----- nvinfo : EIATTR_KPARAM_INFO
	.align		4
.L_580:
        /*0058*/ 	.byte	0x04, 0x17
        /*005a*/ 	.short	(.L_582 - .L_581)
.L_581:
        /*005c*/ 	.word	0x00000000
        /*0060*/ 	.short	0x0000
        /*0062*/ 	.short	0x0000
        /*0064*/ 	.byte	0x00, 0xf5, 0x21, 0x00


	//----- nvinfo : EIATTR_SPARSE_MMA_MASK
	.align		4
.L_582:
        /*0068*/ 	.byte	0x03, 0x50
        /*006a*/ 	.short	0x0000


	//----- nvinfo : EIATTR_MAXREG_COUNT
	.align		4
        /*006c*/ 	.byte	0x03, 0x1b
        /*006e*/ 	.short	0x00ff


	//----- nvinfo : EIATTR_NUM_BARRIERS
	.align		4
        /*0070*/ 	.byte	0x02, 0x4c
        /*0072*/ 	.byte	0x01
	.zero		1


	//----- nvinfo : EIATTR_MERCURY_ISA_VERSION
	.align		4
        /*0074*/ 	.byte	0x03, 0x5f
        /*0076*/ 	.short	0x0101


	//----- nvinfo : EIATTR_COOP_GROUP_MASK_REGIDS
	.align		4
        /*0078*/ 	.byte	0x04, 0x29
        /*007a*/ 	.short	(.L_584 - .L_583)


	//   ....[0]....
.L_583:
        /*007c*/ 	.word	0xffffffff


	//   ....[1]....
        /*0080*/ 	.word	0xffffffff


	//   ....[2]....
        /*0084*/ 	.word	0xffffffff


	//----- nvinfo : EIATTR_COOP_GROUP_INSTR_OFFSETS
	.align		4
.L_584:
        /*0088*/ 	.byte	0x04, 0x28
        /*008a*/ 	.short	(.L_586 - .L_585)


	//   ....[0]....
.L_585:
        /*008c*/ 	.word	0x00000a30


	//   ....[1]....
        /*0090*/ 	.word	0x00000a80


	//   ....[2]....
        /*0094*/ 	.word	0x00000aa0


	//----- nvinfo : EIATTR_VRC_CTA_INIT_COUNT
	.align		4
.L_586:
        /*0098*/ 	.byte	0x02, 0x4a
	.zero		1
	.zero		1


	//----- nvinfo : EIATTR_EXIT_INSTR_OFFSETS
	.align		4
        /*009c*/ 	.byte	0x04, 0x1c
        /*009e*/ 	.short	(.L_588 - .L_587)


	//   ....[0]....
.L_587:
        /*00a0*/ 	.word	0x00000c00


	//   ....[1]....
        /*00a4*/ 	.word	0x00000f70


	//----- nvinfo : EIATTR_CRS_STACK_SIZE
	.align		4
.L_588:
        /*00a8*/ 	.byte	0x04, 0x1e
        /*00aa*/ 	.short	(.L_590 - .L_589)
.L_589:
        /*00ac*/ 	.word	0x00000000


	//----- nvinfo : EIATTR_CBANK_PARAM_SIZE
	.align		4
.L_590:
        /*00b0*/ 	.byte	0x03, 0x19
        /*00b2*/ 	.short	0x0020


	//----- nvinfo : EIATTR_PARAM_CBANK
	.align		4
        /*00b4*/ 	.byte	0x04, 0x0a
        /*00b6*/ 	.short	(.L_592 - .L_591)
	.align		4
.L_591:
        /*00b8*/ 	.word	index@(.nv.constant0._ZN17fastertransformer19normalize_kernel_v2INS_5half4E6__halfLi4ELi4ELi4EEEvPT_PKT0_iiii)
        /*00bc*/ 	.short	0x0380
        /*00be*/ 	.short	0x0020


	//----- nvinfo : EIATTR_SW_WAR
	.align		4
.L_592:
        /*00c0*/ 	.byte	0x04, 0x36
        /*00c2*/ 	.short	(.L_594 - .L_593)
.L_593:
        /*00c4*/ 	.word	0x00000008
.L_594:


//--------------------- .nv.info._ZN17fastertransformer16normalize_kernelIffEEvPT_PKT0_iiii --------------------------
	.section	.nv.info._ZN17fastertransformer16normalize_kernelIffEEvPT_PKT0_iiii,"",@"SHT_CUDA_INFO"
	.sectionflags	@""
	.align	4


	//----- nvinfo : EIATTR_CUDA_API_VERSION
	.align		4
        /*0000*/ 	.byte	0x04, 0x37
        /*0002*/ 	.short	(.L_596 - .L_595)
.L_595:
        /*0004*/ 	.word	0x00000082


	//----- nvinfo : EIATTR_KPARAM_INFO
	.align		4
.L_596:
        /*0008*/ 	.byte	0x04, 0x17
        /*000a*/ 	.short	(.L_598 - .L_597)
.L_597:
        /*000c*/ 	.word	0x00000000
        /*0010*/ 	.short	0x0005
        /*0012*/ 	.short	0x001c
        /*0014*/ 	.byte	0x00, 0xf0, 0x11, 0x00


	//----- nvinfo : EIATTR_KPARAM_INFO
	.align		4
.L_598:
        /*0018*/ 	.byte	0x04, 0x17
        /*001a*/ 	.short	(.L_600 - .L_599)
.L_599:
        /*001c*/ 	.word	0x00000000
        /*0020*/ 	.short	0x0004
        /*0022*/ 	.short	0x0018
        /*0024*/ 	.byte	0x00, 0xf0, 0x11, 0x00


	//----- nvinfo : EIATTR_KPARAM_INFO
	.align		4
.L_600:
        /*0028*/ 	.byte	0x04, 0x17
        /*002a*/ 	.short	(.L_602 - .L_601)
.L_601:
        /*002c*/ 	.word	0x00000000
        /*0030*/ 	.short	0x0003
        /*0032*/ 	.short	0x0014
        /*0034*/ 	.byte	0x00, 0xf0, 0x11, 0x00


	//----- nvinfo : EIATTR_KPARAM_INFO
	.align		4
.L_602:
        /*0038*/ 	.byte	0x04, 0x17
        /*003a*/ 	.short	(.L_604 - .L_603)
.L_603:
        /*003c*/ 	.word	0x00000000
        /*0040*/ 	.short	0x0002
        /*0042*/ 	.short	0x0010
        /*0044*/ 	.byte	0x00, 0xf0, 0x11, 0x00


	//----- nvinfo : EIATTR_KPARAM_INFO
	.align		4
.L_604:
        /*0048*/ 	.byte	0x04, 0x17
        /*004a*/ 	.short	(.L_606 - .L_605)
.L_605:
        /*004c*/ 	.word	0x00000000
        /*0050*/ 	.short	0x0001
        /*0052*/ 	.short	0x0008
        /*0054*/ 	.byte	0x00, 0xf5, 0x21, 0x00


	//----- nvinfo : EIATTR_KPARAM_INFO
	.align		4
.L_606:
        /*0058*/ 	.byte	0x04, 0x17
        /*005a*/ 	.short	(.L_608 - .L_607)
.L_607:
        /*005c*/ 	.word	0x00000000
        /*0060*/ 	.short	0x0000
        /*0062*/ 	.short	0x0000
        /*0064*/ 	.byte	0x00, 0xf5, 0x21, 0x00


	//----- nvinfo : EIATTR_SPARSE_MMA_MASK
	.align		4
.L_608:
        /*0068*/ 	.byte	0x03, 0x50
        /*006a*/ 	.short	0x0000


	//----- nvinfo : EIATTR_MAXREG_COUNT
	.align		4
        /*006c*/ 	.byte	0x03, 0x1b
        /*006e*/ 	.short	0x00ff


	//----- nvinfo : EIATTR_NUM_BARRIERS
	.align		4
        /*0070*/ 	.byte	0x02, 0x4c
        /*0072*/ 	.byte	0x01
	.zero		1


	//----- nvinfo : EIATTR_MERCURY_ISA_VERSION
	.align		4
        /*0074*/ 	.byte	0x03, 0x5f
        /*0076*/ 	.short	0x0101


	//----- nvinfo : EIATTR_COOP_GROUP_MASK_REGIDS
	.align		4
        /*0078*/ 	.byte	0x04, 0x29
        /*007a*/ 	.short	(.L_610 - .L_609)


	//   ....[0]....
.L_609:
        /*007c*/ 	.word	0xffffffff


	//   ....[1]....
        /*0080*/ 	.word	0xffffffff


	//   ....[2]....
        /*0084*/ 	.word	0xffffffff


	//   ....[3]....
        /*0088*/ 	.word	0xffffffff


	//   ....[4]....
        /*008c*/ 	.word	0xffffffff


	//   ....[5]....
        /*0090*/ 	.word	0xffffffff


	//   ....[6]....
        /*0094*/ 	.word	0xffffffff


	//   ....[7]....
        /*0098*/ 	.word	0xffffffff


	//   ....[8]....
        /*009c*/ 	.word	0xffffffff


	//   ....[9]....
        /*00a0*/ 	.word	0xffffffff


	//   ....[10]....
        /*00a4*/ 	.word	0xffffffff


	//   ....[11]....
        /*00a8*/ 	.word	0xffffffff


	//   ....[12]....
        /*00ac*/ 	.word	0xffffffff


	//   ....[13]....
        /*00b0*/ 	.word	0xffffffff


	//   ....[14]....
        /*00b4*/ 	.word	0xffffffff


	//----- nvinfo : EIATTR_COOP_GROUP_INSTR_OFFSETS
	.align		4
.L_610:
        /*00b8*/ 	.byte	0x04, 0x28
        /*00ba*/ 	.short	(.L_612 - .L_611)


	//   ....[0]....
.L_611:
        /*00bc*/ 	.word	0x000001f0


	//   ....[1]....
        /*00c0*/ 	.word	0x00000210


	//   ....[2]....
        /*00c4*/ 	.word	0x00000230


	//   ....[3]....
        /*00c8*/ 	.word	0x00000250


	//   ....[4]....
        /*00cc*/ 	.word	0x00000270


	//   ....[5]....
        /*00d0*/ 	.word	0x000002a0


	//   ....[6]....
        /*00d4*/ 	.word	0x000002d0


	//   ....[7]....
        /*00d8*/ 	.word	0x00000300


	//   ....[8]....
        /*00dc*/ 	.word	0x000003a0


	//   ....[9]....
        /*00e0*/ 	.word	0x00000400


	//   ....[10]....
        /*00e4*/ 	.word	0x00000470


	//   ....[11]....
        /*00e8*/ 	.word	0x00000490


	//   ....[12]....
        /*00ec*/ 	.word	0x000004b0


	//   ....[13]....
        /*00f0*/ 	.word	0x000004d0


	//   ....[14]....
        /*00f4*/ 	.word	0x000004f0


	//----- nvinfo : EIATTR_VRC_CTA_INIT_COUNT
	.align		4
.L_612:
        /*00f8*/ 	.byte	0x02, 0x4a
	.zero		1
	.zero		1


	//----- nvinfo : EIATTR_EXIT_INSTR_OFFSETS
	.align		4
        /*00fc*/ 	.byte	0x04, 0x1c
        /*00fe*/ 	.short	(.L_614 - .L_613)


	//   ....[0]....
.L_613:
        /*0100*/ 	.word	0x00000790


	//   ....[1]....
        /*0104*/ 	.word	0x00000800


	//----- nvinfo : EIATTR_CRS_STACK_SIZE
	.align		4
.L_614:
        /*0108*/ 	.byte	0x04, 0x1e
        /*010a*/ 	.short	(.L_616 - .L_615)
.L_615:
        /*010c*/ 	.word	0x00000000


	//----- nvinfo : EIATTR_CBANK_PARAM_SIZE
	.align		4
.L_616:
        /*0110*/ 	.byte	0x03, 0x19
        /*0112*/ 	.short	0x0020


	//----- nvinfo : EIATTR_PARAM_CBANK
	.align		4
        /*0114*/ 	.byte	0x04, 0x0a
        /*0116*/ 	.short	(.L_618 - .L_617)
	.align		4
.L_617:
        /*0118*/ 	.word	index@(.nv.constant0._ZN17fastertransformer16normalize_kernelIffEEvPT_PKT0_iiii)
        /*011c*/ 	.short	0x0380
        /*011e*/ 	.short	0x0020


	//----- nvinfo : EIATTR_SW_WAR
	.align		4
.L_618:
        /*0120*/ 	.byte	0x04, 0x36
        /*0122*/ 	.short	(.L_620 - .L_619)
.L_619:
        /*0124*/ 	.word	0x00000008
.L_620:


//--------------------- .nv.info._ZN17fastertransformer19normalize_kernel_v2IffLi1ELi4ELi1EEEvPT_PKT0_iiii --------------------------
	.section	.nv.info._ZN17fastertransformer19normalize_kernel_v2IffLi1ELi4ELi1EEEvPT_PKT0_iiii,"",@"SHT_CUDA_INFO"
	.sectionflags	@""
	.align	4


	//----- nvinfo : EIATTR_CUDA_API_VERSION
	.align		4
        /*0000*/ 	.byte	0x04, 0x37
        /*0002*/ 	.short	(.L_622 - .L_621)
.L_621:
        /*0004*/ 	.word	0x00000082


	//----- nvinfo : EIATTR_KPARAM_INFO
	.align		4
.L_622:
        /*0008*/ 	.byte	0x04, 0x17
        /*000a*/ 	.short	(.L_624 - .L_623)
.L_623:
        /*000c*/ 	.word	0x00000000
        /*0010*/ 	.short	0x0005
        /*0012*/ 	.short	0x001c
        /*0014*/ 	.byte	0x00, 0xf0, 0x11, 0x00


	//----- nvinfo : EIATTR_KPARAM_INFO
	.align		4
.L_624:
        /*0018*/ 	.byte	0x04, 0x17
        /*001a*/ 	.short	(.L_626 - .L_625)
.L_625:
        /*001c*/ 	.word	0x00000000
        /*0020*/ 	.short	0x0004
        /*0022*/ 	.short	0x0018
        /*0024*/ 	.byte	0x00, 0xf0, 0x11, 0x00


	//----- nvinfo : EIATTR_KPARAM_INFO
	.align		4
.L_626:
        /*0028*/ 	.byte	0x04, 0x17
        /*002a*/ 	.short	(.L_628 - .L_627)
.L_627:
        /*002c*/ 	.word	0x00000000
        /*0030*/ 	.short	0x0003
        /*0032*/ 	.short	0x0014
        /*0034*/ 	.byte	0x00, 0xf0, 0x11, 0x00


	//----- nvinfo : EIATTR_KPARAM_INFO
	.align		4
.L_628:
        /*0038*/ 	.byte	0x04, 0x17
        /*003a*/ 	.short	(.L_630 - .L_629)
.L_629:
        /*003c*/ 	.word	0x00000000
        /*0040*/ 	.short	0x0002
        /*0042*/ 	.short	0x0010
        /*0044*/ 	.byte	0x00, 0xf0, 0x11, 0x00


	//----- nvinfo : EIATTR_KPARAM_INFO
	.align		4
.L_630:
        /*0048*/ 	.byte	0x04, 0x17
        /*004a*/ 	.short	(.L_632 - .L_631)
.L_631:
        /*004c*/ 	.word	0x00000000
        /*0050*/ 	.short	0x0001
        /*0052*/ 	.short	0x0008
        /*0054*/ 	.byte	0x00, 0xf5, 0x21, 0x00


	//----- nvinfo : EIATTR_KPARAM_INFO
	.align		4
.L_632:
        /*0058*/ 	.byte	0x04, 0x17
        /*005a*/ 	.short	(.L_634 - .L_633)
.L_633:
        /*005c*/ 	.word	0x00000000
        /*0060*/ 	.short	0x0000
        /*0062*/ 	.short	0x0000
        /*0064*/ 	.byte	0x00, 0xf5, 0x21, 0x00


	//----- nvinfo : EIATTR_SPARSE_MMA_MASK
	.align		4
.L_634:
        /*0068*/ 	.byte	0x03, 0x50
        /*006a*/ 	.short	0x0000


	//----- nvinfo : EIATTR_MAXREG_COUNT
	.align		4
        /*006c*/ 	.byte	0x03, 0x1b
        /*006e*/ 	.short	0x00ff


	//----- nvinfo : EIATTR_NUM_BARRIERS
	.align		4
        /*0070*/ 	.byte	0x02, 0x4c
        /*0072*/ 	.byte	0x01
	.zero		1


	//----- nvinfo : EIATTR_MERCURY_ISA_VERSION
	.align		4
        /*0074*/ 	.byte	0x03, 0x5f
        /*0076*/ 	.short	0x0101


	//----- nvinfo : EIATTR_COOP_GROUP_MASK_REGIDS
	.align		4
        /*0078*/ 	.byte	0x04, 0x29
        /*007a*/ 	.short	(.L_636 - .L_635)


	//   ....[0]....
.L_635:
        /*007c*/ 	.word	0xffffffff


	//   ....[1]....
        /*0080*/ 	.word	0xffffffff


	//   ....[2]....
        /*0084*/ 	.word	0xffffffff


	//   ....[3]....
        /*0088*/ 	.word	0xffffffff


	//   ....[4]....
        /*008c*/ 	.word	0xffffffff


	//----- nvinfo : EIATTR_COOP_GROUP_INSTR_OFFSETS
	.align		4
.L_636:
        /*0090*/ 	.byte	0x04, 0x28
        /*0092*/ 	.short	(.L_638 - .L_637)


	//   ....[0]....
.L_637:
        /*0094*/ 	.word	0x00000940


	//   ....[1]....
        /*0098*/ 	.word	0x00000990


	//   ....[2]....
        /*009c*/ 	.word	0x000009b0


	//   ....[3]....
        /*00a0*/ 	.word	0x000009d0


	//   ....[4]....
        /*00a4*/ 	.word	0x000009f0


	//----- nvinfo : EIATTR_VRC_CTA_INIT_COUNT
	.align		4
.L_638:
        /*00a8*/ 	.byte	0x02, 0x4a
	.zero		1
	.zero		1


	//----- nvinfo : EIATTR_EXIT_INSTR_OFFSETS
	.align		4
        /*00ac*/ 	.byte	0x04, 0x1c
        /*00ae*/ 	.short	(.L_640 - .L_639)


	//   ....[0]....
.L_639:
        /*00b0*/ 	.word	0x00000b50


	//   ....[1]....
        /*00b4*/ 	.word	0x00000e20


	//----- nvinfo : EIATTR_CRS_STACK_SIZE
	.align		4
.L_640:
        /*00b8*/ 	.byte	0x04, 0x1e
        /*00ba*/ 	.short	(.L_642 - .L_641)
.L_641:
        /*00bc*/ 	.word	0x00000000


	//----- nvinfo : EIATTR_CBANK_PARAM_SIZE
	.align		4
.L_642:
        /*00c0*/ 	.byte	0x03, 0x19
        /*00c2*/ 	.short	0x0020


	//----- nvinfo : EIATTR_PARAM_CBANK
	.align		4
        /*00c4*/ 	.byte	0x04, 0x0a
        /*00c6*/ 	.short	(.L_644 - .L_643)
	.align		4
.L_643:
        /*00c8*/ 	.word	index@(.nv.constant0._ZN17fastertransformer19normalize_kernel_v2IffLi1ELi4ELi1EEEvPT_PKT0_iiii)
        /*00cc*/ 	.short	0x0380
        /*00ce*/ 	.short	0x0020


	//----- nvinfo : EIATTR_SW_WAR
	.align		4
.L_644:
        /*00d0*/ 	.byte	0x04, 0x36
        /*00d2*/ 	.short	(.L_646 - .L_645)
.L_645:
        /*00d4*/ 	.word	0x00000008
.L_646:


//--------------------- .nv.info._ZN17fastertransformer19normalize_kernel_v2I6float2fLi1ELi4ELi2EEEvPT_PKT0_iiii --------------------------
	.section	.nv.info._ZN17fastertransformer19normalize_kernel_v2I6float2fLi1ELi4ELi2EEEvPT_PKT0_iiii,"",@"SHT_CUDA_INFO"
	.sectionflags	@""
	.align	4


	//----- nvinfo : EIATTR_CUDA_API_VERSION
	.align		4
        /*0000*/ 	.byte	0x04, 0x37
        /*0002*/ 	.short	(.L_648 - .L_647)
.L_647:
        /*0004*/ 	.word	0x00000082


	//----- nvinfo : EIATTR_KPARAM_INFO
	.align		4
.L_648:
        /*0008*/ 	.byte	0x04, 0x17
        /*000a*/ 	.short	(.L_650 - .L_649)
.L_649:
        /*000c*/ 	.word	0x00000000
        /*0010*/ 	.short	0x0005
        /*0012*/ 	.short	0x001c
        /*0014*/ 	.byte	0x00, 0xf0, 0x11, 0x00


	//----- nvinfo : EIATTR_KPARAM_INFO
	.align		4
.L_650:
        /*0018*/ 	.byte	0x04, 0x17
        /*001a*/ 	.short	(.L_652 - .L_651)
.L_651:
        /*001c*/ 	.word	0x00000000
        /*0020*/ 	.short	0x0004
        /*0022*/ 	.short	0x0018
        /*0024*/ 	.byte	0x00, 0xf0, 0x11, 0x00


	//----- nvinfo : EIATTR_KPARAM_INFO
	.align		4
.L_652:
        /*0028*/ 	.byte	0x04, 0x17
        /*002a*/ 	.short	(.L_654 - .L_653)
.L_653:
        /*002c*/ 	.word	0x00000000
        /*0030*/ 	.short	0x0003
        /*0032*/ 	.short	0x0014
        /*0034*/ 	.byte	0x00, 0xf0, 0x11, 0x00


	//----- nvinfo : EIATTR_KPARAM_INFO
	.align		4
.L_654:
        /*0038*/ 	.byte	0x04, 0x17
        /*003a*/ 	.short	(.L_656 - .L_655)
.L_655:
        /*003c*/ 	.word	0x00000000
        /*0040*/ 	.short	0x0002
        /*0042*/ 	.short	0x0010
        /*0044*/ 	.byte	0x00, 0xf0, 0x11, 0x00


	//----- nvinfo : EIATTR_KPARAM_INFO
	.align		4
.L_656:
        /*0048*/ 	.byte	0x04, 0x17
        /*004a*/ 	.short	(.L_658 - .L_657)
.L_657:
        /*004c*/ 	.word	0x00000000
        /*0050*/ 	.short	0x0001
        /*0052*/ 	.short	0x0008
        /*0054*/ 	.byte	0x00, 0xf5, 0x21, 0x00


	//----- nvinfo : EIATTR_KPARAM_INFO
	.align		4
.L_658:
        /*0058*/ 	.byte	0x04, 0x17
        /*005a*/ 	.short	(.L_660 - .L_659)
.L_659:
        /*005c*/ 	.word	0x00000000
        /*0060*/ 	.short	0x0000
        /*0062*/ 	.short	0x0000
        /*0064*/ 	.byte	0x00, 0xf5, 0x21, 0x00


	//----- nvinfo : EIATTR_SPARSE_MMA_MASK
	.align		4
.L_660:
        /*0068*/ 	.byte	0x03, 0x50
        /*006a*/ 	.short	0x0000


	//----- nvinfo : EIATTR_MAXREG_COUNT
	.align		4
        /*006c*/ 	.byte	0x03, 0x1b
        /*006e*/ 	.short	0x00ff


	//----- nvinfo : EIATTR_NUM_BARRIERS
	.align		4
        /*0070*/ 	.byte	0x02, 0x4c
        /*0072*/ 	.byte	0x01
	.zero		1


	//----- nvinfo : EIATTR_MERCURY_ISA_VERSION
	.align		4
        /*0074*/ 	.byte	0x03, 0x5f
        /*0076*/ 	.short	0x0101


	//----- nvinfo : EIATTR_COOP_GROUP_MASK_REGIDS
	.align		4
        /*0078*/ 	.byte	0x04, 0x29
        /*007a*/ 	.short	(.L_662 - .L_661)


	//   ....[0]....
.L_661:
        /*007c*/ 	.word	0xffffffff


	//   ....[1]....
        /*0080*/ 	.word	0xffffffff


	//   ....[2]....
        /*0084*/ 	.word	0xffffffff


	//   ....[3]....
        /*0088*/ 	.word	0xffffffff


	//   ....[4]....
        /*008c*/ 	.word	0xffffffff


	//----- nvinfo : EIATTR_COOP_GROUP_INSTR_OFFSETS
	.align		4
.L_662:
        /*0090*/ 	.byte	0x04, 0x28
        /*0092*/ 	.short	(.L_664 - .L_663)


	//   ....[0]....
.L_663:
        /*0094*/ 	.word	0x00000960


	//   ....[1]....
        /*0098*/ 	.word	0x000009b0


	//   ....[2]....
        /*009c*/ 	.word	0x000009d0


	//   ....[3]....
        /*00a0*/ 	.word	0x000009f0


	//   ....[4]....
        /*00a4*/ 	.word	0x00000a10


	//----- nvinfo : EIATTR_VRC_CTA_INIT_COUNT
	.align		4
.L_664:
        /*00a8*/ 	.byte	0x02, 0x4a
	.zero		1
	.zero		1


	//----- nvinfo : EIATTR_EXIT_INSTR_OFFSETS
	.align		4
        /*00ac*/ 	.byte	0x04, 0x1c
        /*00ae*/ 	.short	(.L_666 - .L_665)


	//   ....[0]....
.L_665:
        /*00b0*/ 	.word	0x00000b70


	//   ....[1]....
        /*00b4*/ 	.word	0x00000e50


	//----- nvinfo : EIATTR_CRS_STACK_SIZE
	.align		4
.L_666:
        /*00b8*/ 	.byte	0x04, 0x1e
        /*00ba*/ 	.short	(.L_668 - .L_667)
.L_667:
        /*00bc*/ 	.word	0x00000000


	//----- nvinfo : EIATTR_CBANK_PARAM_SIZE
	.align		4
.L_668:
        /*00c0*/ 	.byte	0x03, 0x19
        /*00c2*/ 	.short	0x0020


	//----- nvinfo : EIATTR_PARAM_CBANK
	.align		4
        /*00c4*/ 	.byte	0x04, 0x0a
        /*00c6*/ 	.short	(.L_670 - .L_669)
	.align		4
.L_669:
        /*00c8*/ 	.word	index@(.nv.constant0._ZN17fastertransformer19normalize_kernel_v2I6float2fLi1ELi4ELi2EEEvPT_PKT0_iiii)
        /*00cc*/ 	.short	0x0380
        /*00ce*/ 	.short	0x0020


	//----- nvinfo : EIATTR_SW_WAR
	.align		4
.L_670:
        /*00d0*/ 	.byte	0x04, 0x36
        /*00d2*/ 	.short	(.L_672 - .L_671)
.L_671:
        /*00d4*/ 	.word	0x00000008
.L_672:


//--------------------- .nv.info._ZN17fastertransformer19normalize_kernel_v2I6float4fLi1ELi4ELi4EEEvPT_PKT0_iiii --------------------------
	.section	.nv.info._ZN17fastertransformer19normalize_kernel_v2I6float4fLi1ELi4ELi4EEEvPT_PKT0_iiii,"",@"SHT_CUDA_INFO"
	.sectionflags	@""
	.align	4


	//----- nvinfo : EIATTR_CUDA_API_VERSION
	.align		4
        /*0000*/ 	.byte	0x04, 0x37
        /*0002*/ 	.short	(.L_674 - .L_673)
.L_673:
        /*0004*/ 	.word	0x00000082


	//----- nvinfo : EIATTR_KPARAM_INFO
	.align		4
.L_674:
        /*0008*/ 	.byte	0x04, 0x17
        /*000a*/ 	.short	(.L_676 - .L_675)
.L_675:
        /*000c*/ 	.word	0x00000000
        /*0010*/ 	.short	0x0005
        /*0012*/ 	.short	0x001c
        /*0014*/ 	.byte	0x00, 0xf0, 0x11, 0x00


	//----- nvinfo : EIATTR_KPARAM_INFO
	.align		4
.L_676:
        /*0018*/ 	.byte	0x04, 0x17
        /*001a*/ 	.short	(.L_678 - .L_677)
.L_677:
        /*001c*/ 	.word	0x00000000
        /*0020*/ 	.short	0x0004
        /*0022*/ 	.short	0x0018
        /*0024*/ 	.byte	0x00, 0xf0, 0x11, 0x00


	//----- nvinfo : EIATTR_KPARAM_INFO
	.align		4
.L_678:
        /*0028*/ 	.byte	0x04, 0x17
        /*002a*/ 	.short	(.L_680 - .L_679)
.L_679:
        /*002c*/ 	.word	0x00000000
        /*0030*/ 	.short	0x0003
        /*0032*/ 	.short	0x0014
        /*0034*/ 	.byte	0x00, 0xf0, 0x11, 0x00


	//----- nvinfo : EIATTR_KPARAM_INFO
	.align		4
.L_680:
        /*0038*/ 	.byte	0x04, 0x17
        /*003a*/ 	.short	(.L_682 - .L_681)
.L_681:
        /*003c*/ 	.word	0x00000000
        /*0040*/ 	.short	0x0002
        /*0042*/ 	.short	0x0010
        /*0044*/ 	.byte	0x00, 0xf0, 0x11, 0x00


	//----- nvinfo : EIATTR_KPARAM_INFO
	.align		4
.L_682:
        /*0048*/ 	.byte	0x04, 0x17
        /*004a*/ 	.short	(.L_684 - .L_683)
.L_683:
        /*004c*/ 	.word	0x00000000
        /*0050*/ 	.short	0x0001
        /*0052*/ 	.short	0x0008
        /*0054*/ 	.byte	0x00, 0xf5, 0x21, 0x00


	//----- nvinfo : EIATTR_KPARAM_INFO
	.align		4
.L_684:
        /*0058*/ 	.byte	0x04, 0x17
        /*005a*/ 	.short	(.L_686 - .L_685)
.L_685:
        /*005c*/ 	.word	0x00000000
        /*0060*/ 	.short	0x0000
        /*0062*/ 	.short	0x0000
        /*0064*/ 	.byte	0x00, 0xf5, 0x21, 0x00


	//----- nvinfo : EIATTR_SPARSE_MMA_MASK
	.align		4
.L_686:
        /*0068*/ 	.byte	0x03, 0x50
        /*006a*/ 	.short	0x0000


	//----- nvinfo : EIATTR_MAXREG_COUNT
	.align		4
        /*006c*/ 	.byte	0x03, 0x1b
        /*006e*/ 	.short	0x00ff


	//----- nvinfo : EIATTR_NUM_BARRIERS
	.align		4
        /*0070*/ 	.byte	0x02, 0x4c
        /*0072*/ 	.byte	0x01
	.zero		1


	//----- nvinfo : EIATTR_MERCURY_ISA_VERSION
	.align		4
        /*0074*/ 	.byte	0x03, 0x5f
        /*0076*/ 	.short	0x0101


	//----- nvinfo : EIATTR_COOP_GROUP_MASK_REGIDS
	.align		4
        /*0078*/ 	.byte	0x04, 0x29
        /*007a*/ 	.short	(.L_688 - .L_687)


	//   ....[0]....
.L_687:
        /*007c*/ 	.word	0xffffffff


	//   ....[1]....
        /*0080*/ 	.word	0xffffffff


	//   ....[2]....
        /*0084*/ 	.word	0xffffffff


	//   ....[3]....
        /*0088*/ 	.word	0xffffffff


	//   ....[4]....
        /*008c*/ 	.word	0xffffffff


	//----- nvinfo : EIATTR_COOP_GROUP_INSTR_OFFSETS
	.align		4
.L_688:
        /*0090*/ 	.byte	0x04, 0x28
        /*0092*/ 	.short	(.L_690 - .L_689)


	//   ....[0]....
.L_689:
        /*0094*/ 	.word	0x00000970


	//   ....[1]....
        /*0098*/ 	.word	0x000009c0


	//   ....[2]....
        /*009c*/ 	.word	0x000009e0


	//   ....[3]....
        /*00a0*/ 	.word	0x00000a00


	//   ....[4]....
        /*00a4*/ 	.word	0x00000a20


	//----- nvinfo : EIATTR_VRC_CTA_INIT_COUNT
	.align		4
.L_690:
        /*00a8*/ 	.byte	0x02, 0x4a
	.zero		1
	.zero		1


	//----- nvinfo : EIATTR_EXIT_INSTR_OFFSETS
	.align		4
        /*00ac*/ 	.byte	0x04, 0x1c
        /*00ae*/ 	.short	(.L_692 - .L_691)


	//   ....[0]....
.L_691:
        /*00b0*/ 	.word	0x00000b80


	//   ....[1]....
        /*00b4*/ 	.word	0x00000e80


	//----- nvinfo : EIATTR_CRS_STACK_SIZE
	.align		4
.L_692:
        /*00b8*/ 	.byte	0x04, 0x1e
        /*00ba*/ 	.short	(.L_694 - .L_693)
.L_693:
        /*00bc*/ 	.word	0x00000000


	//----- nvinfo : EIATTR_CBANK_PARAM_SIZE
	.align		4
.L_694:
        /*00c0*/ 	.byte	0x03, 0x19
        /*00c2*/ 	.short	0x0020


	//----- nvinfo : EIATTR_PARAM_CBANK
	.align		4
        /*00c4*/ 	.byte	0x04, 0x0a
        /*00c6*/ 	.short	(.L_696 - .L_695)
	.align		4
.L_695:
        /*00c8*/ 	.word	index@(.nv.constant0._ZN17fastertransformer19normalize_kernel_v2I6float4fLi1ELi4ELi4EEEvPT_PKT0_iiii)
        /*00cc*/ 	.short	0x0380
        /*00ce*/ 	.short	0x0020


	//----- nvinfo : EIATTR_SW_WAR
	.align		4
.L_696:
        /*00d0*/ 	.byte	0x04, 0x36
        /*00d2*/ 	.short	(.L_698 - .L_697)
.L_697:
        /*00d4*/ 	.word	0x00000008
.L_698:


//--------------------- .nv.info._ZN17fastertransformer19normalize_kernel_v2IffLi2ELi4ELi1EEEvPT_PKT0_iiii --------------------------
	.section	.nv.info._ZN17fastertransformer19normalize_kernel_v2IffLi2ELi4ELi1EEEvPT_PKT0_iiii,"",@"SHT_CUDA_INFO"
	.sectionflags	@""
	.align	4


	//----- nvinfo : EIATTR_CUDA_API_VERSION
	.align		4
        /*0000*/ 	.byte	0x04, 0x37
        /*0002*/ 	.short	(.L_700 - .L_699)
.L_699:
        /*0004*/ 	.word	0x00000082


	//----- nvinfo : EIATTR_KPARAM_INFO
	.align		4
.L_700:
        /*0008*/ 	.byte	0x04, 0x17
        /*000a*/ 	.short	(.L_702 - .L_701)
.L_701:
        /*000c*/ 	.word	0x00000000
        /*0010*/ 	.short	0x0005
        /*0012*/ 	.short	0x001c
        /*0014*/ 	.byte	0x00, 0xf0, 0x11, 0x00


	//----- nvinfo : EIATTR_KPARAM_INFO
	.align		4
.L_702:
        /*0018*/ 	.byte	0x04, 0x17
        /*001a*/ 	.short	(.L_704 - .L_703)
.L_703:
        /*001c*/ 	.word	0x00000000
        /*0020*/ 	.short	0x0004
        /*0022*/ 	.short	0x0018
        /*0024*/ 	.byte	0x00, 0xf0, 0x11, 0x00


	//----- nvinfo : EIATTR_KPARAM_INFO
	.align		4
.L_704:
        /*0028*/ 	.byte	0x04, 0x17
        /*002a*/ 	.short	(.L_706 - .L_705)
.L_705:
        /*002c*/ 	.word	0x00000000
        /*0030*/ 	.short	0x0003
        /*0032*/ 	.short	0x0014
        /*0034*/ 	.byte	0x00, 0xf0, 0x11, 0x00


	//----- nvinfo : EIATTR_KPARAM_INFO
	.align		4
.L_706:
        /*0038*/ 	.byte	0x04, 0x17
        /*003a*/ 	.short	(.L_708 - .L_707)
.L_707:
        /*003c*/ 	.word	0x00000000
        /*0040*/ 	.short	0x0002
        /*0042*/ 	.short	0x0010
        /*0044*/ 	.byte	0x00, 0xf0, 0x11, 0x00


	//----- nvinfo : EIATTR_KPARAM_INFO
	.align		4
.L_708:
        /*0048*/ 	.byte	0x04, 0x17
        /*004a*/ 	.short	(.L_710 - .L_709)
.L_709:
        /*004c*/ 	.word	0x00000000
        /*0050*/ 	.short	0x0001
        /*0052*/ 	.short	0x0008
        /*0054*/ 	.byte	0x00, 0xf5, 0x21, 0x00


	//----- nvinfo : EIATTR_KPARAM_INFO
	.align		4
.L_710:
        /*0058*/ 	.byte	0x04, 0x17
        /*005a*/ 	.short	(.L_712 - .L_711)
.L_711:
        /*005c*/ 	.word	0x00000000
        /*0060*/ 	.short	0x0000
        /*0062*/ 	.short	0x0000
        /*0064*/ 	.byte	0x00, 0xf5, 0x21, 0x00


	//----- nvinfo : EIATTR_SPARSE_MMA_MASK
	.align		4
.L_712:
        /*0068*/ 	.byte	0x03, 0x50
        /*006a*/ 	.short	0x0000


	//----- nvinfo : EIATTR_MAXREG_COUNT
	.align		4
        /*006c*/ 	.byte	0x03, 0x1b
        /*006e*/ 	.short	0x00ff


	//----- nvinfo : EIATTR_NUM_BARRIERS
	.align		4
        /*0070*/ 	.byte	0x02, 0x4c
        /*0072*/ 	.byte	0x01
	.zero		1


	//----- nvinfo : EIATTR_MERCURY_ISA_VERSION
	.align		4
        /*0074*/ 	.byte	0x03, 0x5f
        /*0076*/ 	.short	0x0101


	//----- nvinfo : EIATTR_COOP_GROUP_MASK_REGIDS
	.align		4
        /*0078*/ 	.byte	0x04, 0x29
        /*007a*/ 	.short	(.L_714 - .L_713)


	//   ....[0]....
.L_713:
        /*007c*/ 	.word	0xffffffff


	//   ....[1]....
        /*0080*/ 	.word	0xffffffff


	//   ....[2]....
        /*0084*/ 	.word	0xffffffff


	//   ....[3]....
        /*0088*/ 	.word	0xffffffff


	//----- nvinfo : EIATTR_COOP_GROUP_INSTR_OFFSETS
	.align		4
.L_714:
        /*008c*/ 	.byte	0x04, 0x28
        /*008e*/ 	.short	(.L_716 - .L_715)


	//   ....[0]....
.L_715:
        /*0090*/ 	.word	0x00000970


	//   ....[1]....
        /*0094*/ 	.word	0x000009c0


	//   ....[2]....
        /*0098*/ 	.word	0x000009e0


	//   ....[3]....
        /*009c*/ 	.word	0x00000a00


	//----- nvinfo : EIATTR_VRC_CTA_INIT_COUNT
	.align		4
.L_716:
        /*00a0*/ 	.byte	0x02, 0x4a
	.zero		1
	.zero		1


	//----- nvinfo : EIATTR_EXIT_INSTR_OFFSETS
	.align		4
        /*00a4*/ 	.byte	0x04, 0x1c
        /*00a6*/ 	.short	(.L_718 - .L_717)


	//   ....[0]....
.L_717:
        /*00a8*/ 	.word	0x00000b60


	//   ....[1]....
        /*00ac*/ 	.word	0x00000e30


	//----- nvinfo : EIATTR_CRS_STACK_SIZE
	.align		4
.L_718:
        /*00b0*/ 	.byte	0x04, 0x1e
        /*00b2*/ 	.short	(.L_720 - .L_719)
.L_719:
        /*00b4*/ 	.word	0x00000000


	//----- nvinfo : EIATTR_CBANK_PARAM_SIZE
	.align		4
.L_720:
        /*00b8*/ 	.byte	0x03, 0x19
        /*00ba*/ 	.short	0x0020


	//----- nvinfo : EIATTR_PARAM_CBANK
	.align		4
        /*00bc*/ 	.byte	0x04, 0x0a
        /*00be*/ 	.short	(.L_722 - .L_721)
	.align		4
.L_721:
        /*00c0*/ 	.word	index@(.nv.constant0._ZN17fastertransformer19normalize_kernel_v2IffLi2ELi4ELi1EEEvPT_PKT0_iiii)
        /*00c4*/ 	.short	0x0380
        /*00c6*/ 	.short	0x0020


	//----- nvinfo : EIATTR_SW_WAR
	.align		4
.L_722:
        /*00c8*/ 	.byte	0x04, 0x36
        /*00ca*/ 	.short	(.L_724 - .L_723)
.L_723:
        /*00cc*/ 	.word	0x00000008
.L_724:


//--------------------- .nv.info._ZN17fastertransformer19normalize_kernel_v2I6float2fLi2ELi4ELi2EEEvPT_PKT0_iiii --------------------------
	.section	.nv.info._ZN17fastertransformer19normalize_kernel_v2I6float2fLi2ELi4ELi2EEEvPT_PKT0_iiii,"",@"SHT_CUDA_INFO"
	.sectionflags	@""
	.align	4


	//----- nvinfo : EIATTR_CUDA_API_VERSION
	.align		4
        /*0000*/ 	.byte	0x04, 0x37
        /*0002*/ 	.short	(.L_726 - .L_725)
.L_725:
        /*0004*/ 	.word	0x00000082


	//----- nvinfo : EIATTR_KPARAM_INFO
	.align		4
.L_726:
        /*0008*/ 	.byte	0x04, 0x17
        /*000a*/ 	.short	(.L_728 - .L_727)
.L_727:
        /*000c*/ 	.word	0x00000000
        /*0010*/ 	.short	0x0005
        /*0012*/ 	.short	0x001c
        /*0014*/ 	.byte	0x00, 0xf0, 0x11, 0x00


	//----- nvinfo : EIATTR_KPARAM_INFO
	.align		4
.L_728:
        /*0018*/ 	.byte	0x04, 0x17
        /*001a*/ 	.short	(.L_730 - .L_729)
.L_729:
        /*001c*/ 	.word	0x00000000
        /*0020*/ 	.short	0x0004
        /*0022*/ 	.short	0x0018
        /*0024*/ 	.byte	0x00, 0xf0, 0x11, 0x00


	//----- nvinfo : EIATTR_KPARAM_INFO
	.align		4
.L_730:
        /*0028*/ 	.byte	0x04, 0x17
        /*002a*/ 	.short	(.L_732 - .L_731)
.L_731:
        /*002c*/ 	.word	0x00000000
        /*0030*/ 	.short	0x0003
        /*0032*/ 	.short	0x0014
        /*0034*/ 	.byte	0x00, 0xf0, 0x11, 0x00


	//----- nvinfo : EIATTR_KPARAM_INFO
	.align		4
.L_732:
        /*0038*/ 	.byte	0x04, 0x17
        /*003a*/ 	.short	(.L_734 - .L_733)
.L_733:
        /*003c*/ 	.word	0x00000000
        /*0040*/ 	.short	0x0002
        /*0042*/ 	.short	0x0010
        /*0044*/ 	.byte	0x00, 0xf0, 0x11, 0x00


	//----- nvinfo : EIATTR_KPARAM_INFO
	.align		4
.L_734:
        /*0048*/ 	.byte	0x04, 0x17
        /*004a*/ 	.short	(.L_736 - .L_735)
.L_735:
        /*004c*/ 	.word	0x00000000
        /*0050*/ 	.short	0x0001
        /*0052*/ 	.short	0x0008
        /*0054*/ 	.byte	0x00, 0xf5, 0x21, 0x00


	//----- nvinfo : EIATTR_KPARAM_INFO
	.align		4
.L_736:
        /*0058*/ 	.byte	0x04, 0x17
        /*005a*/ 	.short	(.L_738 - .L_737)
.L_737:
        /*005c*/ 	.word	0x00000000
        /*0060*/ 	.short	0x0000
        /*0062*/ 	.short	0x0000
        /*0064*/ 	.byte	0x00, 0xf5, 0x21, 0x00


	//----- nvinfo : EIATTR_SPARSE_MMA_MASK
	.align		4
.L_738:
        /*0068*/ 	.byte	0x03, 0x50
        /*006a*/ 	.short	0x0000


	//----- nvinfo : EIATTR_MAXREG_COUNT
	.align		4
        /*006c*/ 	.byte	0x03, 0x1b
        /*006e*/ 	.short	0x00ff


	//----- nvinfo : EIATTR_NUM_BARRIERS
	.align		4
        /*0070*/ 	.byte	0x02, 0x4c
        /*0072*/ 	.byte	0x01
	.zero		1


	//----- nvinfo : EIATTR_MERCURY_ISA_VERSION
	.align		4
        /*0074*/ 	.byte	0x03, 0x5f
        /*0076*/ 	.short	0x0101


	//----- nvinfo : EIATTR_COOP_GROUP_MASK_REGIDS
	.align		4
        /*0078*/ 	.byte	0x04, 0x29
        /*007a*/ 	.short	(.L_740 - .L_739)


	//   ....[0]....
.L_739:
        /*007c*/ 	.word	0xffffffff


	//   ....[1]....
        /*0080*/ 	.word	0xffffffff


	//   ....[2]....
        /*0084*/ 	.word	0xffffffff


	//   ....[3]....
        /*0088*/ 	.word	0xffffffff


	//----- nvinfo : EIATTR_COOP_GROUP_INSTR_OFFSETS
	.align		4
.L_740:
        /*008c*/ 	.byte	0x04, 0x28
        /*008e*/ 	.short	(.L_742 - .L_741)


	//   ....[0]....
.L_741:
        /*0090*/ 	.word	0x00000990


	//   ....[1]....
        /*0094*/ 	.word	0x000009e0


	//   ....[2]....
        /*0098*/ 	.word	0x00000a00


	//   ....[3]....
        /*009c*/ 	.word	0x00000a20


	//----- nvinfo : EIATTR_VRC_CTA_INIT_COUNT
	.align		4
.L_742:
        /*00a0*/ 	.byte	0x02, 0x4a
	.zero		1
	.zero		1


	//----- nvinfo : EIATTR_EXIT_INSTR_OFFSETS
	.align		4
        /*00a4*/ 	.byte	0x04, 0x1c
        /*00a6*/ 	.short	(.L_744 - .L_743)


	//   ....[0]....
.L_743:
        /*00a8*/ 	.word	0x00000b80


	//   ....[1]....
        /*00ac*/ 	.word	0x00000e60


	//----- nvinfo : EIATTR_CRS_STACK_SIZE
	.align		4
.L_744:
        /*00b0*/ 	.byte	0x04, 0x1e
        /*00b2*/ 	.short	(.L_746 - .L_745)
.L_745:
        /*00b4*/ 	.word	0x00000000


	//----- nvinfo : EIATTR_CBANK_PARAM_SIZE
	.align		4
.L_746:
        /*00b8*/ 	.byte	0x03, 0x19
        /*00ba*/ 	.short	0x0020


	//----- nvinfo : EIATTR_PARAM_CBANK
	.align		4
        /*00bc*/ 	.byte	0x04, 0x0a
        /*00be*/ 	.short	(.L_748 - .L_747)
	.align		4
.L_747:
        /*00c0*/ 	.word	index@(.nv.constant0._ZN17fastertransformer19normalize_kernel_v2I6float2fLi2ELi4ELi2EEEvPT_PKT0_iiii)
        /*00c4*/ 	.short	0x0380
        /*00c6*/ 	.short	0x0020


	//----- nvinfo : EIATTR_SW_WAR
	.align		4
.L_748:
        /*00c8*/ 	.byte	0x04, 0x36
        /*00ca*/ 	.short	(.L_750 - .L_749)
.L_749:
        /*00cc*/ 	.word	0x00000008
.L_750:


//--------------------- .nv.info._ZN17fastertransformer19normalize_kernel_v2I6float4fLi2ELi4ELi4EEEvPT_PKT0_iiii --------------------------
	.section	.nv.info._ZN17fastertransformer19normalize_kernel_v2I6float4fLi2ELi4ELi4EEEvPT_PKT0_iiii,"",@"SHT_CUDA_INFO"
	.sectionflags	@""
	.align	4


	//----- nvinfo : EIATTR_CUDA_API_VERSION
	.align		4
        /*0000*/ 	.byte	0x04, 0x37
        /*0002*/ 	.short	(.L_752 - .L_751)
.L_751:
        /*0004*/ 	.word	0x00000082


	//----- nvinfo : EIATTR_KPARAM_INFO
	.align		4
.L_752:
        /*0008*/ 	.byte	0x04, 0x17
        /*000a*/ 	.short	(.L_754 - .L_753)
.L_753:
        /*000c*/ 	.word	0x00000000
        /*0010*/ 	.short	0x0005
        /*0012*/ 	.short	0x001c
        /*0014*/ 	.byte	0x00, 0xf0, 0x11, 0x00


	//----- nvinfo : EIATTR_KPARAM_INFO
	.align		4
.L_754:
        /*0018*/ 	.byte	0x04, 0x17
        /*001a*/ 	.short	(.L_756 - .L_755)
.L_755:
        /*001c*/ 	.word	0x00000000
        /*0020*/ 	.short	0x0004
        /*0022*/ 	.short	0x0018
        /*0024*/ 	.byte	0x00, 0xf0, 0x11, 0x00


	//----- nvinfo : EIATTR_KPARAM_INFO
	.align		4
.L_756:
        /*0028*/ 	.byte	0x04, 0x17
        /*002a*/ 	.short	(.L_758 - .L_757)
.L_757:
        /*002c*/ 	.word	0x00000000
        /*0030*/ 	.short	0x0003
        /*0032*/ 	.short	0x0014
        /*0034*/ 	.byte	0x00, 0xf0, 0x11, 0x00


	//----- nvinfo : EIATTR_KPARAM_INFO
	.align		4
.L_758:
        /*0038*/ 	.byte	0x04, 0x17
        /*003a*/ 	.short	(.L_760 - .L_759)
.L_759:
        /*003c*/ 	.word	0x00000000
        /*0040*/ 	.short	0x0002
        /*0042*/ 	.short	0x0010
        /*0044*/ 	.byte	0x00, 0xf0, 0x11, 0x00


	//----- nvinfo : EIATTR_KPARAM_INFO
	.align		4
.L_760:
        /*0048*/ 	.byte	0x04, 0x17
        /*004a*/ 	.short	(.L_762 - .L_761)
.L_761:
        /*004c*/ 	.word	0x00000000
        /*0050*/ 	.short	0x0001
        /*0052*/ 	.short	0x0008
        /*0054*/ 	.byte	0x00, 0xf5, 0x21, 0x00


	//----- nvinfo : EIATTR_KPARAM_INFO
	.align		4
.L_762:
        /*0058*/ 	.byte	0x04, 0x17
        /*005a*/ 	.short	(.L_764 - .L_763)
.L_763:
        /*005c*/ 	.word	0x00000000
        /*0060*/ 	.short	0x0000
        /*0062*/ 	.short	0x0000
        /*0064*/ 	.byte	0x00, 0xf5, 0x21, 0x00


	//----- nvinfo : EIATTR_SPARSE_MMA_MASK
	.align		4
.L_764:
        /*0068*/ 	.byte	0x03, 0x50
        /*006a*/ 	.short	0x0000


	//----- nvinfo : EIATTR_MAXREG_COUNT
	.align		4
        /*006c*/ 	.byte	0x03, 0x1b
        /*006e*/ 	.short	0x00ff


	//----- nvinfo : EIATTR_NUM_BARRIERS
	.align		4
        /*0070*/ 	.byte	0x02, 0x4c
        /*0072*/ 	.byte	0x01
	.zero		1


	//----- nvinfo : EIATTR_MERCURY_ISA_VERSION
	.align		4
        /*0074*/ 	.byte	0x03, 0x5f
        /*0076*/ 	.short	0x0101


	//----- nvinfo : EIATTR_COOP_GROUP_MASK_REGIDS
	.align		4
        /*0078*/ 	.byte	0x04, 0x29
        /*007a*/ 	.short	(.L_766 - .L_765)


	//   ....[0]....
.L_765:
        /*007c*/ 	.word	0xffffffff


	//   ....[1]....
        /*0080*/ 	.word	0xffffffff


	//   ....[2]....
        /*0084*/ 	.word	0xffffffff


	//   ....[3]....
        /*0088*/ 	.word	0xffffffff


	//----- nvinfo : EIATTR_COOP_GROUP_INSTR_OFFSETS
	.align		4
.L_766:
        /*008c*/ 	.byte	0x04, 0x28
        /*008e*/ 	.short	(.L_768 - .L_767)


	//   ....[0]....
.L_767:
        /*0090*/ 	.word	0x000009a0


	//   ....[1]....
        /*0094*/ 	.word	0x000009f0


	//   ....[2]....
        /*0098*/ 	.word	0x00000a10


	//   ....[3]....
        /*009c*/ 	.word	0x00000a30


	//----- nvinfo : EIATTR_VRC_CTA_INIT_COUNT
	.align		4
.L_768:
        /*00a0*/ 	.byte	0x02, 0x4a
	.zero		1
	.zero		1


	//----- nvinfo : EIATTR_EXIT_INSTR_OFFSETS
	.align		4
        /*00a4*/ 	.byte	0x04, 0x1c
        /*00a6*/ 	.short	(.L_770 - .L_769)


	//   ....[0]....
.L_769:
        /*00a8*/ 	.word	0x00000b90


	//   ....[1]....
        /*00ac*/ 	.word	0x00000e90


	//----- nvinfo : EIATTR_CRS_STACK_SIZE
	.align		4
.L_770:
        /*00b0*/ 	.byte	0x04, 0x1e
        /*00b2*/ 	.short	(.L_772 - .L_771)
.L_771:
        /*00b4*/ 	.word	0x00000000


	//----- nvinfo : EIATTR_CBANK_PARAM_SIZE
	.align		4
.L_772:
        /*00b8*/ 	.byte	0x03, 0x19
        /*00ba*/ 	.short	0x0020


	//----- nvinfo : EIATTR_PARAM_CBANK
	.align		4
        /*00bc*/ 	.byte	0x04, 0x0a
        /*00be*/ 	.short	(.L_774 - .L_773)
	.align		4
.L_773:
        /*00c0*/ 	.word	index@(.nv.constant0._ZN17fastertransformer19normalize_kernel_v2I6float4fLi2ELi4ELi4EEEvPT_PKT0_iiii)
        /*00c4*/ 	.short	0x0380
        /*00c6*/ 	.short	0x0020


	//----- nvinfo : EIATTR_SW_WAR
	.align		4
.L_774:
        /*00c8*/ 	.byte	0x04, 0x36
        /*00ca*/ 	.short	(.L_776 - .L_775)
.L_775:
        /*00cc*/ 	.word	0x00000008
.L_776:


//--------------------- .nv.info._ZN17fastertransformer19normalize_kernel_v2IffLi4ELi4ELi1EEEvPT_PKT0_iiii --------------------------
	.section	.nv.info._ZN17fastertransformer19normalize_kernel_v2IffLi4ELi4ELi1EEEvPT_PKT0_iiii,"",@"SHT_CUDA_INFO"
	.sectionflags	@""
	.align	4


	//----- nvinfo : EIATTR_CUDA_API_VERSION
	.align		4
        /*0000*/ 	.byte	0x04, 0x37
        /*0002*/ 	.short	(.L_778 - .L_777)
.L_777:
        /*0004*/ 	.word	0x00000082


	//----- nvinfo : EIATTR_KPARAM_INFO
	.align		4
.L_778:
        /*0008*/ 	.byte	0x04, 0x17
        /*000a*/ 	.short	(.L_780 - .L_779)
.L_779:
        /*000c*/ 	.word	0x00000000
        /*0010*/ 	.short	0x0005
        /*0012*/ 	.short	0x001c
        /*0014*/ 	.byte	0x00, 0xf0, 0x11, 0x00


	//----- nvinfo : EIATTR_KPARAM_INFO
	.align		4
.L_780:
        /*0018*/ 	.byte	0x04, 0x17
        /*001a*/ 	.short	(.L_782 - .L_781)
.L_781:
        /*001c*/ 	.word	0x00000000
        /*0020*/ 	.short	0x0004
        /*0022*/ 	.short	0x0018
        /*0024*/ 	.byte	0x00, 0xf0, 0x11, 0x00


	//----- nvinfo : EIATTR_KPARAM_INFO
	.align		4
.L_782:
        /*0028*/ 	.byte	0x04, 0x17
        /*002a*/ 	.short	(.L_784 - .L_783)
.L_783:
        /*002c*/ 	.word	0x00000000
        /*0030*/ 	.short	0x0003
        /*0032*/ 	.short	0x0014
        /*0034*/ 	.byte	0x00, 0xf0, 0x11, 0x00


	//----- nvinfo : EIATTR_KPARAM_INFO
	.align		4
.L_784:
        /*0038*/ 	.byte	0x04, 0x17
        /*003a*/ 	.short	(.L_786 - .L_785)
.L_785:
        /*003c*/ 	.word	0x00000000
        /*0040*/ 	.short	0x0002
        /*0042*/ 	.short	0x0010
        /*0044*/ 	.byte	0x00, 0xf0, 0x11, 0x00


	//----- nvinfo : EIATTR_KPARAM_INFO
	.align		4
.L_786:
        /*0048*/ 	.byte	0x04, 0x17
        /*004a*/ 	.short	(.L_788 - .L_787)
.L_787:
        /*004c*/ 	.word	0x00000000
        /*0050*/ 	.short	0x0001
        /*0052*/ 	.short	0x0008
        /*0054*/ 	.byte	0x00, 0xf5, 0x21, 0x00


	//----- nvinfo : EIATTR_KPARAM_INFO
	.align		4
.L_788:
        /*0058*/ 	.byte	0x04, 0x17
        /*005a*/ 	.short	(.L_790 - .L_789)
.L_789:
        /*005c*/ 	.word	0x00000000
        /*0060*/ 	.short	0x0000
        /*0062*/ 	.short	0x0000
        /*0064*/ 	.byte	0x00, 0xf5, 0x21, 0x00


	//----- nvinfo : EIATTR_SPARSE_MMA_MASK
	.align		4
.L_790:
        /*0068*/ 	.byte	0x03, 0x50
        /*006a*/ 	.short	0x0000


	//----- nvinfo : EIATTR_MAXREG_COUNT
	.align		4
        /*006c*/ 	.byte	0x03, 0x1b
        /*006e*/ 	.short	0x00ff


	//----- nvinfo : EIATTR_NUM_BARRIERS
	.align		4
        /*0070*/ 	.byte	0x02, 0x4c
        /*0072*/ 	.byte	0x01
	.zero		1


	//----- nvinfo : EIATTR_MERCURY_ISA_VERSION
	.align		4
        /*0074*/ 	.byte	0x03, 0x5f
        /*0076*/ 	.short	0x0101


	//----- nvinfo : EIATTR_COOP_GROUP_MASK_REGIDS
	.align		4
        /*0078*/ 	.byte	0x04, 0x29
        /*007a*/ 	.short	(.L_792 - .L_791)


	//   ....[0]....
.L_791:
        /*007c*/ 	.word	0xffffffff


	//   ....[1]....
        /*0080*/ 	.word	0xffffffff


	//   ....[2]....
        /*0084*/ 	.word	0xffffffff


	//----- nvinfo : EIATTR_COOP_GROUP_INSTR_OFFSETS
	.align		4
.L_792:
        /*0088*/ 	.byte	0x04, 0x28
        /*008a*/ 	.short	(.L_794 - .L_793)


	//   ....[0]....
.L_793:
        /*008c*/ 	.word	0x00000970


	//   ....[1]....
        /*0090*/ 	.word	0x000009c0


	//   ....[2]....
        /*0094*/ 	.word	0x000009e0


	//----- nvinfo : EIATTR_VRC_CTA_INIT_COUNT
	.align		4
.L_794:
        /*0098*/ 	.byte	0x02, 0x4a
	.zero		1
	.zero		1


	//----- nvinfo : EIATTR_EXIT_INSTR_OFFSETS
	.align		4
        /*009c*/ 	.byte	0x04, 0x1c
        /*009e*/ 	.short	(.L_796 - .L_795)


	//   ....[0]....
.L_795:
        /*00a0*/ 	.word	0x00000b40


	//   ....[1]....
        /*00a4*/ 	.word	0x00000e10


	//----- nvinfo : EIATTR_CRS_STACK_SIZE
	.align		4
.L_796:
        /*00a8*/ 	.byte	0x04, 0x1e
        /*00aa*/ 	.short	(.L_798 - .L_797)
.L_797:
        /*00ac*/ 	.word	0x00000000


	//----- nvinfo : EIATTR_CBANK_PARAM_SIZE
	.align		4
.L_798:
        /*00b0*/ 	.byte	0x03, 0x19
        /*00b2*/ 	.short	0x0020


	//----- nvinfo : EIATTR_PARAM_CBANK
	.align		4
        /*00b4*/ 	.byte	0x04, 0x0a
        /*00b6*/ 	.short	(.L_800 - .L_799)
	.align		4
.L_799:
        /*00b8*/ 	.word	index@(.nv.constant0._ZN17fastertransformer19normalize_kernel_v2IffLi4ELi4ELi1EEEvPT_PKT0_iiii)
        /*00bc*/ 	.short	0x0380
        /*00be*/ 	.short	0x0020


	//----- nvinfo : EIATTR_SW_WAR
	.align		4
.L_800:
        /*00c0*/ 	.byte	0x04, 0x36
        /*00c2*/ 	.short	(.L_802 - .L_801)
.L_801:
        /*00c4*/ 	.word	0x00000008
.L_802:


//--------------------- .nv.info._ZN17fastertransformer19normalize_kernel_v2I6float2fLi4ELi4ELi2EEEvPT_PKT0_iiii --------------------------
	.section	.nv.info._ZN17fastertransformer19normalize_kernel_v2I6float2fLi4ELi4ELi2EEEvPT_PKT0_iiii,"",@"SHT_CUDA_INFO"
	.sectionflags	@""
	.align	4


	//----- nvinfo : EIATTR_CUDA_API_VERSION
	.align		4
        /*0000*/ 	.byte	0x04, 0x37
        /*0002*/ 	.short	(.L_804 - .L_803)
.L_803:
        /*0004*/ 	.word	0x00000082


	//----- nvinfo : EIATTR_KPARAM_INFO
	.align		4
.L_804:
        /*0008*/ 	.byte	0x04, 0x17
        /*000a*/ 	.short	(.L_806 - .L_805)
.L_805:
        /*000c*/ 	.word	0x00000000
        /*0010*/ 	.short	0x0005
        /*0012*/ 	.short	0x001c
        /*0014*/ 	.byte	0x00, 0xf0, 0x11, 0x00


	//----- nvinfo : EIATTR_KPARAM_INFO
	.align		4
.L_806:
        /*0018*/ 	.byte	0x04, 0x17
        /*001a*/ 	.short	(.L_808 - .L_807)
.L_807:
        /*001c*/ 	.word	0x00000000
        /*0020*/ 	.short	0x0004
        /*0022*/ 	.short	0x0018
        /*0024*/ 	.byte	0x00, 0xf0, 0x11, 0x00


	//----- nvinfo : EIATTR_KPARAM_INFO
	.align		4
.L_808:
        /*0028*/ 	.byte	0x04, 0x17
        /*002a*/ 	.short	(.L_810 - .L_809)
.L_809:
        /*002c*/ 	.word	0x00000000
        /*0030*/ 	.short	0x0003
        /*0032*/ 	.short	0x0014
        /*0034*/ 	.byte	0x00, 0xf0, 0x11, 0x00


	//----- nvinfo : EIATTR_KPARAM_INFO
	.align		4
.L_810:
        /*0038*/ 	.byte	0x04, 0x17
        /*003a*/ 	.short	(.L_812 - .L_811)
.L_811:
        /*003c*/ 	.word	0x00000000
        /*0040*/ 	.short	0x0002
        /*0042*/ 	.short	0x0010
        /*0044*/ 	.byte	0x00, 0xf0, 0x11, 0x00


	//----- nvinfo : EIATTR_KPARAM_INFO
	.align		4
.L_812:
        /*0048*/ 	.byte	0x04, 0x17
        /*004a*/ 	.short	(.L_814 - .L_813)
.L_813:
        /*004c*/ 	.word	0x00000000
        /*0050*/ 	.short	0x0001
        /*0052*/ 	.short	0x0008
        /*0054*/ 	.byte	0x00, 0xf5, 0x21, 0x00


	//----- nvinfo : EIATTR_KPARAM_INFO
	.align		4
.L_814:
        /*0058*/ 	.byte	0x04, 0x17
        /*005a*/ 	.short	(.L_816 - .L_815)
.L_815:
        /*005c*/ 	.word	0x00000000
        /*0060*/ 	.short	0x0000
        /*0062*/ 	.short	0x0000
        /*0064*/ 	.byte	0x00, 0xf5, 0x21, 0x00


	//----- nvinfo : EIATTR_SPARSE_MMA_MASK
	.align		4
.L_816:
        /*0068*/ 	.byte	0x03, 0x50
        /*006a*/ 	.short	0x0000


	//----- nvinfo : EIATTR_MAXREG_COUNT
	.align		4
        /*006c*/ 	.byte	0x03, 0x1b
        /*006e*/ 	.short	0x00ff


	//----- nvinfo : EIATTR_NUM_BARRIERS
	.align		4
        /*0070*/ 	.byte	0x02, 0x4c
        /*0072*/ 	.byte	0x01
	.zero		1


	//----- nvinfo : EIATTR_MERCURY_ISA_VERSION
	.align		4
        /*0074*/ 	.byte	0x03, 0x5f
        /*0076*/ 	.short	0x0101


	//----- nvinfo : EIATTR_COOP_GROUP_MASK_REGIDS
	.align		4
        /*0078*/ 	.byte	0x04, 0x29
        /*007a*/ 	.short	(.L_818 - .L_817)


	//   ....[0]....
.L_817:
        /*007c*/ 	.word	0xffffffff


	//   ....[1]....
        /*0080*/ 	.word	0xffffffff


	//   ....[2]....
        /*0084*/ 	.word	0xffffffff


	//----- nvinfo : EIATTR_COOP_GROUP_INSTR_OFFSETS
	.align		4
.L_818:
        /*0088*/ 	.byte	0x04, 0x28
        /*008a*/ 	.short	(.L_820 - .L_819)


	//   ....[0]....
.L_819:
        /*008c*/ 	.word	0x00000990


	//   ....[1]....
        /*0090*/ 	.word	0x000009e0


	//   ....[2]....
        /*0094*/ 	.word	0x00000a00


	//----- nvinfo : EIATTR_VRC_CTA_INIT_COUNT
	.align		4
.L_820:
        /*0098*/ 	.byte	0x02, 0x4a
	.zero		1
	.zero		1


	//----- nvinfo : EIATTR_EXIT_INSTR_OFFSETS
	.align		4
        /*009c*/ 	.byte	0x04, 0x1c
        /*009e*/ 	.short	(.L_822 - .L_821)


	//   ....[0]....
.L_821:
        /*00a0*/ 	.word	0x00000b60


	//   ....[1]....
        /*00a4*/ 	.word	0x00000e40


	//----- nvinfo : EIATTR_CRS_STACK_SIZE
	.align		4
.L_822:
        /*00a8*/ 	.byte	0x04, 0x1e
        /*00aa*/ 	.short	(.L_824 - .L_823)
.L_823:
        /*00ac*/ 	.word	0x00000000


	//----- nvinfo : EIATTR_CBANK_PARAM_SIZE
	.align		4
.L_824:
        /*00b0*/ 	.byte	0x03, 0x19
        /*00b2*/ 	.short	0x0020


	//----- nvinfo : EIATTR_PARAM_CBANK
	.align		4
        /*00b4*/ 	.byte	0x04, 0x0a
        /*00b6*/ 	.short	(.L_826 - .L_825)
	.align		4
.L_825:
        /*00b8*/ 	.word	index@(.nv.constant0._ZN17fastertransformer19normalize_kernel_v2I6float2fLi4ELi4ELi2EEEvPT_PKT0_iiii)
        /*00bc*/ 	.short	0x0380
        /*00be*/ 	.short	0x0020


	//----- nvinfo : EIATTR_SW_WAR
	.align		4
.L_826:
        /*00c0*/ 	.byte	0x04, 0x36
        /*00c2*/ 	.short	(.L_828 - .L_827)
.L_827:
        /*00c4*/ 	.word	0x00000008
.L_828:


//--------------------- .nv.info._ZN17fastertransformer19normalize_kernel_v2I6float4fLi4ELi4ELi4EEEvPT_PKT0_iiii --------------------------
	.section	.nv.info._ZN17fastertransformer19normalize_kernel_v2I6float4fLi4ELi4ELi4EEEvPT_PKT0_iiii,"",@"SHT_CUDA_INFO"
	.sectionflags	@""
	.align	4


	//----- nvinfo : EIATTR_CUDA_API_VERSION
	.align		4
        /*0000*/ 	.byte	0x04, 0x37
        /*0002*/ 	.short	(.L_830 - .L_829)
.L_829:
        /*0004*/ 	.word	0x00000082


	//----- nvinfo : EIATTR_KPARAM_INFO
	.align		4
.L_830:
        /*0008*/ 	.byte	0x04, 0x17
        /*000a*/ 	.short	(.L_832 - .L_831)
.L_831:
        /*000c*/ 	.word	0x00000000
        /*0010*/ 	.short	0x0005
        /*0012*/ 	.short	0x001c
        /*0014*/ 	.byte	0x00, 0xf0, 0x11, 0x00


	//----- nvinfo : EIATTR_KPARAM_INFO
	.align		4
.L_832:
        /*0018*/ 	.byte	0x04, 0x17
        /*001a*/ 	.short	(.L_834 - .L_833)
.L_833:
        /*001c*/ 	.word	0x00000000
        /*0020*/ 	.short	0x0004
        /*0022*/ 	.short	0x0018
        /*0024*/ 	.byte	0x00, 0xf0, 0x11, 0x00


	//----- nvinfo : EIATTR_KPARAM_INFO
	.align		4
.L_834:
        /*0028*/ 	.byte	0x04, 0x17
        /*002a*/ 	.short	(.L_836 - .L_835)
.L_835:
        /*002c*/ 	.word	0x00000000
        /*0030*/ 	.short	0x0003
        /*0032*/ 	.short	0x0014
        /*0034*/ 	.byte	0x00, 0xf0, 0x11, 0x00


	//----- nvinfo : EIATTR_KPARAM_INFO
	.align		4
.L_836:
        /*0038*/ 	.byte	0x04, 0x17
        /*003a*/ 	.short	(.L_838 - .L_837)
.L_837:
        /*003c*/ 	.word	0x00000000
        /*0040*/ 	.short	0x0002
        /*0042*/ 	.short	0x0010
        /*0044*/ 	.byte	0x00, 0xf0, 0x11, 0x00


	//----- nvinfo : EIATTR_KPARAM_INFO
	.align		4
.L_838:
        /*0048*/ 	.byte	0x04, 0x17
        /*004a*/ 	.short	(.L_840 - .L_839)
.L_839:
        /*004c*/ 	.word	0x00000000
        /*0050*/ 	.short	0x0001
        /*0052*/ 	.short	0x0008
        /*0054*/ 	.byte	0x00, 0xf5, 0x21, 0x00


	//----- nvinfo : EIATTR_KPARAM_INFO
	.align		4
.L_840:
        /*0058*/ 	.byte	0x04, 0x17
        /*005a*/ 	.short	(.L_842 - .L_841)
.L_841:
        /*005c*/ 	.word	0x00000000
        /*0060*/ 	.short	0x0000
        /*0062*/ 	.short	0x0000
        /*0064*/ 	.byte	0x00, 0xf5, 0x21, 0x00


	//----- nvinfo : EIATTR_SPARSE_MMA_MASK
	.align		4
.L_842:
        /*0068*/ 	.byte	0x03, 0x50
        /*006a*/ 	.short	0x0000


	//----- nvinfo : EIATTR_MAXREG_COUNT
	.align		4
        /*006c*/ 	.byte	0x03, 0x1b
        /*006e*/ 	.short	0x00ff


	//----- nvinfo : EIATTR_NUM_BARRIERS
	.align		4
        /*0070*/ 	.byte	0x02, 0x4c
        /*0072*/ 	.byte	0x01
	.zero		1


	//----- nvinfo : EIATTR_MERCURY_ISA_VERSION
	.align		4
        /*0074*/ 	.byte	0x03, 0x5f
        /*0076*/ 	.short	0x0101


	//----- nvinfo : EIATTR_COOP_GROUP_MASK_REGIDS
	.align		4
        /*0078*/ 	.byte	0x04, 0x29
        /*007a*/ 	.short	(.L_844 - .L_843)


	//   ....[0]....
.L_843:
        /*007c*/ 	.word	0xffffffff


	//   ....[1]....
        /*0080*/ 	.word	0xffffffff


	//   ....[2]....
        /*0084*/ 	.word	0xffffffff


	//----- nvinfo : EIATTR_COOP_GROUP_INSTR_OFFSETS
	.align		4
.L_844:
        /*0088*/ 	.byte	0x04, 0x28
        /*008a*/ 	.short	(.L_846 - .L_845)


	//   ....[0]....
.L_845:
        /*008c*/ 	.word	0x000009a0


	//   ....[1]....
        /*0090*/ 	.word	0x000009f0


	//   ....[2]....
        /*0094*/ 	.word	0x00000a10


	//----- nvinfo : EIATTR_VRC_CTA_INIT_COUNT
	.align		4
.L_846:
        /*0098*/ 	.byte	0x02, 0x4a
	.zero		1
	.zero		1


	//----- nvinfo : EIATTR_EXIT_INSTR_OFFSETS
	.align		4
        /*009c*/ 	.byte	0x04, 0x1c
        /*009e*/ 	.short	(.L_848 - .L_847)


	//   ....[0]....
.L_847:
        /*00a0*/ 	.word	0x00000b70


	//   ....[1]....
        /*00a4*/ 	.word	0x00000e70


	//----- nvinfo : EIATTR_CRS_STACK_SIZE
	.align		4
.L_848:
        /*00a8*/ 	.byte	0x04, 0x1e
        /*00aa*/ 	.short	(.L_850 - .L_849)
.L_849:
        /*00ac*/ 	.word	0x00000000


	//----- nvinfo : EIATTR_CBANK_PARAM_SIZE
	.align		4
.L_850:
        /*00b0*/ 	.byte	0x03, 0x19
        /*00b2*/ 	.short	0x0020


	//----- nvinfo : EIATTR_PARAM_CBANK
	.align		4
        /*00b4*/ 	.byte	0x04, 0x0a
        /*00b6*/ 	.short	(.L_852 - .L_851)
	.align		4
.L_851:
        /*00b8*/ 	.word	index@(.nv.constant0._ZN17fastertransformer19normalize_kernel_v2I6float4fLi4ELi4ELi4EEEvPT_PKT0_iiii)
        /*00bc*/ 	.short	0x0380
        /*00be*/ 	.short	0x0020


	//----- nvinfo : EIATTR_SW_WAR
	.align		4
.L_852:
        /*00c0*/ 	.byte	0x04, 0x36
        /*00c2*/ 	.short	(.L_854 - .L_853)
.L_853:
        /*00c4*/ 	.word	0x00000008
.L_854:


//--------------------- .nv.info._ZN17fastertransformer38normalize_for_FMHA_headz32_INT8_kernelILi1ELi1ELi1EEEvP5char2PK6__halfiiiiffff --------------------------
	.section	.nv.info._ZN17fastertransformer38normalize_for_FMHA_headz32_INT8_kernelILi1ELi1ELi1EEEvP5char2PK6__halfiiiiffff,"",@"SHT_CUDA_INFO"
	.sectionflags	@""
	.align	4


	//----- nvinfo : EIATTR_CUDA_API_VERSION
	.align		4
        /*0000*/ 	.byte	0x04, 0x37
        /*0002*/ 	.short	(.L_856 - .L_855)
.L_855:
        /*0004*/ 	.word	0x00000082


	//----- nvinfo : EIATTR_KPARAM_INFO
	.align		4
.L_856:
        /*0008*/ 	.byte	0x04, 0x17
        /*000a*/ 	.short	(.L_858 - .L_857)
.L_857:
        /*000c*/ 	.word	0x00000000
        /*0010*/ 	.short	0x0009
        /*0012*/ 	.short	0x002c
        /*0014*/ 	.byte	0x00, 0xf0, 0x11, 0x00


	//----- nvinfo : EIATTR_KPARAM_INFO
	.align		4
.L_858:
        /*0018*/ 	.byte	0x04, 0x17
        /*001a*/ 	.short	(.L_860 - .L_859)
.L_859:
        /*001c*/ 	.word	0x00000000
        /*0020*/ 	.short	0x0008
        /*0022*/ 	.short	0x0028
        /*0024*/ 	.byte	0x00, 0xf0, 0x11, 0x00


	//----- nvinfo : EIATTR_KPARAM_INFO
	.align		4
.L_860:
        /*0028*/ 	.byte	0x04, 0x17
        /*002a*/ 	.short	(.L_862 - .L_861)
.L_861:
        /*002c*/ 	.word	0x00000000
        /*0030*/ 	.short	0x0007
        /*0032*/ 	.short	0x0024
        /*0034*/ 	.byte	0x00, 0xf0, 0x11, 0x00


	//----- nvinfo : EIATTR_KPARAM_INFO
	.align		4
.L_862:
        /*0038*/ 	.byte	0x04, 0x17
        /*003a*/ 	.short	(.L_864 - .L_863)
.L_863:
        /*003c*/ 	.word	0x00000000
        /*0040*/ 	.short	0x0006
        /*0042*/ 	.short	0x0020
        /*0044*/ 	.byte	0x00, 0xf0, 0x11, 0x00


	//----- nvinfo : EIATTR_KPARAM_INFO
	.align		4
.L_864:
        /*0048*/ 	.byte	0x04, 0x17
        /*004a*/ 	.short	(.L_866 - .L_865)
.L_865:
        /*004c*/ 	.word	0x00000000
        /*0050*/ 	.short	0x0005
        /*0052*/ 	.short	0x001c
        /*0054*/ 	.byte	0x00, 0xf0, 0x11, 0x00


	//----- nvinfo : EIATTR_KPARAM_INFO
	.align		4
.L_866:
        /*0058*/ 	.byte	0x04, 0x17
        /*005a*/ 	.short	(.L_868 - .L_867)
.L_867:
        /*005c*/ 	.word	0x00000000
        /*0060*/ 	.short	0x0004
        /*0062*/ 	.short	0x0018
        /*0064*/ 	.byte	0x00, 0xf0, 0x11, 0x00


	//----- nvinfo : EIATTR_KPARAM_INFO
	.align		4
.L_868:
        /*0068*/ 	.byte	0x04, 0x17
        /*006a*/ 	.short	(.L_870 - .L_869)
.L_869:
        /*006c*/ 	.word	0x00000000
        /*0070*/ 	.short	0x0003
        /*0072*/ 	.short	0x0014
        /*0074*/ 	.byte	0x00, 0xf0, 0x11, 0x00


	//----- nvinfo : EIATTR_KPARAM_INFO
	.align		4
.L_870:
        /*0078*/ 	.byte	0x04, 0x17
        /*007a*/ 	.short	(.L_872 - .L_871)
.L_871:
        /*007c*/ 	.word	0x00000000
        /*0080*/ 	.short	0x0002
        /*0082*/ 	.short	0x0010
        /*0084*/ 	.byte	0x00, 0xf0, 0x11, 0x00


	//----- nvinfo : EIATTR_KPARAM_INFO
	.align		4
.L_872:
        /*0088*/ 	.byte	0x04, 0x17
        /*008a*/ 	.short	(.L_874 - .L_873)
.L_873:
        /*008c*/ 	.word	0x00000000
        /*0090*/ 	.short	0x0001
        /*0092*/ 	.short	0x0008
        /*0094*/ 	.byte	0x00, 0xf5, 0x21, 0x00


	//----- nvinfo : EIATTR_KPARAM_INFO
	.align		4
.L_874:
        /*0098*/ 	.byte	0x04, 0x17
        /*009a*/ 	.short	(.L_876 - .L_875)
.L_875:
        /*009c*/ 	.word	0x00000000
        /*00a0*/ 	.short	0x0000
        /*00a2*/ 	.short	0x0000
        /*00a4*/ 	.byte	0x00, 0xf5, 0x21, 0x00


	//----- nvinfo : EIATTR_SPARSE_MMA_MASK
	.align		4
.L_876:
        /*00a8*/ 	.byte	0x03, 0x50
        /*00aa*/ 	.short	0x0000


	//----- nvinfo : EIATTR_MAXREG_COUNT
	.align		4
        /*00ac*/ 	.byte	0x03, 0x1b
        /*00ae*/ 	.short	0x00ff


	//----- nvinfo : EIATTR_NUM_BARRIERS
	.align		4
        /*00b0*/ 	.byte	0x02, 0x4c
        /*00b2*/ 	.byte	0x01
	.zero		1


	//----- nvinfo : EIATTR_MERCURY_ISA_VERSION
	.align		4
        /*00b4*/ 	.byte	0x03, 0x5f
        /*00b6*/ 	.short	0x0101


	//----- nvinfo : EIATTR_COOP_GROUP_MASK_REGIDS
	.align		4
        /*00b8*/ 	.byte	0x04, 0x29
        /*00ba*/ 	.short	(.L_878 - .L_877)


	//   ....[0]....
.L_877:
        /*00bc*/ 	.word	0xffffffff


	//   ....[1]....
        /*00c0*/ 	.word	0xffffffff


	//   ....[2]....
        /*00c4*/ 	.word	0xffffffff


	//   ....[3]....
        /*00c8*/ 	.word	0xffffffff


	//----- nvinfo : EIATTR_COOP_GROUP_INSTR_OFFSETS
	.align		4
.L_878:
        /*00cc*/ 	.byte	0x04, 0x28
        /*00ce*/ 	.short	(.L_880 - .L_879)


	//   ....[0]....
.L_879:
        /*00d0*/ 	.word	0x00000400


	//   ....[1]....
        /*00d4*/ 	.word	0x000004a0


	//   ....[2]....
        /*00d8*/ 	.word	0x00000530


	//   ....[3]....
        /*00dc*/ 	.word	0x00000590


	//----- nvinfo : EIATTR_VRC_CTA_INIT_COUNT
	.align		4
.L_880:
        /*00e0*/ 	.byte	0x02, 0x4a
	.zero		1
	.zero		1


	//----- nvinfo : EIATTR_EXIT_INSTR_OFFSETS
	.align		4
        /*00e4*/ 	.byte	0x04, 0x1c
        /*00e6*/ 	.short	(.L_882 - .L_881)


	//   ....[0]....
.L_881:
        /*00e8*/ 	.word	0x00000880


	//----- nvinfo : EIATTR_CRS_STACK_SIZE
	.align		4
.L_882:
        /*00ec*/ 	.byte	0x04, 0x1e
        /*00ee*/ 	.short	(.L_884 - .L_883)
.L_883:
        /*00f0*/ 	.word	0x00000000


	//----- nvinfo : EIATTR_CBANK_PARAM_SIZE
	.align		4
.L_884:
        /*00f4*/ 	.byte	0x03, 0x19
        /*00f6*/ 	.short	0x0030


	//----- nvinfo : EIATTR_PARAM_CBANK
	.align		4
        /*00f8*/ 	.byte	0x04, 0x0a
        /*00fa*/ 	.short	(.L_886 - .L_885)
	.align		4
.L_885:
        /*00fc*/ 	.word	index@(.nv.constant0._ZN17fastertransformer38normalize_for_FMHA_headz32_INT8_kernelILi1ELi1ELi1EEEvP5char2PK6__halfiiiiffff)
        /*0100*/ 	.short	0x0380
        /*0102*/ 	.short	0x0030


	//----- nvinfo : EIATTR_SW_WAR
	.align		4
.L_886:
        /*0104*/ 	.byte	0x04, 0x36
        /*0106*/ 	.short	(.L_888 - .L_887)
.L_887:
        /*0108*/ 	.word	0x00000008
.L_888:


//--------------------- .nv.info._ZN17fastertransformer38normalize_for_FMHA_headz32_INT8_kernelILi1ELi2ELi1EEEvP5char2PK6__halfiiiiffff --------------------------
	.section	.nv.info._ZN17fastertransformer38normalize_for_FMHA_headz32_INT8_kernelILi1ELi2ELi1EEEvP5char2PK6__halfiiiiffff,"",@"SHT_CUDA_INFO"
	.sectionflags	@""
	.align	4


	//----- nvinfo : EIATTR_CUDA_API_VERSION
	.align		4
        /*0000*/ 	.byte	0x04, 0x37
        /*0002*/ 	.short	(.L_890 - .L_889)
.L_889:
        /*0004*/ 	.word	0x00000082


	//----- nvinfo : EIATTR_KPARAM_INFO
	.align		4
.L_890:
        /*0008*/ 	.byte	0x04, 0x17
        /*000a*/ 	.short	(.L_892 - .L_891)
.L_891:
        /*000c*/ 	.word	0x00000000
        /*0010*/ 	.short	0x0009
        /*0012*/ 	.short	0x002c
        /*0014*/ 	.byte	0x00, 0xf0, 0x11, 0x00


	//----- nvinfo : EIATTR_KPARAM_INFO
	.align		4
.L_892:
        /*0018*/ 	.byte	0x04, 0x17
        /*001a*/ 	.short	(.L_894 - .L_893)
.L_893:
        /*001c*/ 	.word	0x00000000
        /*0020*/ 	.short	0x0008
        /*0022*/ 	.short	0x0028
        /*0024*/ 	.byte	0x00, 0xf0, 0x11, 0x00


	//----- nvinfo : EIATTR_KPARAM_INFO
	.align		4
.L_894:
        /*0028*/ 	.byte	0x04, 0x17
        /*002a*/ 	.short	(.L_896 - .L_895)
.L_895:
        /*002c*/ 	.word	0x00000000
        /*0030*/ 	.short	0x0007
        /*0032*/ 	.short	0x0024
        /*0034*/ 	.byte	0x00, 0xf0, 0x11, 0x00


	//----- nvinfo : EIATTR_KPARAM_INFO
	.align		4
.L_896:
        /*0038*/ 	.byte	0x04, 0x17
        /*003a*/ 	.short	(.L_898 - .L_897)
.L_897:
        /*003c*/ 	.word	0x00000000
        /*0040*/ 	.short	0x0006
        /*0042*/ 	.short	0x0020
        /*0044*/ 	.byte	0x00, 0xf0, 0x11, 0x00


	//----- nvinfo : EIATTR_KPARAM_INFO
	.align		4
.L_898:
        /*0048*/ 	.byte	0x04, 0x17
        /*004a*/ 	.short	(.L_900 - .L_899)
.L_899:
        /*004c*/ 	.word	0x00000000
        /*0050*/ 	.short	0x0005
        /*0052*/ 	.short	0x001c
        /*0054*/ 	.byte	0x00, 0xf0, 0x11, 0x00


	//----- nvinfo : EIATTR_KPARAM_INFO
	.align		4
.L_900:
        /*0058*/ 	.byte	0x04, 0x17
        /*005a*/ 	.short	(.L_902 - .L_901)
.L_901:
        /*005c*/ 	.word	0x00000000
        /*0060*/ 	.short	0x0004
        /*0062*/ 	.short	0x0018
        /*0064*/ 	.byte	0x00, 0xf0, 0x11, 0x00


	//----- nvinfo : EIATTR_KPARAM_INFO
	.align		4
.L_902:
        /*0068*/ 	.byte	0x04, 0x17
        /*006a*/ 	.short	(.L_904 - .L_903)
.L_903:
        /*006c*/ 	.word	0x00000000
        /*0070*/ 	.short	0x0003
        /*0072*/ 	.short	0x0014
        /*0074*/ 	.byte	0x00, 0xf0, 0x11, 0x00


	//----- nvinfo : EIATTR_KPARAM_INFO
	.align		4
.L_904:
        /*0078*/ 	.byte	0x04, 0x17
        /*007a*/ 	.short	(.L_906 - .L_905)
.L_905:
        /*007c*/ 	.word	0x00000000
        /*0080*/ 	.short	0x0002
        /*0082*/ 	.short	0x0010
        /*0084*/ 	.byte	0x00, 0xf0, 0x11, 0x00


	//----- nvinfo : EIATTR_KPARAM_INFO
	.align		4
.L_906:
        /*0088*/ 	.byte	0x04, 0x17
        /*008a*/ 	.short	(.L_908 - .L_907)
.L_907:
        /*008c*/ 	.word	0x00000000
        /*0090*/ 	.short	0x0001
        /*0092*/ 	.short	0x0008
        /*0094*/ 	.byte	0x00, 0xf5, 0x21, 0x00


	//----- nvinfo : EIATTR_KPARAM_INFO
	.align		4
.L_908:
        /*0098*/ 	.byte	0x04, 0x17
        /*009a*/ 	.short	(.L_910 - .L_909)
.L_909:
        /*009c*/ 	.word	0x00000000
        /*00a0*/ 	.short	0x0000
        /*00a2*/ 	.short	0x0000
        /*00a4*/ 	.byte	0x00, 0xf5, 0x21, 0x00


	//----- nvinfo : EIATTR_SPARSE_MMA_MASK
	.align		4
.L_910:
        /*00a8*/ 	.byte	0x03, 0x50
        /*00aa*/ 	.short	0x0000


	//----- nvinfo : EIATTR_MAXREG_COUNT
	.align		4
        /*00ac*/ 	.byte	0x03, 0x1b
        /*00ae*/ 	.short	0x00ff


	//----- nvinfo : EIATTR_NUM_BARRIERS
	.align		4
        /*00b0*/ 	.byte	0x02, 0x4c
        /*00b2*/ 	.byte	0x01
	.zero		1


	//----- nvinfo : EIATTR_MERCURY_ISA_VERSION
	.align		4
        /*00b4*/ 	.byte	0x03, 0x5f
        /*00b6*/ 	.short	0x0101


	//----- nvinfo : EIATTR_COOP_GROUP_MASK_REGIDS
	.align		4
        /*00b8*/ 	.byte	0x04, 0x29
        /*00ba*/ 	.short	(.L_912 - .L_911)


	//   ....[0]....
.L_911:
        /*00bc*/ 	.word	0xffffffff


	//   ....[1]....
        /*00c0*/ 	.word	0xffffffff


	//   ....[2]....
        /*00c4*/ 	.word	0xffffffff


	//----- nvinfo : EIATTR_COOP_GROUP_INSTR_OFFSETS
	.align		4
.L_912:
        /*00c8*/ 	.byte	0x04, 0x28
        /*00ca*/ 	.short	(.L_914 - .L_913)


	//   ....[0]....
.L_913:
        /*00cc*/ 	.word	0x00000580


	//   ....[1]....
        /*00d0*/ 	.word	0x00000640


	//   ....[2]....
        /*00d4*/ 	.word	0x000006a0


	//----- nvinfo : EIATTR_VRC_CTA_INIT_COUNT
	.align		4
.L_914:
        /*00d8*/ 	.byte	0x02, 0x4a
	.zero		1
	.zero		1


	//----- nvinfo : EIATTR_EXIT_INSTR_OFFSETS
	.align		4
        /*00dc*/ 	.byte	0x04, 0x1c
        /*00de*/ 	.short	(.L_916 - .L_915)


	//   ....[0]....
.L_915:
        /*00e0*/ 	.word	0x00000b10


	//----- nvinfo : EIATTR_CRS_STACK_SIZE
	.align		4
.L_916:
        /*00e4*/ 	.byte	0x04, 0x1e
        /*00e6*/ 	.short	(.L_918 - .L_917)
.L_917:
        /*00e8*/ 	.word	0x00000000


	//----- nvinfo : EIATTR_CBANK_PARAM_SIZE
	.align		4
.L_918:
        /*00ec*/ 	.byte	0x03, 0x19
        /*00ee*/ 	.short	0x0030


	//----- nvinfo : EIATTR_PARAM_CBANK
	.align		4
        /*00f0*/ 	.byte	0x04, 0x0a
        /*00f2*/ 	.short	(.L_920 - .L_919)
	.align		4
.L_919:
        /*00f4*/ 	.word	index@(.nv.constant0._ZN17fastertransformer38normalize_for_FMHA_headz32_INT8_kernelILi1ELi2ELi1EEEvP5char2PK6__halfiiiiffff)
        /*00f8*/ 	.short	0x0380
        /*00fa*/ 	.short	0x0030


	//----- nvinfo : EIATTR_SW_WAR
	.align		4
.L_920:
        /*00fc*/ 	.byte	0x04, 0x36
        /*00fe*/ 	.short	(.L_922 - .L_921)
.L_921:
        /*0100*/ 	.word	0x00000008
.L_922:


//--------------------- .nv.info._ZN17fastertransformer38normalize_for_FMHA_headz32_INT8_kernelILi1ELi2ELi2EEEvP5char2PK6__halfiiiiffff --------------------------
	.section	.nv.info._ZN17fastertransformer38normalize_for_FMHA_headz32_INT8_kernelILi1ELi2ELi2EEEvP5char2PK6__halfiiiiffff,"",@"SHT_CUDA_INFO"
	.sectionflags	@""
	.align	4


	//----- nvinfo : EIATTR_CUDA_API_VERSION
	.align		4
        /*0000*/ 	.byte	0x04, 0x37
        /*0002*/ 	.short	(.L_924 - .L_923)
.L_923:
        /*0004*/ 	.word	0x00000082


	//----- nvinfo : EIATTR_KPARAM_INFO
	.align		4
.L_924:
        /*0008*/ 	.byte	0x04, 0x17
        /*000a*/ 	.short	(.L_926 - .L_925)
.L_925:
        /*000c*/ 	.word	0x00000000
        /*0010*/ 	.short	0x0009
        /*0012*/ 	.short	0x002c
        /*0014*/ 	.byte	0x00, 0xf0, 0x11, 0x00


	//----- nvinfo : EIATTR_KPARAM_INFO
	.align		4
.L_926:
        /*0018*/ 	.byte	0x04, 0x17
        /*001a*/ 	.short	(.L_928 - .L_927)
.L_927:
        /*001c*/ 	.word	0x00000000
        /*0020*/ 	.short	0x0008
        /*0022*/ 	.short	0x0028
        /*0024*/ 	.byte	0x00, 0xf0, 0x11, 0x00


	//----- nvinfo : EIATTR_KPARAM_INFO
	.align		4
.L_928:
        /*0028*/ 	.byte	0x04, 0x17
        /*002a*/ 	.short	(.L_930 - .L_929)
.L_929:
        /*002c*/ 	.word	0x00000000
        /*0030*/ 	.short	0x0007
        /*0032*/ 	.short	0x0024
        /*0034*/ 	.byte	0x00, 0xf0, 0x11, 0x00


	//----- nvinfo : EIATTR_KPARAM_INFO
	.align		4
.L_930:
        /*0038*/ 	.byte	0x04, 0x17
        /*003a*/ 	.short	(.L_932 - .L_931)
.L_931:
        /*003c*/ 	.word	0x00000000
        /*0040*/ 	.short	0x0006
        /*0042*/ 	.short	0x0020
        /*0044*/ 	.byte	0x00, 0xf0, 0x11, 0x00


	//----- nvinfo : EIATTR_KPARAM_INFO
	.align		4
.L_932:
        /*0048*/ 	.byte	0x04, 0x17
        /*004a*/ 	.short	(.L_934 - .L_933)
.L_933:
        /*004c*/ 	.word	0x00000000
        /*0050*/ 	.short	0x0005
        /*0052*/ 	.short	0x001c
        /*0054*/ 	.byte	0x00, 0xf0, 0x11, 0x00


	//----- nvinfo : EIATTR_KPARAM_INFO
	.align		4
.L_934:
        /*0058*/ 	.byte	0x04, 0x17
        /*005a*/ 	.short	(.L_936 - .L_935)
.L_935:
        /*005c*/ 	.word	0x00000000
        /*0060*/ 	.short	0x0004
        /*0062*/ 	.short	0x0018
        /*0064*/ 	.byte	0x00, 0xf0, 0x11, 0x00


	//----- nvinfo : EIATTR_KPARAM_INFO
	.align		4
.L_936:
        /*0068*/ 	.byte	0x04, 0x17
        /*006a*/ 	.short	(.L_938 - .L_937)
.L_937:
        /*006c*/ 	.word	0x00000000
        /*0070*/ 	.short	0x0003
        /*0072*/ 	.short	0x0014
        /*0074*/ 	.byte	0x00, 0xf0, 0x11, 0x00


	//----- nvinfo : EIATTR_KPARAM_INFO
	.align		4
.L_938:
        /*0078*/ 	.byte	0x04, 0x17
        /*007a*/ 	.short	(.L_940 - .L_939)
.L_939:
        /*007c*/ 	.word	0x00000000
        /*0080*/ 	.short	0x0002
        /*0082*/ 	.short	0x0010
        /*0084*/ 	.byte	0x00, 0xf0, 0x11, 0x00


	//----- nvinfo : EIATTR_KPARAM_INFO
	.align		4
.L_940:
        /*0088*/ 	.byte	0x04, 0x17
        /*008a*/ 	.short	(.L_942 - .L_941)
.L_941:
        /*008c*/ 	.word	0x00000000
        /*0090*/ 	.short	0x0001
        /*0092*/ 	.short	0x0008
        /*0094*/ 	.byte	0x00, 0xf5, 0x21, 0x00


	//----- nvinfo : EIATTR_KPARAM_INFO
	.align		4
.L_942:
        /*0098*/ 	.byte	0x04, 0x17
        /*009a*/ 	.short	(.L_944 - .L_943)
.L_943:
        /*009c*/ 	.word	0x00000000
        /*00a0*/ 	.short	0x0000
        /*00a2*/ 	.short	0x0000
        /*00a4*/ 	.byte	0x00, 0xf5, 0x21, 0x00


	//----- nvinfo : EIATTR_SPARSE_MMA_MASK
	.align		4
.L_944:
        /*00a8*/ 	.byte	0x03, 0x50
        /*00aa*/ 	.short	0x0000


	//----- nvinfo : EIATTR_MAXREG_COUNT
	.align		4
        /*00ac*/ 	.byte	0x03, 0x1b
        /*00ae*/ 	.short	0x00ff


	//----- nvinfo : EIATTR_NUM_BARRIERS
	.align		4
        /*00b0*/ 	.byte	0x02, 0x4c
        /*00b2*/ 	.byte	0x01
	.zero		1


	//----- nvinfo : EIATTR_MERCURY_ISA_VERSION
	.align		4
        /*00b4*/ 	.byte	0x03, 0x5f
        /*00b6*/ 	.short	0x0101


	//----- nvinfo : EIATTR_COOP_GROUP_MASK_REGIDS
	.align		4
        /*00b8*/ 	.byte	0x04, 0x29
        /*00ba*/ 	.short	(.L_946 - .L_945)


	//   ....[0]....
.L_945:
        /*00bc*/ 	.word	0xffffffff


	//   ....[1]....
        /*00c0*/ 	.word	0xffffffff


	//   ....[2]....
        /*00c4*/ 	.word	0xffffffff


	//----- nvinfo : EIATTR_COOP_GROUP_INSTR_OFFSETS
	.align		4
.L_946:
        /*00c8*/ 	.byte	0x04, 0x28
        /*00ca*/ 	.short	(.L_948 - .L_947)


	//   ....[0]....
.L_947:
        /*00cc*/ 	.word	0x00000580


	//   ....[1]....
        /*00d0*/ 	.word	0x00000640


	//   ....[2]....
        /*00d4*/ 	.word	0x000006a0


	//----- nvinfo : EIATTR_VRC_CTA_INIT_COUNT
	.align		4
.L_948:
        /*00d8*/ 	.byte	0x02, 0x4a
	.zero		1
	.zero		1


	//----- nvinfo : EIATTR_EXIT_INSTR_OFFSETS
	.align		4
        /*00dc*/ 	.byte	0x04, 0x1c
        /*00de*/ 	.short	(.L_950 - .L_949)


	//   ....[0]....
.L_949:
        /*00e0*/ 	.word	0x00000b10


	//----- nvinfo : EIATTR_CRS_STACK_SIZE
	.align		4
.L_950:
        /*00e4*/ 	.byte	0x04, 0x1e
        /*00e6*/ 	.short	(.L_952 - .L_951)
.L_951:
        /*00e8*/ 	.word	0x00000000


	//----- nvinfo : EIATTR_CBANK_PARAM_SIZE
	.align		4
.L_952:
        /*00ec*/ 	.byte	0x03, 0x19
        /*00ee*/ 	.short	0x0030


	//----- nvinfo : EIATTR_PARAM_CBANK
	.align		4
        /*00f0*/ 	.byte	0x04, 0x0a
        /*00f2*/ 	.short	(.L_954 - .L_953)
	.align		4
.L_953:
        /*00f4*/ 	.word	index@(.nv.constant0._ZN17fastertransformer38normalize_for_FMHA_headz32_INT8_kernelILi1ELi2ELi2EEEvP5char2PK6__halfiiiiffff)
        /*00f8*/ 	.short	0x0380
        /*00fa*/ 	.short	0x0030


	//----- nvinfo : EIATTR_SW_WAR
	.align		4
.L_954:
        /*00fc*/ 	.byte	0x04, 0x36
        /*00fe*/ 	.short	(.L_956 - .L_955)
.L_955:
        /*0100*/ 	.word	0x00000008
.L_956:


//--------------------- .nv.info._ZN17fastertransformer38normalize_for_FMHA_headz32_INT8_kernelILi1ELi4ELi2EEEvP5char2PK6__halfiiiiffff --------------------------
	.section	.nv.info._ZN17fastertransformer38normalize_for_FMHA_headz32_INT8_kernelILi1ELi4ELi2EEEvP5char2PK6__halfiiiiffff,"",@"SHT_CUDA_INFO"
	.sectionflags	@""
	.align	4


	//----- nvinfo : EIATTR_CUDA_API_VERSION
	.align		4
        /*0000*/ 	.byte	0x04, 0x37
        /*0002*/ 	.short	(.L_958 - .L_957)
.L_957:
        /*0004*/ 	.word	0x00000082


	//----- nvinfo : EIATTR_KPARAM_INFO
	.align		4
.L_958:
        /*0008*/ 	.byte	0x04, 0x17
        /*000a*/ 	.short	(.L_960 - .L_959)
.L_959:
        /*000c*/ 	.word	0x00000000
        /*0010*/ 	.short	0x0009
        /*0012*/ 	.short	0x002c
        /*0014*/ 	.byte	0x00, 0xf0, 0x11, 0x00


	//----- nvinfo : EIATTR_KPARAM_INFO
	.align		4
.L_960:
        /*0018*/ 	.byte	0x04, 0x17
        /*001a*/ 	.short	(.L_962 - .L_961)
.L_961:
        /*001c*/ 	.word	0x00000000
        /*0020*/ 	.short	0x0008
        /*0022*/ 	.short	0x0028
        /*0024*/ 	.byte	0x00, 0xf0, 0x11, 0x00


	//----- nvinfo : EIATTR_KPARAM_INFO
	.align		4
.L_962:
        /*0028*/ 	.byte	0x04, 0x17
        /*002a*/ 	.short	(.L_964 - .L_963)
.L_963:
        /*002c*/ 	.word	0x00000000
        /*0030*/ 	.short	0x0007
        /*0032*/ 	.short	0x0024
        /*0034*/ 	.byte	0x00, 0xf0, 0x11, 0x00


	//----- nvinfo : EIATTR_KPARAM_INFO
	.align		4
.L_964:
        /*0038*/ 	.byte	0x04, 0x17
        /*003a*/ 	.short	(.L_966 - .L_965)
.L_965:
        /*003c*/ 	.word	0x00000000
        /*0040*/ 	.short	0x0006
        /*0042*/ 	.short	0x0020
        /*0044*/ 	.byte	0x00, 0xf0, 0x11, 0x00


	//----- nvinfo : EIATTR_KPARAM_INFO
	.align		4
.L_966:
        /*0048*/ 	.byte	0x04, 0x17
        /*004a*/ 	.short	(.L_968 - .L_967)
.L_967:
        /*004c*/ 	.word	0x00000000
        /*0050*/ 	.short	0x0005
        /*0052*/ 	.short	0x001c
        /*0054*/ 	.byte	0x00, 0xf0, 0x11, 0x00


	//----- nvinfo : EIATTR_KPARAM_INFO
	.align		4
.L_968:
        /*0058*/ 	.byte	0x04, 0x17
        /*005a*/ 	.short	(.L_970 - .L_969)
.L_969:
        /*005c*/ 	.word	0x00000000
        /*0060*/ 	.short	0x0004
        /*0062*/ 	.short	0x0018
        /*0064*/ 	.byte	0x00, 0xf0, 0x11, 0x00


	//----- nvinfo : EIATTR_KPARAM_INFO
	.align		4
.L_970:
        /*0068*/ 	.byte	0x04, 0x17
        /*006a*/ 	.short	(.L_972 - .L_971)
.L_971:
        /*006c*/ 	.word	0x00000000
        /*0070*/ 	.short	0x0003
        /*0072*/ 	.short	0x0014
        /*0074*/ 	.byte	0x00, 0xf0, 0x11, 0x00


	//----- nvinfo : EIATTR_KPARAM_INFO
	.align		4
.L_972:
        /*0078*/ 	.byte	0x04, 0x17
        /*007a*/ 	.short	(.L_974 - .L_973)
.L_973:
        /*007c*/ 	.word	0x00000000
        /*0080*/ 	.short	0x0002
        /*0082*/ 	.short	0x0010
        /*0084*/ 	.byte	0x00, 0xf0, 0x11, 0x00


	//----- nvinfo : EIATTR_KPARAM_INFO
	.align		4
.L_974:
        /*0088*/ 	.byte	0x04, 0x17
        /*008a*/ 	.short	(.L_976 - .L_975)
.L_975:
        /*008c*/ 	.word	0x00000000
        /*0090*/ 	.short	0x0001
        /*0092*/ 	.short	0x0008
        /*0094*/ 	.byte	0x00, 0xf5, 0x21, 0x00


	//----- nvinfo : EIATTR_KPARAM_INFO
	.align		4
.L_976:
        /*0098*/ 	.byte	0x04, 0x17
        /*009a*/ 	.short	(.L_978 - .L_977)
.L_977:
        /*009c*/ 	.word	0x00000000
        /*00a0*/ 	.short	0x0000
        /*00a2*/ 	.short	0x0000
        /*00a4*/ 	.byte	0x00, 0xf5, 0x21, 0x00


	//----- nvinfo : EIATTR_SPARSE_MMA_MASK
	.align		4
.L_978:
        /*00a8*/ 	.byte	0x03, 0x50
        /*00aa*/ 	.short	0x0000


	//----- nvinfo : EIATTR_MAXREG_COUNT
	.align		4
        /*00ac*/ 	.byte	0x03, 0x1b
        /*00ae*/ 	.short	0x00ff


	//----- nvinfo : EIATTR_NUM_BARRIERS
	.align		4
        /*00b0*/ 	.byte	0x02, 0x4c
        /*00b2*/ 	.byte	0x01
	.zero		1


	//----- nvinfo : EIATTR_MERCURY_ISA_VERSION
	.align		4
        /*00b4*/ 	.byte	0x03, 0x5f
        /*00b6*/ 	.short	0x0101


	//----- nvinfo : EIATTR_COOP_GROUP_MASK_REGIDS
	.align		4
        /*00b8*/ 	.byte	0x04, 0x29
        /*00ba*/ 	.short	(.L_980 - .L_979)


	//   ....[0]....
.L_979:
        /*00bc*/ 	.word	0xffffffff


	//   ....[1]....
        /*00c0*/ 	.word	0xffffffff


	//----- nvinfo : EIATTR_COOP_GROUP_INSTR_OFFSETS
	.align		4
.L_980:
        /*00c4*/ 	.byte	0x04, 0x28
        /*00c6*/ 	.short	(.L_982 - .L_981)


	//   ....[0]....
.L_981:
        /*00c8*/ 	.word	0x000007b0


	//   ....[1]....
        /*00cc*/ 	.word	0x00000810


	//----- nvinfo : EIATTR_VRC_CTA_INIT_COUNT
	.align		4
.L_982:
        /*00d0*/ 	.byte	0x02, 0x4a
	.zero		1
	.zero		1


	//----- nvinfo : EIATTR_EXIT_INSTR_OFFSETS
	.align		4
        /*00d4*/ 	.byte	0x04, 0x1c
        /*00d6*/ 	.short	(.L_984 - .L_983)


	//   ....[0]....
.L_983:
        /*00d8*/ 	.word	0x00000e50


	//----- nvinfo : EIATTR_CRS_STACK_SIZE
	.align		4
.L_984:
        /*00dc*/ 	.byte	0x04, 0x1e
        /*00de*/ 	.short	(.L_986 - .L_985)
.L_985:
        /*00e0*/ 	.word	0x00000000


	//----- nvinfo : EIATTR_CBANK_PARAM_SIZE
	.align		4
.L_986:
        /*00e4*/ 	.byte	0x03, 0x19
        /*00e6*/ 	.short	0x0030


	//----- nvinfo : EIATTR_PARAM_CBANK
	.align		4
        /*00e8*/ 	.byte	0x04, 0x0a
        /*00ea*/ 	.short	(.L_988 - .L_987)
	.align		4
.L_987:
        /*00ec*/ 	.word	index@(.nv.constant0._ZN17fastertransformer38normalize_for_FMHA_headz32_INT8_kernelILi1ELi4ELi2EEEvP5char2PK6__halfiiiiffff)
        /*00f0*/ 	.short	0x0380
        /*00f2*/ 	.short	0x0030


	//----- nvinfo : EIATTR_SW_WAR
	.align		4
.L_988:
        /*00f4*/ 	.byte	0x04, 0x36
        /*00f6*/ 	.short	(.L_990 - .L_989)
.L_989:
        /*00f8*/ 	.word	0x00000008
.L_990:


//--------------------- .nv.info._ZN17fastertransformer38normalize_for_FMHA_headz32_INT8_kernelILi2ELi4ELi2EEEvP5char2PK6__halfiiiiffff --------------------------
	.section	.nv.info._ZN17fastertransformer38normalize_for_FMHA_headz32_INT8_kernelILi2ELi4ELi2EEEvP5char2PK6__halfiiiiffff,"",@"SHT_CUDA_INFO"
	.sectionflags	@""
	.align	4


	//----- nvinfo : EIATTR_CUDA_API_VERSION
	.align		4
        /*0000*/ 	.byte	0x04, 0x37
        /*0002*/ 	.short	(.L_992 - .L_991)
.L_991:
        /*0004*/ 	.word	0x00000082


	//----- nvinfo : EIATTR_KPARAM_INFO
	.align		4
.L_992:
        /*0008*/ 	.byte	0x04, 0x17
        /*000a*/ 	.short	(.L_994 - .L_993)
.L_993:
        /*000c*/ 	.word	0x00000000
        /*0010*/ 	.short	0x0009
        /*0012*/ 	.short	0x002c
        /*0014*/ 	.byte	0x00, 0xf0, 0x11, 0x00


	//----- nvinfo : EIATTR_KPARAM_INFO
	.align		4
.L_994:
        /*0018*/ 	.byte	0x04, 0x17
        /*001a*/ 	.short	(.L_996 - .L_995)
.L_995:
        /*001c*/ 	.word	0x00000000
        /*0020*/ 	.short	0x0008
        /*0022*/ 	.short	0x0028
        /*0024*/ 	.byte	0x00, 0xf0, 0x11, 0x00


	//----- nvinfo : EIATTR_KPARAM_INFO
	.align		4
.L_996:
        /*0028*/ 	.byte	0x04, 0x17
        /*002a*/ 	.short	(.L_998 - .L_997)
.L_997:
        /*002c*/ 	.word	0x00000000
        /*0030*/ 	.short	0x0007
        /*0032*/ 	.short	0x0024
        /*0034*/ 	.byte	0x00, 0xf0, 0x11, 0x00


	//----- nvinfo : EIATTR_KPARAM_INFO
	.align		4
.L_998:
        /*0038*/ 	.byte	0x04, 0x17
        /*003a*/ 	.short	(.L_1000 - .L_999)
.L_999:
        /*003c*/ 	.word	0x00000000
        /*0040*/ 	.short	0x0006
        /*0042*/ 	.short	0x0020
        /*0044*/ 	.byte	0x00, 0xf0, 0x11, 0x00


	//----- nvinfo : EIATTR_KPARAM_INFO
	.align		4
.L_1000:
        /*0048*/ 	.byte	0x04, 0x17
        /*004a*/ 	.short	(.L_1002 - .L_1001)
.L_1001:
        /*004c*/ 	.word	0x00000000
        /*0050*/ 	.short	0x0005
        /*0052*/ 	.short	0x001c
        /*0054*/ 	.byte	0x00, 0xf0, 0x11, 0x00


	//----- nvinfo : EIATTR_KPARAM_INFO
	.align		4
.L_1002:
        /*0058*/ 	.byte	0x04, 0x17
        /*005a*/ 	.short	(.L_1004 - .L_1003)
.L_1003:
        /*005c*/ 	.word	0x00000000
        /*0060*/ 	.short	0x0004
        /*0062*/ 	.short	0x0018
        /*0064*/ 	.byte	0x00, 0xf0, 0x11, 0x00


	//----- nvinfo : EIATTR_KPARAM_INFO
	.align		4
.L_1004:
        /*0068*/ 	.byte	0x04, 0x17
        /*006a*/ 	.short	(.L_1006 - .L_1005)
.L_1005:
        /*006c*/ 	.word	0x00000000
        /*0070*/ 	.short	0x0003
        /*0072*/ 	.short	0x0014
        /*0074*/ 	.byte	0x00, 0xf0, 0x11, 0x00


	//----- nvinfo : EIATTR_KPARAM_INFO
	.align		4
.L_1006:
        /*0078*/ 	.byte	0x04, 0x17
        /*007a*/ 	.short	(.L_1008 - .L_1007)
.L_1007:
        /*007c*/ 	.word	0x00000000
        /*0080*/ 	.short	0x0002
        /*0082*/ 	.short	0x0010
        /*0084*/ 	.byte	0x00, 0xf0, 0x11, 0x00


	//----- nvinfo : EIATTR_KPARAM_INFO
	.align		4
.L_1008:
        /*0088*/ 	.byte	0x04, 0x17
        /*008a*/ 	.short	(.L_1010 - .L_1009)
.L_1009:
        /*008c*/ 	.word	0x00000000
        /*0090*/ 	.short	0x0001
        /*0092*/ 	.short	0x0008
        /*0094*/ 	.byte	0x00, 0xf5, 0x21, 0x00


	//----- nvinfo : EIATTR_KPARAM_INFO
	.align		4
.L_1010:
        /*0098*/ 	.byte	0x04, 0x17
        /*009a*/ 	.short	(.L_1012 - .L_1011)
.L_1011:
        /*009c*/ 	.word	0x00000000
        /*00a0*/ 	.short	0x0000
        /*00a2*/ 	.short	0x0000
        /*00a4*/ 	.byte	0x00, 0xf5, 0x21, 0x00


	//----- nvinfo : EIATTR_SPARSE_MMA_MASK
	.align		4
.L_1012:
        /*00a8*/ 	.byte	0x03, 0x50
        /*00aa*/ 	.short	0x0000


	//----- nvinfo : EIATTR_MAXREG_COUNT
	.align		4
        /*00ac*/ 	.byte	0x03, 0x1b
        /*00ae*/ 	.short	0x00ff


	//----- nvinfo : EIATTR_NUM_BARRIERS
	.align		4
        /*00b0*/ 	.byte	0x02, 0x4c
        /*00b2*/ 	.byte	0x01
	.zero		1


	//----- nvinfo : EIATTR_MERCURY_ISA_VERSION
	.align		4
        /*00b4*/ 	.byte	0x03, 0x5f
        /*00b6*/ 	.short	0x0101


	//----- nvinfo : EIATTR_COOP_GROUP_MASK_REGIDS
	.align		4
        /*00b8*/ 	.byte	0x04, 0x29
        /*00ba*/ 	.short	(.L_1014 - .L_1013)


	//   ....[0]....
.L_1013:
        /*00bc*/ 	.word	0xffffffff


	//   ....[1]....
        /*00c0*/ 	.word	0xffffffff


	//   ....[2]....
        /*00c4*/ 	.word	0xffffffff


	//   ....[3]....
        /*00c8*/ 	.word	0xffffffff


	//----- nvinfo : EIATTR_COOP_GROUP_INSTR_OFFSETS
	.align		4
.L_1014:
        /*00cc*/ 	.byte	0x04, 0x28
        /*00ce*/ 	.short	(.L_1016 - .L_1015)


	//   ....[0]....
.L_1015:
        /*00d0*/ 	.word	0x00000a00


	//   ....[1]....
        /*00d4*/ 	.word	0x00000ab0


	//   ....[2]....
        /*00d8*/ 	.word	0x00000ea0


	//   ....[3]....
        /*00dc*/ 	.word	0x00000f90


	//----- nvinfo : EIATTR_VRC_CTA_INIT_COUNT
	.align		4
.L_1016:
        /*00e0*/ 	.byte	0x02, 0x4a
	.zero		1
	.zero		1


	//----- nvinfo : EIATTR_EXIT_INSTR_OFFSETS
	.align		4
        /*00e4*/ 	.byte	0x04, 0x1c
        /*00e6*/ 	.short	(.L_1018 - .L_1017)


	//   ....[0]....
.L_1017:
        /*00e8*/ 	.word	0x000019a0


	//----- nvinfo : EIATTR_CRS_STACK_SIZE
	.align		4
.L_1018:
        /*00ec*/ 	.byte	0x04, 0x1e
        /*00ee*/ 	.short	(.L_1020 - .L_1019)
.L_1019:
        /*00f0*/ 	.word	0x00000000


	//----- nvinfo : EIATTR_CBANK_PARAM_SIZE
	.align		4
.L_1020:
        /*00f4*/ 	.byte	0x03, 0x19
        /*00f6*/ 	.short	0x0030


	//----- nvinfo : EIATTR_PARAM_CBANK
	.align		4
        /*00f8*/ 	.byte	0x04, 0x0a
        /*00fa*/ 	.short	(.L_1022 - .L_1021)
	.align		4
.L_1021:
        /*00fc*/ 	.word	index@(.nv.constant0._ZN17fastertransformer38normalize_for_FMHA_headz32_INT8_kernelILi2ELi4ELi2EEEvP5char2PK6__halfiiiiffff)
        /*0100*/ 	.short	0x0380
        /*0102*/ 	.short	0x0030


	//----- nvinfo : EIATTR_SW_WAR
	.align		4
.L_1022:
        /*0104*/ 	.byte	0x04, 0x36
        /*0106*/ 	.short	(.L_1024 - .L_1023)
.L_1023:
        /*0108*/ 	.word	0x00000008
.L_1024:


//--------------------- .nv.info._ZN17fastertransformer33normalize_for_FMHA_headz32_kernelILi1ELi1ELi1EEEvP7__half2PK6__halfiiiif --------------------------
	.section	.nv.info._ZN17fastertransformer33normalize_for_FMHA_headz32_kernelILi1ELi1ELi1EEEvP7__half2PK6__halfiiiif,"",@"SHT_CUDA_INFO"
	.sectionflags	@""
	.align	4


	//----- nvinfo : EIATTR_CUDA_API_VERSION
	.align		4
        /*0000*/ 	.byte	0x04, 0x37
        /*0002*/ 	.short	(.L_1026 - .L_1025)
.L_1025:
        /*0004*/ 	.word	0x00000082


	//----- nvinfo : EIATTR_KPARAM_INFO
	.align		4
.L_1026:
        /*0008*/ 	.byte	0x04, 0x17
        /*000a*/ 	.short	(.L_1028 - .L_1027)
.L_1027:
        /*000c*/ 	.word	0x00000000
        /*0010*/ 	.short	0x0006
        /*0012*/ 	.short	0x0020
        /*0014*/ 	.byte	0x00, 0xf0, 0x11, 0x00


	//----- nvinfo : EIATTR_KPARAM_INFO
	.align		4
.L_1028:
        /*0018*/ 	.byte	0x04, 0x17
        /*001a*/ 	.short	(.L_1030 - .L_1029)
.L_1029:
        /*001c*/ 	.word	0x00000000
        /*0020*/ 	.short	0x0005
        /*0022*/ 	.short	0x001c
        /*0024*/ 	.byte	0x00, 0xf0, 0x11, 0x00


	//----- nvinfo : EIATTR_KPARAM_INFO
	.align		4
.L_1030:
        /*0028*/ 	.byte	0x04, 0x17
        /*002a*/ 	.short	(.L_1032 - .L_1031)
.L_1031:
        /*002c*/ 	.word	0x00000000
        /*0030*/ 	.short	0x0004
        /*0032*/ 	.short	0x0018
        /*0034*/ 	.byte	0x00, 0xf0, 0x11, 0x00


	//----- nvinfo : EIATTR_KPARAM_INFO
	.align		4
.L_1032:
        /*0038*/ 	.byte	0x04, 0x17
        /*003a*/ 	.short	(.L_1034 - .L_1033)
.L_1033:
        /*003c*/ 	.word	0x00000000
        /*0040*/ 	.short	0x0003
        /*0042*/ 	.short	0x0014
        /*0044*/ 	.byte	0x00, 0xf0, 0x11, 0x00


	//----- nvinfo : EIATTR_KPARAM_INFO
	.align		4
.L_1034:
        /*0048*/ 	.byte	0x04, 0x17
        /*004a*/ 	.short	(.L_1036 - .L_1035)
.L_1035:
        /*004c*/ 	.word	0x00000000
        /*0050*/ 	.short	0x0002
        /*0052*/ 	.short	0x0010
        /*0054*/ 	.byte	0x00, 0xf0, 0x11, 0x00


	//----- nvinfo : EIATTR_KPARAM_INFO
	.align		4
.L_1036:
        /*0058*/ 	.byte	0x04, 0x17
        /*005a*/ 	.short	(.L_1038 - .L_1037)
.L_1037:
        /*005c*/ 	.word	0x00000000
        /*0060*/ 	.short	0x0001
        /*0062*/ 	.short	0x0008
        /*0064*/ 	.byte	0x00, 0xf5, 0x21, 0x00


	//----- nvinfo : EIATTR_KPARAM_INFO
	.align		4
.L_1038:
        /*0068*/ 	.byte	0x04, 0x17
        /*006a*/ 	.short	(.L_1040 - .L_1039)
.L_1039:
        /*006c*/ 	.word	0x00000000
        /*0070*/ 	.short	0x0000
        /*0072*/ 	.short	0x0000
        /*0074*/ 	.byte	0x00, 0xf5, 0x21, 0x00


	//----- nvinfo : EIATTR_SPARSE_MMA_MASK
	.align		4
.L_1040:
        /*0078*/ 	.byte	0x03, 0x50
        /*007a*/ 	.short	0x0000


	//----- nvinfo : EIATTR_MAXREG_COUNT
	.align		4
        /*007c*/ 	.byte	0x03, 0x1b
        /*007e*/ 	.short	0x00ff


	//----- nvinfo : EIATTR_NUM_BARRIERS
	.align		4
        /*0080*/ 	.byte	0x02, 0x4c
        /*0082*/ 	.byte	0x01
	.zero		1


	//----- nvinfo : EIATTR_MERCURY_ISA_VERSION
	.align		4
        /*0084*/ 	.byte	0x03, 0x5f
        /*0086*/ 	.short	0x0101


	//----- nvinfo : EIATTR_COOP_GROUP_MASK_REGIDS
	.align		4
        /*0088*/ 	.byte	0x04, 0x29
        /*008a*/ 	.short	(.L_1042 - .L_1041)


	//   ....[0]....
.L_1041:
        /*008c*/ 	.word	0xffffffff


	//   ....[1]....
        /*0090*/ 	.word	0xffffffff


	//   ....[2]....
        /*0094*/ 	.word	0xffffffff


	//   ....[3]....
        /*0098*/ 	.word	0xffffffff


	//----- nvinfo : EIATTR_COOP_GROUP_INSTR_OFFSETS
	.align		4
.L_1042:
        /*009c*/ 	.byte	0x04, 0x28
        /*009e*/ 	.short	(.L_1044 - .L_1043)


	//   ....[0]....
.L_1043:
        /*00a0*/ 	.word	0x00000460


	//   ....[1]....
        /*00a4*/ 	.word	0x000004c0


	//   ....[2]....
        /*00a8*/ 	.word	0x00000570


	//   ....[3]....
        /*00ac*/ 	.word	0x000005a0


	//----- nvinfo : EIATTR_VRC_CTA_INIT_COUNT
	.align		4
.L_1044:
        /*00b0*/ 	.byte	0x02, 0x4a
	.zero		1
	.zero		1


	//----- nvinfo : EIATTR_EXIT_INSTR_OFFSETS
	.align		4
        /*00b4*/ 	.byte	0x04, 0x1c
        /*00b6*/ 	.short	(.L_1046 - .L_1045)


	//   ....[0]....
.L_1045:
        /*00b8*/ 	.word	0x000007c0


	//----- nvinfo : EIATTR_CRS_STACK_SIZE
	.align		4
.L_1046:
        /*00bc*/ 	.byte	0x04, 0x1e
        /*00be*/ 	.short	(.L_1048 - .L_1047)
.L_1047:
        /*00c0*/ 	.word	0x00000000


	//----- nvinfo : EIATTR_CBANK_PARAM_SIZE
	.align		4
.L_1048:
        /*00c4*/ 	.byte	0x03, 0x19
        /*00c6*/ 	.short	0x0024


	//----- nvinfo : EIATTR_PARAM_CBANK
	.align		4
        /*00c8*/ 	.byte	0x04, 0x0a
        /*00ca*/ 	.short	(.L_1050 - .L_1049)
	.align		4
.L_1049:
        /*00cc*/ 	.word	index@(.nv.constant0._ZN17fastertransformer33normalize_for_FMHA_headz32_kernelILi1ELi1ELi1EEEvP7__half2PK6__halfiiiif)
        /*00d0*/ 	.short	0x0380
        /*00d2*/ 	.short	0x0024


	//----- nvinfo : EIATTR_SW_WAR
	.align		4
.L_1050:
        /*00d4*/ 	.byte	0x04, 0x36
        /*00d6*/ 	.short	(.L_1052 - .L_1051)
.L_1051:
        /*00d8*/ 	.word	0x00000008
.L_1052:


//--------------------- .nv.info._ZN17fastertransformer33normalize_for_FMHA_headz32_kernelILi1ELi2ELi1EEEvP7__half2PK6__halfiiiif --------------------------
	.section	.nv.info._ZN17fastertransformer33normalize_for_FMHA_headz32_kernelILi1ELi2ELi1EEEvP7__half2PK6__halfiiiif,"",@"SHT_CUDA_INFO"
	.sectionflags	@""
	.align	4


	//----- nvinfo : EIATTR_CUDA_API_VERSION
	.align		4
        /*0000*/ 	.byte	0x04, 0x37
        /*0002*/ 	.short	(.L_1054 - .L_1053)
.L_1053:
        /*0004*/ 	.word	0x00000082


	//----- nvinfo : EIATTR_KPARAM_INFO
	.align		4
.L_1054:
        /*0008*/ 	.byte	0x04, 0x17
        /*000a*/ 	.short	(.L_1056 - .L_1055)
.L_1055:
        /*000c*/ 	.word	0x00000000
        /*0010*/ 	.short	0x0006
        /*0012*/ 	.short	0x0020
        /*0014*/ 	.byte	0x00, 0xf0, 0x11, 0x00


	//----- nvinfo : EIATTR_KPARAM_INFO
	.align		4
.L_1056:
        /*0018*/ 	.byte	0x04, 0x17
        /*001a*/ 	.short	(.L_1058 - .L_1057)
.L_1057:
        /*001c*/ 	.word	0x00000000
        /*0020*/ 	.short	0x0005
        /*0022*/ 	.short	0x001c
        /*0024*/ 	.byte	0x00, 0xf0, 0x11, 0x00


	//----- nvinfo : EIATTR_KPARAM_INFO
	.align		4
.L_1058:
        /*0028*/ 	.byte	0x04, 0x17
        /*002a*/ 	.short	(.L_1060 - .L_1059)
.L_1059:
        /*002c*/ 	.word	0x00000000
        /*0030*/ 	.short	0x0004
        /*0032*/ 	.short	0x0018
        /*0034*/ 	.byte	0x00, 0xf0, 0x11, 0x00


	//----- nvinfo : EIATTR_KPARAM_INFO
	.align		4
.L_1060:
        /*0038*/ 	.byte	0x04, 0x17
        /*003a*/ 	.short	(.L_1062 - .L_1061)
.L_1061:
        /*003c*/ 	.word	0x00000000
        /*0040*/ 	.short	0x0003
        /*0042*/ 	.short	0x0014
        /*0044*/ 	.byte	0x00, 0xf0, 0x11, 0x00


	//----- nvinfo : EIATTR_KPARAM_INFO
	.align		4
.L_1062:
        /*0048*/ 	.byte	0x04, 0x17
        /*004a*/ 	.short	(.L_1064 - .L_1063)
.L_1063:
        /*004c*/ 	.word	0x00000000
        /*0050*/ 	.short	0x0002
        /*0052*/ 	.short	0x0010
        /*0054*/ 	.byte	0x00, 0xf0, 0x11, 0x00


	//----- nvinfo : EIATTR_KPARAM_INFO
	.align		4
.L_1064:
        /*0058*/ 	.byte	0x04, 0x17
        /*005a*/ 	.short	(.L_1066 - .L_1065)
.L_1065:
        /*005c*/ 	.word	0x00000000
        /*0060*/ 	.short	0x0001
        /*0062*/ 	.short	0x0008
        /*0064*/ 	.byte	0x00, 0xf5, 0x21, 0x00


	//----- nvinfo : EIATTR_KPARAM_INFO
	.align		4
.L_1066:
        /*0068*/ 	.byte	0x04, 0x17
        /*006a*/ 	.short	(.L_1068 - .L_1067)
.L_1067:
        /*006c*/ 	.word	0x00000000
        /*0070*/ 	.short	0x0000
        /*0072*/ 	.short	0x0000
        /*0074*/ 	.byte	0x00, 0xf5, 0x21, 0x00


	//----- nvinfo : EIATTR_SPARSE_MMA_MASK
	.align		4
.L_1068:
        /*0078*/ 	.byte	0x03, 0x50
        /*007a*/ 	.short	0x0000


	//----- nvinfo : EIATTR_MAXREG_COUNT
	.align		4
        /*007c*/ 	.byte	0x03, 0x1b
        /*007e*/ 	.short	0x00ff


	//----- nvinfo : EIATTR_NUM_BARRIERS
	.align		4
        /*0080*/ 	.byte	0x02, 0x4c
        /*0082*/ 	.byte	0x01
	.zero		1


	//----- nvinfo : EIATTR_MERCURY_ISA_VERSION
	.align		4
        /*0084*/ 	.byte	0x03, 0x5f
        /*0086*/ 	.short	0x0101


	//----- nvinfo : EIATTR_COOP_GROUP_MASK_REGIDS
	.align		4
        /*0088*/ 	.byte	0x04, 0x29
        /*008a*/ 	.short	(.L_1070 - .L_1069)


	//   ....[0]....
.L_1069:
        /*008c*/ 	.word	0xffffffff


	//   ....[1]....
        /*0090*/ 	.word	0xffffffff


	//   ....[2]....
        /*0094*/ 	.word	0xffffffff


	//----- nvinfo : EIATTR_COOP_GROUP_INSTR_OFFSETS
	.align		4
.L_1070:
        /*0098*/ 	.byte	0x04, 0x28
        /*009a*/ 	.short	(.L_1072 - .L_1071)


	//   ....[0]....
.L_1071:
        /*009c*/ 	.word	0x00000500


	//   ....[1]....
        /*00a0*/ 	.word	0x00000590


	//   ....[2]....
        /*00a4*/ 	.word	0x00000600


	//----- nvinfo : EIATTR_VRC_CTA_INIT_COUNT
	.align		4
.L_1072:
        /*00a8*/ 	.byte	0x02, 0x4a
	.zero		1
	.zero		1


	//----- nvinfo : EIATTR_EXIT_INSTR_OFFSETS
	.align		4
        /*00ac*/ 	.byte	0x04, 0x1c
        /*00ae*/ 	.short	(.L_1074 - .L_1073)


	//   ....[0]....
.L_1073:
        /*00b0*/ 	.word	0x00000980


	//----- nvinfo : EIATTR_CRS_STACK_SIZE
	.align		4
.L_1074:
        /*00b4*/ 	.byte	0x04, 0x1e
        /*00b6*/ 	.short	(.L_1076 - .L_1075)
.L_1075:
        /*00b8*/ 	.word	0x00000000


	//----- nvinfo : EIATTR_CBANK_PARAM_SIZE
	.align		4
.L_1076:
        /*00bc*/ 	.byte	0x03, 0x19
        /*00be*/ 	.short	0x0024


	//----- nvinfo : EIATTR_PARAM_CBANK
	.align		4
        /*00c0*/ 	.byte	0x04, 0x0a
        /*00c2*/ 	.short	(.L_1078 - .L_1077)
	.align		4
.L_1077:
        /*00c4*/ 	.word	index@(.nv.constant0._ZN17fastertransformer33normalize_for_FMHA_headz32_kernelILi1ELi2ELi1EEEvP7__half2PK6__halfiiiif)
        /*00c8*/ 	.short	0x0380
        /*00ca*/ 	.short	0x0024


	//----- nvinfo : EIATTR_SW_WAR
	.align		4
.L_1078:
        /*00cc*/ 	.byte	0x04, 0x36
        /*00ce*/ 	.short	(.L_1080 - .L_1079)
.L_1079:
        /*00d0*/ 	.word	0x00000008
.L_1080:


//--------------------- .nv.info._ZN17fastertransformer33normalize_for_FMHA_headz32_kernelILi1ELi2ELi2EEEvP7__half2PK6__halfiiiif --------------------------
	.section	.nv.info._ZN17fastertransformer33normalize_for_FMHA_headz32_kernelILi1ELi2ELi2EEEvP7__half2PK6__halfiiiif,"",@"SHT_CUDA_INFO"
	.sectionflags	@""
	.align	4


	//----- nvinfo : EIATTR_CUDA_API_VERSION
	.align		4
        /*0000*/ 	.byte	0x04, 0x37
        /*0002*/ 	.short	(.L_1082 - .L_1081)
.L_1081:
        /*0004*/ 	.word	0x00000082


	//----- nvinfo : EIATTR_KPARAM_INFO
	.align		4
.L_1082:
        /*0008*/ 	.byte	0x04, 0x17
        /*000a*/ 	.short	(.L_1084 - .L_1083)
.L_1083:
        /*000c*/ 	.word	0x00000000
        /*0010*/ 	.short	0x0006
        /*0012*/ 	.short	0x0020
        /*0014*/ 	.byte	0x00, 0xf0, 0x11, 0x00


	//----- nvinfo : EIATTR_KPARAM_INFO
	.align		4
.L_1084:
        /*0018*/ 	.byte	0x04, 0x17
        /*001a*/ 	.short	(.L_1086 - .L_1085)
.L_1085:
        /*001c*/ 	.word	0x00000000
        /*0020*/ 	.short	0x0005
        /*0022*/ 	.short	0x001c
        /*0024*/ 	.byte	0x00, 0xf0, 0x11, 0x00


	//----- nvinfo : EIATTR_KPARAM_INFO
	.align		4
.L_1086:
        /*0028*/ 	.byte	0x04, 0x17
        /*002a*/ 	.short	(.L_1088 - .L_1087)
.L_1087:
        /*002c*/ 	.word	0x00000000
        /*0030*/ 	.short	0x0004
        /*0032*/ 	.short	0x0018
        /*0034*/ 	.byte	0x00, 0xf0, 0x11, 0x00


	//----- nvinfo : EIATTR_KPARAM_INFO
	.align		4
.L_1088:
        /*0038*/ 	.byte	0x04, 0x17
        /*003a*/ 	.short	(.L_1090 - .L_1089)
.L_1089:
        /*003c*/ 	.word	0x00000000
        /*0040*/ 	.short	0x0003
        /*0042*/ 	.short	0x0014
        /*0044*/ 	.byte	0x00, 0xf0, 0x11, 0x00


	//----- nvinfo : EIATTR_KPARAM_INFO
	.align		4
.L_1090:
        /*0048*/ 	.byte	0x04, 0x17
        /*004a*/ 	.short	(.L_1092 - .L_1091)
.L_1091:
        /*004c*/ 	.word	0x00000000
        /*0050*/ 	.short	0x0002
        /*0052*/ 	.short	0x0010
        /*0054*/ 	.byte	0x00, 0xf0, 0x11, 0x00


	//----- nvinfo : EIATTR_KPARAM_INFO
	.align		4
.L_1092:
        /*0058*/ 	.byte	0x04, 0x17
        /*005a*/ 	.short	(.L_1094 - .L_1093)
.L_1093:
        /*005c*/ 	.word	0x00000000
        /*0060*/ 	.short	0x0001
        /*0062*/ 	.short	0x0008
        /*0064*/ 	.byte	0x00, 0xf5, 0x21, 0x00


	//----- nvinfo : EIATTR_KPARAM_INFO
	.align		4
.L_1094:
        /*0068*/ 	.byte	0x04, 0x17
        /*006a*/ 	.short	(.L_1096 - .L_1095)
.L_1095:
        /*006c*/ 	.word	0x00000000
        /*0070*/ 	.short	0x0000
        /*0072*/ 	.short	0x0000
        /*0074*/ 	.byte	0x00, 0xf5, 0x21, 0x00


	//----- nvinfo : EIATTR_SPARSE_MMA_MASK
	.align		4
.L_1096:
        /*0078*/ 	.byte	0x03, 0x50
        /*007a*/ 	.short	0x0000


	//----- nvinfo : EIATTR_MAXREG_COUNT
	.align		4
        /*007c*/ 	.byte	0x03, 0x1b
        /*007e*/ 	.short	0x00ff


	//----- nvinfo : EIATTR_NUM_BARRIERS
	.align		4
        /*0080*/ 	.byte	0x02, 0x4c
        /*0082*/ 	.byte	0x01
	.zero		1


	//----- nvinfo : EIATTR_MERCURY_ISA_VERSION
	.align		4
        /*0084*/ 	.byte	0x03, 0x5f
        /*0086*/ 	.short	0x0101


	//----- nvinfo : EIATTR_COOP_GROUP_MASK_REGIDS
	.align		4
        /*0088*/ 	.byte	0x04, 0x29
        /*008a*/ 	.short	(.L_1098 - .L_1097)


	//   ....[0]....
.L_1097:
        /*008c*/ 	.word	0xffffffff


	//   ....[1]....
        /*0090*/ 	.word	0xffffffff


	//   ....[2]....
        /*0094*/ 	.word	0xffffffff


	//----- nvinfo : EIATTR_COOP_GROUP_INSTR_OFFSETS
	.align		4
.L_1098:
        /*0098*/ 	.byte	0x04, 0x28
        /*009a*/ 	.short	(.L_1100 - .L_1099)


	//   ....[0]....
.L_1099:
        /*009c*/ 	.word	0x00000500


	//   ....[1]....
        /*00a0*/ 	.word	0x00000590


	//   ....[2]....
        /*00a4*/ 	.word	0x00000600


	//----- nvinfo : EIATTR_VRC_CTA_INIT_COUNT
	.align		4
.L_1100:
        /*00a8*/ 	.byte	0x02, 0x4a
	.zero		1
	.zero		1


	//----- nvinfo : EIATTR_EXIT_INSTR_OFFSETS
	.align		4
        /*00ac*/ 	.byte	0x04, 0x1c
        /*00ae*/ 	.short	(.L_1102 - .L_1101)


	//   ....[0]....
.L_1101:
        /*00b0*/ 	.word	0x00000980


	//----- nvinfo : EIATTR_CRS_STACK_SIZE
	.align		4
.L_1102:
        /*00b4*/ 	.byte	0x04, 0x1e
        /*00b6*/ 	.short	(.L_1104 - .L_1103)
.L_1103:
        /*00b8*/ 	.word	0x00000000


	//----- nvinfo : EIATTR_CBANK_PARAM_SIZE
	.align		4
.L_1104:
        /*00bc*/ 	.byte	0x03, 0x19
        /*00be*/ 	.short	0x0024


	//----- nvinfo : EIATTR_PARAM_CBANK
	.align		4
        /*00c0*/ 	.byte	0x04, 0x0a
        /*00c2*/ 	.short	(.L_1106 - .L_1105)
	.align		4
.L_1105:
        /*00c4*/ 	.word	index@(.nv.constant0._ZN17fastertransformer33normalize_for_FMHA_headz32_kernelILi1ELi2ELi2EEEvP7__half2PK6__halfiiiif)
        /*00c8*/ 	.short	0x0380
        /*00ca*/ 	.short	0x0024


	//----- nvinfo : EIATTR_SW_WAR
	.align		4
.L_1106:
        /*00cc*/ 	.byte	0x04, 0x36
        /*00ce*/ 	.short	(.L_1108 - .L_1107)
.L_1107:
        /*00d0*/ 	.word	0x00000008
.L_1108:


//--------------------- .nv.info._ZN17fastertransformer33normalize_for_FMHA_headz32_kernelILi1ELi4ELi2EEEvP7__half2PK6__halfiiiif --------------------------
	.section	.nv.info._ZN17fastertransformer33normalize_for_FMHA_headz32_kernelILi1ELi4ELi2EEEvP7__half2PK6__halfiiiif,"",@"SHT_CUDA_INFO"
	.sectionflags	@""
	.align	4


	//----- nvinfo : EIATTR_CUDA_API_VERSION
	.align		4
        /*0000*/ 	.byte	0x04, 0x37
        /*0002*/ 	.short	(.L_1110 - .L_1109)
.L_1109:
        /*0004*/ 	.word	0x00000082


	//----- nvinfo : EIATTR_KPARAM_INFO
	.align		4
.L_1110:
        /*0008*/ 	.byte	0x04, 0x17
        /*000a*/ 	.short	(.L_1112 - .L_1111)
.L_1111:
        /*000c*/ 	.word	0x00000000
        /*0010*/ 	.short	0x0006
        /*0012*/ 	.short	0x0020
        /*0014*/ 	.byte	0x00, 0xf0, 0x11, 0x00


	//----- nvinfo : EIATTR_KPARAM_INFO
	.align		4
.L_1112:
        /*0018*/ 	.byte	0x04, 0x17
        /*001a*/ 	.short	(.L_1114 - .L_1113)
.L_1113:
        /*001c*/ 	.word	0x00000000
        /*0020*/ 	.short	0x0005
        /*0022*/ 	.short	0x001c
        /*0024*/ 	.byte	0x00, 0xf0, 0x11, 0x00


	//----- nvinfo : EIATTR_KPARAM_INFO
	.align		4
.L_1114:
        /*0028*/ 	.byte	0x04, 0x17
        /*002a*/ 	.short	(.L_1116 - .L_1115)
.L_1115:
        /*002c*/ 	.word	0x00000000
        /*0030*/ 	.short	0x0004
        /*0032*/ 	.short	0x0018
        /*0034*/ 	.byte	0x00, 0xf0, 0x11, 0x00


	//----- nvinfo : EIATTR_KPARAM_INFO
	.align		4
.L_1116:
        /*0038*/ 	.byte	0x04, 0x17
        /*003a*/ 	.short	(.L_1118 - .L_1117)
.L_1117:
        /*003c*/ 	.word	0x00000000
        /*0040*/ 	.short	0x0003
        /*0042*/ 	.short	0x0014
        /*0044*/ 	.byte	0x00, 0xf0, 0x11, 0x00


	//----- nvinfo : EIATTR_KPARAM_INFO
	.align		4
.L_1118:
        /*0048*/ 	.byte	0x04, 0x17
        /*004a*/ 	.short	(.L_1120 - .L_1119)
.L_1119:
        /*004c*/ 	.word	0x00000000
        /*0050*/ 	.short	0x0002
        /*0052*/ 	.short	0x0010
        /*0054*/ 	.byte	0x00, 0xf0, 0x11, 0x00


	//----- nvinfo : EIATTR_KPARAM_INFO
	.align		4
.L_1120:
        /*0058*/ 	.byte	0x04, 0x17
        /*005a*/ 	.short	(.L_1122 - .L_1121)
.L_1121:
        /*005c*/ 	.word	0x00000000
        /*0060*/ 	.short	0x0001
        /*0062*/ 	.short	0x0008
        /*0064*/ 	.byte	0x00, 0xf5, 0x21, 0x00


	//----- nvinfo : EIATTR_KPARAM_INFO
	.align		4
.L_1122:
        /*0068*/ 	.byte	0x04, 0x17
        /*006a*/ 	.short	(.L_1124 - .L_1123)
.L_1123:
        /*006c*/ 	.word	0x00000000
        /*0070*/ 	.short	0x0000
        /*0072*/ 	.short	0x0000
        /*0074*/ 	.byte	0x00, 0xf5, 0x21, 0x00


	//----- nvinfo : EIATTR_SPARSE_MMA_MASK
	.align		4
.L_1124:
        /*0078*/ 	.byte	0x03, 0x50
        /*007a*/ 	.short	0x0000


	//----- nvinfo : EIATTR_MAXREG_COUNT
	.align		4
        /*007c*/ 	.byte	0x03, 0x1b
        /*007e*/ 	.short	0x00ff


	//----- nvinfo : EIATTR_NUM_BARRIERS
	.align		4
        /*0080*/ 	.byte	0x02, 0x4c
        /*0082*/ 	.byte	0x01
	.zero		1


	//----- nvinfo : EIATTR_MERCURY_ISA_VERSION
	.align		4
        /*0084*/ 	.byte	0x03, 0x5f
        /*0086*/ 	.short	0x0101


	//----- nvinfo : EIATTR_COOP_GROUP_MASK_REGIDS
	.align		4
        /*0088*/ 	.byte	0x04, 0x29
        /*008a*/ 	.short	(.L_1126 - .L_1125)


	//   ....[0]....
.L_1125:
        /*008c*/ 	.word	0xffffffff


	//   ....[1]....
        /*0090*/ 	.word	0xffffffff


	//----- nvinfo : EIATTR_COOP_GROUP_INSTR_OFFSETS
	.align		4
.L_1126:
        /*0094*/ 	.byte	0x04, 0x28
        /*0096*/ 	.short	(.L_1128 - .L_1127)


	//   ....[0]....
.L_1127:
        /*0098*/ 	.word	0x000006a0


	//   ....[1]....
        /*009c*/ 	.word	0x00000700


	//----- nvinfo : EIATTR_VRC_CTA_INIT_COUNT
	.align		4
.L_1128:
        /*00a0*/ 	.byte	0x02, 0x4a
	.zero		1
	.zero		1


	//----- nvinfo : EIATTR_EXIT_INSTR_OFFSETS
	.align		4
        /*00a4*/ 	.byte	0x04, 0x1c
        /*00a6*/ 	.short	(.L_1130 - .L_1129)


	//   ....[0]....
.L_1129:
        /*00a8*/ 	.word	0x00000ba0


	//----- nvinfo : EIATTR_CRS_STACK_SIZE
	.align		4
.L_1130:
        /*00ac*/ 	.byte	0x04, 0x1e
        /*00ae*/ 	.short	(.L_1132 - .L_1131)
.L_1131:
        /*00b0*/ 	.word	0x00000000


	//----- nvinfo : EIATTR_CBANK_PARAM_SIZE
	.align		4
.L_1132:
        /*00b4*/ 	.byte	0x03, 0x19
        /*00b6*/ 	.short	0x0024


	//----- nvinfo : EIATTR_PARAM_CBANK
	.align		4
        /*00b8*/ 	.byte	0x04, 0x0a
        /*00ba*/ 	.short	(.L_1134 - .L_1133)
	.align		4
.L_1133:
        /*00bc*/ 	.word	index@(.nv.constant0._ZN17fastertransformer33normalize_for_FMHA_headz32_kernelILi1ELi4ELi2EEEvP7__half2PK6__halfiiiif)
        /*00c0*/ 	.short	0x0380
        /*00c2*/ 	.short	0x0024


	//----- nvinfo : EIATTR_SW_WAR
	.align		4
.L_1134:
        /*00c4*/ 	.byte	0x04, 0x36
        /*00c6*/ 	.short	(.L_1136 - .L_1135)
.L_1135:
        /*00c8*/ 	.word	0x00000008
.L_1136:


//--------------------- .nv.info._ZN17fastertransformer33normalize_for_FMHA_headz32_kernelILi2ELi4ELi2EEEvP7__half2PK6__halfiiiif --------------------------
	.section	.nv.info._ZN17fastertransformer33normalize_for_FMHA_headz32_kernelILi2ELi4ELi2EEEvP7__half2PK6__halfiiiif,"",@"SHT_CUDA_INFO"
	.sectionflags	@""
	.align	4


	//----- nvinfo : EIATTR_CUDA_API_VERSION
	.align		4
        /*0000*/ 	.byte	0x04, 0x37
        /*0002*/ 	.short	(.L_1138 - .L_1137)
.L_1137:
        /*0004*/ 	.word	0x00000082


	//----- nvinfo : EIATTR_KPARAM_INFO
	.align		4
.L_1138:
        /*0008*/ 	.byte	0x04, 0x17
        /*000a*/ 	.short	(.L_1140 - .L_1139)
.L_1139:
        /*000c*/ 	.word	0x00000000
        /*0010*/ 	.short	0x0006
        /*0012*/ 	.short	0x0020
        /*0014*/ 	.byte	0x00, 0xf0, 0x11, 0x00


	//----- nvinfo : EIATTR_KPARAM_INFO
	.align		4
.L_1140:
        /*0018*/ 	.byte	0x04, 0x17
        /*001a*/ 	.short	(.L_1142 - .L_1141)
.L_1141:
        /*001c*/ 	.word	0x00000000
        /*0020*/ 	.short	0x0005
        /*0022*/ 	.short	0x001c
        /*0024*/ 	.byte	0x00, 0xf0, 0x11, 0x00


	//----- nvinfo : EIATTR_KPARAM_INFO
	.align		4
.L_1142:
        /*0028*/ 	.byte	0x04, 0x17
        /*002a*/ 	.short	(.L_1144 - .L_1143)
.L_1143:
        /*002c*/ 	.word	0x00000000
        /*0030*/ 	.short	0x0004
        /*0032*/ 	.short	0x0018
        /*0034*/ 	.byte	0x00, 0xf0, 0x11, 0x00


	//----- nvinfo : EIATTR_KPARAM_INFO
	.align		4
.L_1144:
        /*0038*/ 	.byte	0x04, 0x17
        /*003a*/ 	.short	(.L_1146 - .L_1145)
.L_1145:
        /*003c*/ 	.word	0x00000000
        /*0040*/ 	.short	0x0003
        /*0042*/ 	.short	0x0014
        /*0044*/ 	.byte	0x00, 0xf0, 0x11, 0x00


	//----- nvinfo : EIATTR_KPARAM_INFO
	.align		4
.L_1146:
        /*0048*/ 	.byte	0x04, 0x17
        /*004a*/ 	.short	(.L_1148 - .L_1147)
.L_1147:
        /*004c*/ 	.word	0x00000000
        /*0050*/ 	.short	0x0002
        /*0052*/ 	.short	0x0010
        /*0054*/ 	.byte	0x00, 0xf0, 0x11, 0x00


	//----- nvinfo : EIATTR_KPARAM_INFO
	.align		4
.L_1148:
        /*0058*/ 	.byte	0x04, 0x17
        /*005a*/ 	.short	(.L_1150 - .L_1149)
.L_1149:
        /*005c*/ 	.word	0x00000000
        /*0060*/ 	.short	0x0001
        /*0062*/ 	.short	0x0008
        /*0064*/ 	.byte	0x00, 0xf5, 0x21, 0x00


	//----- nvinfo : EIATTR_KPARAM_INFO
	.align		4
.L_1150:
        /*0068*/ 	.byte	0x04, 0x17
        /*006a*/ 	.short	(.L_1152 - .L_1151)
.L_1151:
        /*006c*/ 	.word	0x00000000
        /*0070*/ 	.short	0x0000
        /*0072*/ 	.short	0x0000
        /*0074*/ 	.byte	0x00, 0xf5, 0x21, 0x00


	//----- nvinfo : EIATTR_SPARSE_MMA_MASK
	.align		4
.L_1152:
        /*0078*/ 	.byte	0x03, 0x50
        /*007a*/ 	.short	0x0000


	//----- nvinfo : EIATTR_MAXREG_COUNT
	.align		4
        /*007c*/ 	.byte	0x03, 0x1b
        /*007e*/ 	.short	0x00ff


	//----- nvinfo : EIATTR_NUM_BARRIERS
	.align		4
        /*0080*/ 	.byte	0x02, 0x4c
        /*0082*/ 	.byte	0x01
	.zero		1


	//----- nvinfo : EIATTR_MERCURY_ISA_VERSION
	.align		4
        /*0084*/ 	.byte	0x03, 0x5f
        /*0086*/ 	.short	0x0101


	//----- nvinfo : EIATTR_COOP_GROUP_MASK_REGIDS
	.align		4
        /*0088*/ 	.byte	0x04, 0x29
        /*008a*/ 	.short	(.L_1154 - .L_1153)


	//   ....[0]....
.L_1153:
        /*008c*/ 	.word	0xffffffff


	//   ....[1]....
        /*0090*/ 	.word	0xffffffff


	//   ....[2]....
        /*0094*/ 	.word	0xffffffff


	//   ....[3]....
        /*0098*/ 	.word	0xffffffff


	//----- nvinfo : EIATTR_COOP_GROUP_INSTR_OFFSETS
	.align		4
.L_1154:
        /*009c*/ 	.byte	0x04, 0x28
        /*009e*/ 	.short	(.L_1156 - .L_1155)


	//   ....[0]....
.L_1155:
        /*00a0*/ 	.word	0x00000870


	//   ....[1]....
        /*00a4*/ 	.word	0x000008a0


	//   ....[2]....
        /*00a8*/ 	.word	0x00000d40


	//   ....[3]....
        /*00ac*/ 	.word	0x00000db0


	//----- nvinfo : EIATTR_VRC_CTA_INIT_COUNT
	.align		4
.L_1156:
        /*00b0*/ 	.byte	0x02, 0x4a
	.zero		1
	.zero		1


	//----- nvinfo : EIATTR_EXIT_INSTR_OFFSETS
	.align		4
        /*00b4*/ 	.byte	0x04, 0x1c
        /*00b6*/ 	.short	(.L_1158 - .L_1157)


	//   ....[0]....
.L_1157:
        /*00b8*/ 	.word	0x00001490


	//----- nvinfo : EIATTR_CRS_STACK_SIZE
	.align		4
.L_1158:
        /*00bc*/ 	.byte	0x04, 0x1e
        /*00be*/ 	.short	(.L_1160 - .L_1159)
.L_1159:
        /*00c0*/ 	.word	0x00000000


	//----- nvinfo : EIATTR_CBANK_PARAM_SIZE
	.align		4
.L_1160:
        /*00c4*/ 	.byte	0x03, 0x19
        /*00c6*/ 	.short	0x0024


	//----- nvinfo : EIATTR_PARAM_CBANK
	.align		4
        /*00c8*/ 	.byte	0x04, 0x0a
        /*00ca*/ 	.short	(.L_1162 - .L_1161)
	.align		4
.L_1161:
        /*00cc*/ 	.word	index@(.nv.constant0._ZN17fastertransformer33normalize_for_FMHA_headz32_kernelILi2ELi4ELi2EEEvP7__half2PK6__halfiiiif)
        /*00d0*/ 	.short	0x0380
        /*00d2*/ 	.short	0x0024


	//----- nvinfo : EIATTR_SW_WAR
	.align		4
.L_1162:
        /*00d4*/ 	.byte	0x04, 0x36
        /*00d6*/ 	.short	(.L_1164 - .L_1163)
.L_1163:
        /*00d8*/ 	.word	0x00000008
.L_1164:


//--------------------- .nv.info._ZN17fastertransformer16normalize_kernelI6__halfEEvPaPKT_iiiiff --------------------------
	.section	.nv.info._ZN17fastertransformer16normalize_kernelI6__halfEEvPaPKT_iiiiff,"",@"SHT_CUDA_INFO"
	.sectionflags	@""
	.align	4


	//----- nvinfo : EIATTR_CUDA_API_VERSION
	.align		4
        /*0000*/ 	.byte	0x04, 0x37
        /*0002*/ 	.short	(.L_1166 - .L_1165)
.L_1165:
        /*0004*/ 	.word	0x00000082


	//----- nvinfo : EIATTR_KPARAM_INFO
	.align		4
.L_1166:
        /*0008*/ 	.byte	0x04, 0x17
        /*000a*/ 	.short	(.L_1168 - .L_1167)
.L_1167:
        /*000c*/ 	.word	0x00000000
        /*0010*/ 	.short	0x0007
        /*0012*/ 	.short	0x0024
        /*0014*/ 	.byte	0x00, 0xf0, 0x11, 0x00


	//----- nvinfo : EIATTR_KPARAM_INFO
	.align		4
.L_1168:
        /*0018*/ 	.byte	0x04, 0x17
        /*001a*/ 	.short	(.L_1170 - .L_1169)
.L_1169:
        /*001c*/ 	.word	0x00000000
        /*0020*/ 	.short	0x0006
        /*0022*/ 	.short	0x0020
        /*0024*/ 	.byte	0x00, 0xf0, 0x11, 0x00


	//----- nvinfo : EIATTR_KPARAM_INFO
	.align		4
.L_1170:
        /*0028*/ 	.byte	0x04, 0x17
        /*002a*/ 	.short	(.L_1172 - .L_1171)
.L_1171:
        /*002c*/ 	.word	0x00000000
        /*0030*/ 	.short	0x0005
        /*0032*/ 	.short	0x001c
        /*0034*/ 	.byte	0x00, 0xf0, 0x11, 0x00


	//----- nvinfo : EIATTR_KPARAM_INFO
	.align		4
.L_1172:
        /*0038*/ 	.byte	0x04, 0x17
        /*003a*/ 	.short	(.L_1174 - .L_1173)
.L_1173:
        /*003c*/ 	.word	0x00000000
        /*0040*/ 	.short	0x0004
        /*0042*/ 	.short	0x0018
        /*0044*/ 	.byte	0x00, 0xf0, 0x11, 0x00


	//----- nvinfo : EIATTR_KPARAM_INFO
	.align		4
.L_1174:
        /*0048*/ 	.byte	0x04, 0x17
        /*004a*/ 	.short	(.L_1176 - .L_1175)
.L_1175:
        /*004c*/ 	.word	0x00000000
        /*0050*/ 	.short	0x0003
        /*0052*/ 	.short	0x0014
        /*0054*/ 	.byte	0x00, 0xf0, 0x11, 0x00


	//----- nvinfo : EIATTR_KPARAM_INFO
	.align		4
.L_1176:
        /*0058*/ 	.byte	0x04, 0x17
        /*005a*/ 	.short	(.L_1178 - .L_1177)
.L_1177:
        /*005c*/ 	.word	0x00000000
        /*0060*/ 	.short	0x0002
        /*0062*/ 	.short	0x0010
        /*0064*/ 	.byte	0x00, 0xf0, 0x11, 0x00


	//----- nvinfo : EIATTR_KPARAM_INFO
	.align		4
.L_1178:
        /*0068*/ 	.byte	0x04, 0x17
        /*006a*/ 	.short	(.L_1180 - .L_1179)
.L_1179:
        /*006c*/ 	.word	0x00000000
        /*0070*/ 	.short	0x0001
        /*0072*/ 	.short	0x0008
        /*0074*/ 	.byte	0x00, 0xf5, 0x21, 0x00


	//----- nvinfo : EIATTR_KPARAM_INFO
	.align		4
.L_1180:
        /*0078*/ 	.byte	0x04, 0x17
        /*007a*/ 	.short	(.L_1182 - .L_1181)
.L_1181:
        /*007c*/ 	.word	0x00000000
        /*0080*/ 	.short	0x0000
        /*0082*/ 	.short	0x0000
        /*0084*/ 	.byte	0x00, 0xf5, 0x21, 0x00


	//----- nvinfo : EIATTR_SPARSE_MMA_MASK
	.align		4
.L_1182:
        /*0088*/ 	.byte	0x03, 0x50
        /*008a*/ 	.short	0x0000


	//----- nvinfo : EIATTR_MAXREG_COUNT
	.align		4
        /*008c*/ 	.byte	0x03, 0x1b
        /*008e*/ 	.short	0x00ff


	//----- nvinfo : EIATTR_NUM_BARRIERS
	.align		4
        /*0090*/ 	.byte	0x02, 0x4c
        /*0092*/ 	.byte	0x01
	.zero		1


	//----- nvinfo : EIATTR_MERCURY_ISA_VERSION
	.align		4
        /*0094*/ 	.byte	0x03, 0x5f
        /*0096*/ 	.short	0x0101


	//----- nvinfo : EIATTR_COOP_GROUP_MASK_REGIDS
	.align		4
        /*0098*/ 	.byte	0x04, 0x29
        /*009a*/ 	.short	(.L_1184 - .L_1183)


	//   ....[0]....
.L_1183:
        /*009c*/ 	.word	0xffffffff


	//   ....[1]....
        /*00a0*/ 	.word	0xffffffff


	//   ....[2]....
        /*00a4*/ 	.word	0xffffffff


	//   ....[3]....
        /*00a8*/ 	.word	0xffffffff


	//   ....[4]....
        /*00ac*/ 	.word	0xffffffff


	//   ....[5]....
        /*00b0*/ 	.word	0xffffffff


	//   ....[6]....
        /*00b4*/ 	.word	0xffffffff


	//   ....[7]....
        /*00b8*/ 	.word	0xffffffff


	//   ....[8]....
        /*00bc*/ 	.word	0xffffffff


	//   ....[9]....
        /*00c0*/ 	.word	0xffffffff


	//   ....[10]....
        /*00c4*/ 	.word	0xffffffff


	//   ....[11]....
        /*00c8*/ 	.word	0xffffffff


	//   ....[12]....
        /*00cc*/ 	.word	0xffffffff


	//   ....[13]....
        /*00d0*/ 	.word	0xffffffff


	//   ....[14]....
        /*00d4*/ 	.word	0xffffffff


	//----- nvinfo : EIATTR_COOP_GROUP_INSTR_OFFSETS
	.align		4
.L_1184:
        /*00d8*/ 	.byte	0x04, 0x28
        /*00da*/ 	.short	(.L_1186 - .L_1185)


	//   ....[0]....
.L_1185:
        /*00dc*/ 	.word	0x00000260


	//   ....[1]....
        /*00e0*/ 	.word	0x00000280


	//   ....[2]....
        /*00e4*/ 	.word	0x000002a0


	//   ....[3]....
        /*00e8*/ 	.word	0x000002c0


	//   ....[4]....
        /*00ec*/ 	.word	0x000002e0


	//   ....[5]....
        /*00f0*/ 	.word	0x00000310


	//   ....[6]....
        /*00f4*/ 	.word	0x00000340


	//   ....[7]....
        /*00f8*/ 	.word	0x00000370


	//   ....[8]....
        /*00fc*/ 	.word	0x00000410


	//   ....[9]....
        /*0100*/ 	.word	0x00000470


	//   ....[10]....
        /*0104*/ 	.word	0x000004e0


	//   ....[11]....
        /*0108*/ 	.word	0x00000500


	//   ....[12]....
        /*010c*/ 	.word	0x00000520


	//   ....[13]....
        /*0110*/ 	.word	0x00000540


	//   ....[14]....
        /*0114*/ 	.word	0x00000560


	//----- nvinfo : EIATTR_VRC_CTA_INIT_COUNT
	.align		4
.L_1186:
        /*0118*/ 	.byte	0x02, 0x4a
	.zero		1
	.zero		1


	//----- nvinfo : EIATTR_EXIT_INSTR_OFFSETS
	.align		4
        /*011c*/ 	.byte	0x04, 0x1c
        /*011e*/ 	.short	(.L_1188 - .L_1187)


	//   ....[0]....
.L_1187:
        /*0120*/ 	.word	0x000006d0


	//   ....[1]....
        /*0124*/ 	.word	0x000007b0


	//----- nvinfo : EIATTR_CRS_STACK_SIZE
	.align		4
.L_1188:
        /*0128*/ 	.byte	0x04, 0x1e
        /*012a*/ 	.short	(.L_1190 - .L_1189)
.L_1189:
        /*012c*/ 	.word	0x00000000


	//----- nvinfo : EIATTR_CBANK_PARAM_SIZE
	.align		4
.L_1190:
        /*0130*/ 	.byte	0x03, 0x19
        /*0132*/ 	.short	0x0028


	//----- nvinfo : EIATTR_PARAM_CBANK
	.align		4
        /*0134*/ 	.byte	0x04, 0x0a
        /*0136*/ 	.short	(.L_1192 - .L_1191)
	.align		4
.L_1191:
        /*0138*/ 	.word	index@(.nv.constant0._ZN17fastertransformer16normalize_kernelI6__halfEEvPaPKT_iiiiff)
        /*013c*/ 	.short	0x0380
        /*013e*/ 	.short	0x0028


	//----- nvinfo : EIATTR_SW_WAR
	.align		4
.L_1192:
        /*0140*/ 	.byte	0x04, 0x36
        /*0142*/ 	.short	(.L_1194 - .L_1193)
.L_1193:
        /*0144*/ 	.word	0x00000008
.L_1194:


//--------------------- .nv.info._ZN17fastertransformer16normalize_kernelI7__half26__halfEEvPT_PKT0_iiii --------------------------
	.section	.nv.info._ZN17fastertransformer16normalize_kernelI7__half26__halfEEvPT_PKT0_iiii,"",@"SHT_CUDA_INFO"
	.sectionflags	@""
	.align	4


	//----- nvinfo : EIATTR_CUDA_API_VERSION
	.align		4
        /*0000*/ 	.byte	0x04, 0x37
        /*0002*/ 	.short	(.L_1196 - .L_1195)
.L_1195:
        /*0004*/ 	.word	0x00000082


	//----- nvinfo : EIATTR_KPARAM_INFO
	.align		4
.L_1196:
        /*0008*/ 	.byte	0x04, 0x17
        /*000a*/ 	.short	(.L_1198 - .L_1197)
.L_1197:
        /*000c*/ 	.word	0x00000000
        /*0010*/ 	.short	0x0005
        /*0012*/ 	.short	0x001c
        /*0014*/ 	.byte	0x00, 0xf0, 0x11, 0x00


	//----- nvinfo : EIATTR_KPARAM_INFO
	.align		4
.L_1198:
        /*0018*/ 	.byte	0x04, 0x17
        /*001a*/ 	.short	(.L_1200 - .L_1199)
.L_1199:
        /*001c*/ 	.word	0x00000000
        /*0020*/ 	.short	0x0004
        /*0022*/ 	.short	0x0018
        /*0024*/ 	.byte	0x00, 0xf0, 0x11, 0x00


	//----- nvinfo : EIATTR_KPARAM_INFO
	.align		4
.L_1200:
        /*0028*/ 	.byte	0x04, 0x17
        /*002a*/ 	.short	(.L_1202 - .L_1201)
.L_1201:
        /*002c*/ 	.word	0x00000000
        /*0030*/ 	.short	0x0003
        /*0032*/ 	.short	0x0014
        /*0034*/ 	.byte	0x00, 0xf0, 0x11, 0x00


	//----- nvinfo : EIATTR_KPARAM_INFO
	.align		4
.L_1202:
        /*0038*/ 	.byte	0x04, 0x17
        /*003a*/ 	.short	(.L_1204 - .L_1203)
.L_1203:
        /*003c*/ 	.word	0x00000000
        /*0040*/ 	.short	0x0002
        /*0042*/ 	.short	0x0010
        /*0044*/ 	.byte	0x00, 0xf0, 0x11, 0x00


	//----- nvinfo : EIATTR_KPARAM_INFO
	.align		4
.L_1204:
        /*0048*/ 	.byte	0x04, 0x17
        /*004a*/ 	.short	(.L_1206 - .L_1205)
.L_1205:
        /*004c*/ 	.word	0x00000000
        /*0050*/ 	.short	0x0001
        /*0052*/ 	.short	0x0008
        /*0054*/ 	.byte	0x00, 0xf5, 0x21, 0x00


	//----- nvinfo : EIATTR_KPARAM_INFO
	.align		4
.L_1206:
        /*0058*/ 	.byte	0x04, 0x17
        /*005a*/ 	.short	(.L_1208 - .L_1207)
.L_1207:
        /*005c*/ 	.word	0x00000000
        /*0060*/ 	.short	0x0000
        /*0062*/ 	.short	0x0000
        /*0064*/ 	.byte	0x00, 0xf5, 0x21, 0x00


	//----- nvinfo : EIATTR_SPARSE_MMA_MASK
	.align		4
.L_1208:
        /*0068*/ 	.byte	0x03, 0x50
        /*006a*/ 	.short	0x0000


	//----- nvinfo : EIATTR_MAXREG_COUNT
	.align		4
        /*006c*/ 	.byte	0x03, 0x1b
        /*006e*/ 	.short	0x00ff


	//----- nvinfo : EIATTR_NUM_BARRIERS
	.align		4
        /*0070*/ 	.byte	0x02, 0x4c
        /*0072*/ 	.byte	0x01
	.zero		1


	//----- nvinfo : EIATTR_MERCURY_ISA_VERSION
	.align		4
        /*0074*/ 	.byte	0x03, 0x5f
        /*0076*/ 	.short	0x0101


	//----- nvinfo : EIATTR_COOP_GROUP_MASK_REGIDS
	.align		4
        /*0078*/ 	.byte	0x04, 0x29
        /*007a*/ 	.short	(.L_1210 - .L_1209)


	//   ....[0]....
.L_1209:
        /*007c*/ 	.word	0xffffffff


	//   ....[1]....
        /*0080*/ 	.word	0xffffffff


	//   ....[2]....
        /*0084*/ 	.word	0xffffffff


	//   ....[3]....
        /*0088*/ 	.word	0xffffffff


	//   ....[4]....
        /*008c*/ 	.word	0xffffffff


	//   ....[5]....
        /*0090*/ 	.word	0xffffffff


	//   ....[6]....
        /*0094*/ 	.word	0xffffffff


	//   ....[7]....
        /*0098*/ 	.word	0xffffffff


	//   ....[8]....
        /*009c*/ 	.word	0xffffffff


	//   ....[9]....
        /*00a0*/ 	.word	0xffffffff


	//   ....[10]....
        /*00a4*/ 	.word	0xffffffff


	//   ....[11]....
        /*00a8*/ 	.word	0xffffffff


	//   ....[12]....
        /*00ac*/ 	.word	0xffffffff


	//   ....[13]....
        /*00b0*/ 	.word	0xffffffff


	//   ....[14]....
        /*00b4*/ 	.word	0xffffffff


	//----- nvinfo : EIATTR_COOP_GROUP_INSTR_OFFSETS
	.align		4
.L_1210:
        /*00b8*/ 	.byte	0x04, 0x28
        /*00ba*/ 	.short	(.L_1212 - .L_1211)


	//   ....[0]....
.L_1211:
        /*00bc*/ 	.word	0x000002a0


	//   ....[1]....
        /*00c0*/ 	.word	0x000002c0


	//   ....[2]....
        /*00c4*/ 	.word	0x000002e0


	//   ....[3]....
        /*00c8*/ 	.word	0x00000300


	//   ....[4]....
        /*00cc*/ 	.word	0x00000320


	//   ....[5]....
        /*00d0*/ 	.word	0x00000350


	//   ....[6]....
        /*00d4*/ 	.word	0x000003c0


	//   ....[7]....
        /*00d8*/ 	.word	0x000003e0


	//   ....[8]....
        /*00dc*/ 	.word	0x00000420


	//   ....[9]....
        /*00e0*/ 	.word	0x000004b0


	//   ....[10]....
        /*00e4*/ 	.word	0x00000520


	//   ....[11]....
        /*00e8*/ 	.word	0x00000540


	//   ....[12]....
        /*00ec*/ 	.word	0x00000560


	//   ....[13]....
        /*00f0*/ 	.word	0x00000580


	//   ....[14]....
        /*00f4*/ 	.word	0x000005a0


	//----- nvinfo : EIATTR_VRC_CTA_INIT_COUNT
	.align		4
.L_1212:
        /*00f8*/ 	.byte	0x02, 0x4a
	.zero		1
	.zero		1


	//----- nvinfo : EIATTR_EXIT_INSTR_OFFSETS
	.align		4
        /*00fc*/ 	.byte	0x04, 0x1c
        /*00fe*/ 	.short	(.L_1214 - .L_1213)


	//   ....[0]....
.L_1213:
        /*0100*/ 	.word	0x00000790


	//   ....[1]....
        /*0104*/ 	.word	0x000007b0


	//----- nvinfo : EIATTR_CRS_STACK_SIZE
	.align		4
.L_1214:
        /*0108*/ 	.byte	0x04, 0x1e
        /*010a*/ 	.short	(.L_1216 - .L_1215)
.L_1215:
        /*010c*/ 	.word	0x00000000


	//----- nvinfo : EIATTR_CBANK_PARAM_SIZE
	.align		4
.L_1216:
        /*0110*/ 	.byte	0x03, 0x19
        /*0112*/ 	.short	0x0020


	//----- nvinfo : EIATTR_PARAM_CBANK
	.align		4
        /*0114*/ 	.byte	0x04, 0x0a
        /*0116*/ 	.short	(.L_1218 - .L_1217)
	.align		4
.L_1217:
        /*0118*/ 	.word	index@(.nv.constant0._ZN17fastertransformer16normalize_kernelI7__half26__halfEEvPT_PKT0_iiii)
        /*011c*/ 	.short	0x0380
        /*011e*/ 	.short	0x0020


	//----- nvinfo : EIATTR_SW_WAR
	.align		4
.L_1218:
        /*0120*/ 	.byte	0x04, 0x36
        /*0122*/ 	.short	(.L_1220 - .L_1219)
.L_1219:
        /*0124*/ 	.word	0x00000008
.L_1220:


//--------------------- .nv.info._ZN17fastertransformer30normalize_for_FMHA_INT8_kernelEP5char2PK6__halfiiiiffff --------------------------
	.section	.nv.info._ZN17fastertransformer30normalize_for_FMHA_INT8_kernelEP5char2PK6__halfiiiiffff,"",@"SHT_CUDA_INFO"
	.sectionflags	@""
	.align	4


	//----- nvinfo : EIATTR_CUDA_API_VERSION
	.align		4
        /*0000*/ 	.byte	0x04, 0x37
        /*0002*/ 	.short	(.L_1222 - .L_1221)
.L_1221:
        /*0004*/ 	.word	0x00000082


	//----- nvinfo : EIATTR_KPARAM_INFO
	.align		4
.L_1222:
        /*0008*/ 	.byte	0x04, 0x17
        /*000a*/ 	.short	(.L_1224 - .L_1223)
.L_1223:
        /*000c*/ 	.word	0x00000000
        /*0010*/ 	.short	0x0009
        /*0012*/ 	.short	0x002c
        /*0014*/ 	.byte	0x00, 0xf0, 0x11, 0x00


	//----- nvinfo : EIATTR_KPARAM_INFO
	.align		4
.L_1224:
        /*0018*/ 	.byte	0x04, 0x17
        /*001a*/ 	.short	(.L_1226 - .L_1225)
.L_1225:
        /*001c*/ 	.word	0x00000000
        /*0020*/ 	.short	0x0008
        /*0022*/ 	.short	0x0028
        /*0024*/ 	.byte	0x00, 0xf0, 0x11, 0x00


	//----- nvinfo : EIATTR_KPARAM_INFO
	.align		4
.L_1226:
        /*0028*/ 	.byte	0x04, 0x17
        /*002a*/ 	.short	(.L_1228 - .L_1227)
.L_1227:
        /*002c*/ 	.word	0x00000000
        /*0030*/ 	.short	0x0007
        /*0032*/ 	.short	0x0024
        /*0034*/ 	.byte	0x00, 0xf0, 0x11, 0x00


	//----- nvinfo : EIATTR_KPARAM_INFO
	.align		4
.L_1228:
        /*0038*/ 	.byte	0x04, 0x17
        /*003a*/ 	.short	(.L_1230 - .L_1229)
.L_1229:
        /*003c*/ 	.word	0x00000000
        /*0040*/ 	.short	0x0006
        /*0042*/ 	.short	0x0020
        /*0044*/ 	.byte	0x00, 0xf0, 0x11, 0x00


	//----- nvinfo : EIATTR_KPARAM_INFO
	.align		4
.L_1230:
        /*0048*/ 	.byte	0x04, 0x17
        /*004a*/ 	.short	(.L_1232 - .L_1231)
.L_1231:
        /*004c*/ 	.word	0x00000000
        /*0050*/ 	.short	0x0005
        /*0052*/ 	.short	0x001c
        /*0054*/ 	.byte	0x00, 0xf0, 0x11, 0x00


	//----- nvinfo : EIATTR_KPARAM_INFO
	.align		4
.L_1232:
        /*0058*/ 	.byte	0x04, 0x17
        /*005a*/ 	.short	(.L_1234 - .L_1233)
.L_1233:
        /*005c*/ 	.word	0x00000000
        /*0060*/ 	.short	0x0004
        /*0062*/ 	.short	0x0018
        /*0064*/ 	.byte	0x00, 0xf0, 0x11, 0x00


	//----- nvinfo : EIATTR_KPARAM_INFO
	.align		4
.L_1234:
        /*0068*/ 	.byte	0x04, 0x17
        /*006a*/ 	.short	(.L_1236 - .L_1235)
.L_1235:
        /*006c*/ 	.word	0x00000000
        /*0070*/ 	.short	0x0003
        /*0072*/ 	.short	0x0014
        /*0074*/ 	.byte	0x00, 0xf0, 0x11, 0x00


	//----- nvinfo : EIATTR_KPARAM_INFO
	.align		4
.L_1236:
        /*0078*/ 	.byte	0x04, 0x17
        /*007a*/ 	.short	(.L_1238 - .L_1237)
.L_1237:
        /*007c*/ 	.word	0x00000000
        /*0080*/ 	.short	0x0002
        /*0082*/ 	.short	0x0010
        /*0084*/ 	.byte	0x00, 0xf0, 0x11, 0x00


	//----- nvinfo : EIATTR_KPARAM_INFO
	.align		4
.L_1238:
        /*0088*/ 	.byte	0x04, 0x17
        /*008a*/ 	.short	(.L_1240 - .L_1239)
.L_1239:
        /*008c*/ 	.word	0x00000000
        /*0090*/ 	.short	0x0001
        /*0092*/ 	.short	0x0008
        /*0094*/ 	.byte	0x00, 0xf5, 0x21, 0x00


	//----- nvinfo : EIATTR_KPARAM_INFO
	.align		4
.L_1240:
        /*0098*/ 	.byte	0x04, 0x17
        /*009a*/ 	.short	(.L_1242 - .L_1241)
.L_1241:
        /*009c*/ 	.word	0x00000000
        /*00a0*/ 	.short	0x0000
        /*00a2*/ 	.short	0x0000
        /*00a4*/ 	.byte	0x00, 0xf5, 0x21, 0x00


	//----- nvinfo : EIATTR_SPARSE_MMA_MASK
	.align		4
.L_1242:
        /*00a8*/ 	.byte	0x03, 0x50
        /*00aa*/ 	.short	0x0000


	//----- nvinfo : EIATTR_MAXREG_COUNT
	.align		4
        /*00ac*/ 	.byte	0x03, 0x1b
        /*00ae*/ 	.short	0x00ff


	//----- nvinfo : EIATTR_NUM_BARRIERS
	.align		4
        /*00b0*/ 	.byte	0x02, 0x4c
        /*00b2*/ 	.byte	0x01
	.zero		1


	//----- nvinfo : EIATTR_MERCURY_ISA_VERSION
	.align		4
        /*00b4*/ 	.byte	0x03, 0x5f
        /*00b6*/ 	.short	0x0101


	//----- nvinfo : EIATTR_COOP_GROUP_MASK_REGIDS
	.align		4
        /*00b8*/ 	.byte	0x04, 0x29
        /*00ba*/ 	.short	(.L_1244 - .L_1243)


	//   ....[0]....
.L_1243:
        /*00bc*/ 	.word	0xffffffff


	//   ....[1]....
        /*00c0*/ 	.word	0xffffffff


	//   ....[2]....
        /*00c4*/ 	.word	0xffffffff


	//   ....[3]....
        /*00c8*/ 	.word	0xffffffff


	//   ....[4]....
        /*00cc*/ 	.word	0xffffffff


	//   ....[5]....
        /*00d0*/ 	.word	0xffffffff


	//   ....[6]....
        /*00d4*/ 	.word	0xffffffff


	//   ....[7]....
        /*00d8*/ 	.word	0xffffffff


	//   ....[8]....
        /*00dc*/ 	.word	0xffffffff


	//   ....[9]....
        /*00e0*/ 	.word	0xffffffff


	//   ....[10]....
        /*00e4*/ 	.word	0xffffffff


	//   ....[11]....
        /*00e8*/ 	.word	0xffffffff


	//   ....[12]....
        /*00ec*/ 	.word	0xffffffff


	//   ....[13]....
        /*00f0*/ 	.word	0xffffffff


	//   ....[14]....
        /*00f4*/ 	.word	0xffffffff


	//----- nvinfo : EIATTR_COOP_GROUP_INSTR_OFFSETS
	.align		4
.L_1244:
        /*00f8*/ 	.byte	0x04, 0x28
        /*00fa*/ 	.short	(.L_1246 - .L_1245)


	//   ....[0]....
.L_1245:
        /*00fc*/ 	.word	0x000002b0


	//   ....[1]....
        /*0100*/ 	.word	0x000002d0


	//   ....[2]....
        /*0104*/ 	.word	0x000002f0


	//   ....[3]....
        /*0108*/ 	.word	0x00000310


	//   ....[4]....
        /*010c*/ 	.word	0x00000330


	//   ....[5]....
        /*0110*/ 	.word	0x00000360


	//   ....[6]....
        /*0114*/ 	.word	0x00000390


	//   ....[7]....
        /*0118*/ 	.word	0x000003c0


	//   ....[8]....
        /*011c*/ 	.word	0x00000460


	//   ....[9]....
        /*0120*/ 	.word	0x000004b0


	//   ....[10]....
        /*0124*/ 	.word	0x00000530


	//   ....[11]....
        /*0128*/ 	.word	0x00000550


	//   ....[12]....
        /*012c*/ 	.word	0x00000570


	//   ....[13]....
        /*0130*/ 	.word	0x00000590


	//   ....[14]....
        /*0134*/ 	.word	0x000005b0


	//----- nvinfo : EIATTR_VRC_CTA_INIT_COUNT
	.align		4
.L_1246:
        /*0138*/ 	.byte	0x02, 0x4a
	.zero		1
	.zero		1


	//----- nvinfo : EIATTR_EXIT_INSTR_OFFSETS
	.align		4
        /*013c*/ 	.byte	0x04, 0x1c
        /*013e*/ 	.short	(.L_1248 - .L_1247)


	//   ....[0]....
.L_1247:
        /*0140*/ 	.word	0x00000730


	//   ....[1]....
        /*0144*/ 	.word	0x000007e0


	//----- nvinfo : EIATTR_CRS_STACK_SIZE
	.align		4
.L_1248:
        /*0148*/ 	.byte	0x04, 0x1e
        /*014a*/ 	.short	(.L_1250 - .L_1249)
.L_1249:
        /*014c*/ 	.word	0x00000000


	//----- nvinfo : EIATTR_CBANK_PARAM_SIZE
	.align		4
.L_1250:
        /*0150*/ 	.byte	0x03, 0x19
        /*0152*/ 	.short	0x0030


	//----- nvinfo : EIATTR_PARAM_CBANK
	.align		4
        /*0154*/ 	.byte	0x04, 0x0a
        /*0156*/ 	.short	(.L_1252 - .L_1251)
	.align		4
.L_1251:
        /*0158*/ 	.word	index@(.nv.constant0._ZN17fastertransformer30normalize_for_FMHA_INT8_kernelEP5char2PK6__halfiiiiffff)
        /*015c*/ 	.short	0x0380
        /*015e*/ 	.short	0x0030


	//----- nvinfo : EIATTR_SW_WAR
	.align		4
.L_1252:
        /*0160*/ 	.byte	0x04, 0x36
        /*0162*/ 	.short	(.L_1254 - .L_1253)
.L_1253:
        /*0164*/ 	.word	0x00000008
.L_1254:


//--------------------- .nv.info._ZN17fastertransformer25normalize_for_FMHA_kernelEP7__half2PK6__halfiiiif --------------------------
	.section	.nv.info._ZN17fastertransformer25normalize_for_FMHA_kernelEP7__half2PK6__halfiiiif,"",@"SHT_CUDA_INFO"
	.sectionflags	@""
	.align	4


	//----- nvinfo : EIATTR_CUDA_API_VERSION
	.align		4
        /*0000*/ 	.byte	0x04, 0x37
        /*0002*/ 	.short	(.L_1256 - .L_1255)
.L_1255:
        /*0004*/ 	.word	0x00000082


	//----- nvinfo : EIATTR_KPARAM_INFO
	.align		4
.L_1256:
        /*0008*/ 	.byte	0x04, 0x17
        /*000a*/ 	.short	(.L_1258 - .L_1257)
.L_1257:
        /*000c*/ 	.word	0x00000000
        /*0010*/ 	.short	0x0006
        /*0012*/ 	.short	0x0020
        /*0014*/ 	.byte	0x00, 0xf0, 0x11, 0x00


	//----- nvinfo : EIATTR_KPARAM_INFO
	.align		4
.L_1258:
        /*0018*/ 	.byte	0x04, 0x17
        /*001a*/ 	.short	(.L_1260 - .L_1259)
.L_1259:
        /*001c*/ 	.word	0x00000000
        /*0020*/ 	.short	0x0005
        /*0022*/ 	.short	0x001c
        /*0024*/ 	.byte	0x00, 0xf0, 0x11, 0x00


	//----- nvinfo : EIATTR_KPARAM_INFO
	.align		4
.L_1260:
        /*0028*/ 	.byte	0x04, 0x17
        /*002a*/ 	.short	(.L_1262 - .L_1261)
.L_1261:
        /*002c*/ 	.word	0x00000000
        /*0030*/ 	.short	0x0004
        /*0032*/ 	.short	0x0018
        /*0034*/ 	.byte	0x00, 0xf0, 0x11, 0x00


	//----- nvinfo : EIATTR_KPARAM_INFO
	.align		4
.L_1262:
        /*0038*/ 	.byte	0x04, 0x17
        /*003a*/ 	.short	(.L_1264 - .L_1263)
.L_1263:
        /*003c*/ 	.word	0x00000000
        /*0040*/ 	.short	0x0003
        /*0042*/ 	.short	0x0014
        /*0044*/ 	.byte	0x00, 0xf0, 0x11, 0x00


	//----- nvinfo : EIATTR_KPARAM_INFO
	.align		4
.L_1264:
        /*0048*/ 	.byte	0x04, 0x17
        /*004a*/ 	.short	(.L_1266 - .L_1265)
.L_1265:
        /*004c*/ 	.word	0x00000000
        /*0050*/ 	.short	0x0002
        /*0052*/ 	.short	0x0010
        /*0054*/ 	.byte	0x00, 0xf0, 0x11, 0x00


	//----- nvinfo : EIATTR_KPARAM_INFO
	.align		4
.L_1266:
        /*0058*/ 	.byte	0x04, 0x17
        /*005a*/ 	.short	(.L_1268 - .L_1267)
.L_1267:
        /*005c*/ 	.word	0x00000000
        /*0060*/ 	.short	0x0001
        /*0062*/ 	.short	0x0008
        /*0064*/ 	.byte	0x00, 0xf5, 0x21, 0x00


	//----- nvinfo : EIATTR_KPARAM_INFO
	.align		4
.L_1268:
        /*0068*/ 	.byte	0x04, 0x17
        /*006a*/ 	.short	(.L_1270 - .L_1269)
.L_1269:
        /*006c*/ 	.word	0x00000000
        /*0070*/ 	.short	0x0000
        /*0072*/ 	.short	0x0000
        /*0074*/ 	.byte	0x00, 0xf5, 0x21, 0x00


	//----- nvinfo : EIATTR_SPARSE_MMA_MASK
	.align		4
.L_1270:
        /*0078*/ 	.byte	0x03, 0x50
        /*007a*/ 	.short	0x0000


	//----- nvinfo : EIATTR_MAXREG_COUNT
	.align		4
        /*007c*/ 	.byte	0x03, 0x1b
        /*007e*/ 	.short	0x00ff


	//----- nvinfo : EIATTR_NUM_BARRIERS
	.align		4
        /*0080*/ 	.byte	0x02, 0x4c
        /*0082*/ 	.byte	0x01
	.zero		1


	//----- nvinfo : EIATTR_MERCURY_ISA_VERSION
	.align		4
        /*0084*/ 	.byte	0x03, 0x5f
        /*0086*/ 	.short	0x0101


	//----- nvinfo : EIATTR_COOP_GROUP_MASK_REGIDS
	.align		4
        /*0088*/ 	.byte	0x04, 0x29
        /*008a*/ 	.short	(.L_1272 - .L_1271)


	//   ....[0]....
.L_1271:
        /*008c*/ 	.word	0xffffffff


	//   ....[1]....
        /*0090*/ 	.word	0xffffffff


	//   ....[2]....
        /*0094*/ 	.word	0xffffffff


	//   ....[3]....
        /*0098*/ 	.word	0xffffffff


	//   ....[4]....
        /*009c*/ 	.word	0xffffffff


	//   ....[5]....
        /*00a0*/ 	.word	0xffffffff


	//   ....[6]....
        /*00a4*/ 	.word	0xffffffff


	//   ....[7]....
        /*00a8*/ 	.word	0xffffffff


	//   ....[8]....
        /*00ac*/ 	.word	0xffffffff


	//   ....[9]....
        /*00b0*/ 	.word	0xffffffff


	//   ....[10]....
        /*00b4*/ 	.word	0xffffffff


	//   ....[11]....
        /*00b8*/ 	.word	0xffffffff


	//   ....[12]....
        /*00bc*/ 	.word	0xffffffff


	//   ....[13]....
        /*00c0*/ 	.word	0xffffffff


	//   ....[14]....
        /*00c4*/ 	.word	0xffffffff


	//----- nvinfo : EIATTR_COOP_GROUP_INSTR_OFFSETS
	.align		4
.L_1272:
        /*00c8*/ 	.byte	0x04, 0x28
        /*00ca*/ 	.short	(.L_1274 - .L_1273)


	//   ....[0]....
.L_1273:
        /*00cc*/ 	.word	0x000002d0


	//   ....[1]....
        /*00d0*/ 	.word	0x000002f0


	//   ....[2]....
        /*00d4*/ 	.word	0x00000310


	//   ....[3]....
        /*00d8*/ 	.word	0x00000330


	//   ....[4]....
        /*00dc*/ 	.word	0x00000350


	//   ....[5]....
        /*00e0*/ 	.word	0x00000380


	//   ....[6]....
        /*00e4*/ 	.word	0x000003f0


	//   ....[7]....
        /*00e8*/ 	.word	0x00000410


	//   ....[8]....
        /*00ec*/ 	.word	0x00000450


	//   ....[9]....
        /*00f0*/ 	.word	0x000004e0


	//   ....[10]....
        /*00f4*/ 	.word	0x00000550


	//   ....[11]....
        /*00f8*/ 	.word	0x00000570


	//   ....[12]....
        /*00fc*/ 	.word	0x00000590


	//   ....[13]....
        /*0100*/ 	.word	0x000005b0


	//   ....[14]....
        /*0104*/ 	.word	0x000005d0


	//----- nvinfo : EIATTR_VRC_CTA_INIT_COUNT
	.align		4
.L_1274:
        /*0108*/ 	.byte	0x02, 0x4a
	.zero		1
	.zero		1


	//----- nvinfo : EIATTR_EXIT_INSTR_OFFSETS
	.align		4
        /*010c*/ 	.byte	0x04, 0x1c
        /*010e*/ 	.short	(.L_1276 - .L_1275)


	//   ....[0]....
.L_1275:
        /*0110*/ 	.word	0x000007c0


	//   ....[1]....
        /*0114*/ 	.word	0x000007e0


	//----- nvinfo : EIATTR_CRS_STACK_SIZE
	.align		4
.L_1276:
        /*0118*/ 	.byte	0x04, 0x1e
        /*011a*/ 	.short	(.L_1278 - .L_1277)
.L_1277:
        /*011c*/ 	.word	0x00000000


	//----- nvinfo : EIATTR_CBANK_PARAM_SIZE
	.align		4
.L_1278:
        /*0120*/ 	.byte	0x03, 0x19
        /*0122*/ 	.short	0x0024


	//----- nvinfo : EIATTR_PARAM_CBANK
	.align		4
        /*0124*/ 	.byte	0x04, 0x0a
        /*0126*/ 	.short	(.L_1280 - .L_1279)
	.align		4
.L_1279:
        /*0128*/ 	.word	index@(.nv.constant0._ZN17fastertransformer25normalize_for_FMHA_kernelEP7__half2PK6__halfiiiif)
        /*012c*/ 	.short	0x0380
        /*012e*/ 	.short	0x0024


	//----- nvinfo : EIATTR_SW_WAR
	.align		4
.L_1280:
        /*0130*/ 	.byte	0x04, 0x36
        /*0132*/ 	.short	(.L_1282 - .L_1281)
.L_1281:
        /*0134*/ 	.word	0x00000008
.L_1282:


//--------------------- .nv.callgraph             --------------------------
	.section	.nv.callgraph,"",@"SHT_CUDA_CALLGRAPH"
	.align	4
	.sectionentsize	8
	.align		4
        /*0000*/ 	.word	0x00000000
	.align		4
        /*0004*/ 	.word	0xffffffff
	.align		4
        /*0008*/ 	.word	0x00000000
	.align		4
        /*000c*/ 	.word	0xfffffffe
	.align		4
        /*0010*/ 	.word	0x00000000
	.align		4
        /*0014*/ 	.word	0xfffffffd
	.align		4
        /*0018*/ 	.word	0x00000000
	.align		4
        /*001c*/ 	.word	0xfffffffc


//--------------------- .nv.constant4             --------------------------
	.section	.nv.constant4,"a",@progbits
	.align	8
	.align		8
.nv.constant4:
        /*0000*/ 	.dword	precalc_xorwow_matrix
	.align		8
        /*0008*/ 	.dword	precalc_xorwow_offset_matrix
	.align		8
        /*0010*/ 	.dword	mrg32k3aM1
	.align		8
        /*0018*/ 	.dword	mrg32k3aM2
	.align		8
        /*0020*/ 	.dword	mrg32k3aM1SubSeq
	.align		8
        /*0028*/ 	.dword	mrg32k3aM2SubSeq
	.align		8
        /*0030*/ 	.dword	mrg32k3aM1Seq
	.align		8
        /*0038*/ 	.dword	mrg32k3aM2Seq
	.align		8
        /*0040*/ 	.dword	_ZN51_INTERNAL_1fd921f6_20_normalize_kernels_cu_b578a2214cuda3std3__453_GLOBAL__N__1fd921f6_20_normalize_kernels_cu_b578a2216ignoreE
	.align		8
        /*0048*/ 	.dword	_ZN51_INTERNAL_1fd921f6_20_normalize_kernels_cu_b578a2214cuda3std3__45__cpo5beginE
	.align		8
        /*0050*/ 	.dword	_ZN51_INTERNAL_1fd921f6_20_normalize_kernels_cu_b578a2214cuda3std3__45__cpo3endE
	.align		8
        /*0058*/ 	.dword	_ZN51_INTERNAL_1fd921f6_20_normalize_kernels_cu_b578a2214cuda3std3__45__cpo6cbeginE
	.align		8
        /*0060*/ 	.dword	_ZN51_INTERNAL_1fd921f6_20_normalize_kernels_cu_b578a2214cuda3std3__45__cpo4cendE
	.align		8
        /*0068*/ 	.dword	_ZN51_INTERNAL_1fd921f6_20_normalize_kernels_cu_b578a2214cuda3std3__419piecewise_constructE
	.align		8
        /*0070*/ 	.dword	_ZN51_INTERNAL_1fd921f6_20_normalize_kernels_cu_b578a2214cuda3std3__48in_placeE
	.align		8
        /*0078*/ 	.dword	_ZN51_INTERNAL_1fd921f6_20_normalize_kernels_cu_b578a2214cuda3std6ranges3__45__cpo4swapE
	.align		8
        /*0080*/ 	.dword	_ZN51_INTERNAL_1fd921f6_20_normalize_kernels_cu_b578a2214cuda3std6ranges3__45__cpo9iter_moveE
	.align		8
        /*0088*/ 	.dword	_ZN51_INTERNAL_1fd921f6_20_normalize_kernels_cu_b578a2214cuda3std6ranges3__45__cpo7advanceE


//--------------------- .nv.constant3             --------------------------
	.section	.nv.constant3,"a",@progbits
	.align	8
.nv.constant3:
	.type		__cr_lgamma_table,@object
	.size		__cr_lgamma_table,(.L_8 - __cr_lgamma_table)
__cr_lgamma_table:
        /*0000*/ 	.byte	0x00, 0x00, 0x00, 0x00, 0x00, 0x00, 0x00, 0x00, 0x00, 0x00, 0x00, 0x00, 0x00, 0x00, 0x00, 0x00
        /*0010*/ 	.byte	0xef, 0x39, 0xfa, 0xfe, 0x42, 0x2e, 0xe6, 0x3f, 0x02, 0x20, 0x2a, 0xfa, 0x0b, 0xab, 0xfc, 0x3f
        /*0020*/ 	.byte	0xf9, 0x2c, 0x92, 0x7c, 0xa7, 0x6c, 0x09, 0x40, 0xc9, 0x79, 0x44, 0x3c, 0x64, 0x26, 0x13, 0x40
        /*0030*/ 	.byte	0xca, 0x01, 0xcf, 0x3a, 0x27, 0x51, 0x1a, 0x40, 0x30, 0xcc, 0x2d, 0xf3, 0xe1, 0x0c, 0x21, 0x40
        /*0040*/ 	.byte	0x0d, 0xb7, 0xfc, 0x82, 0x8e, 0x35, 0x25, 0x40
.L_8:


//--------------------- .text._ZN17fastertransformer19normalize_kernel_v2ILi4ELi1ELi4EEEvP5char4PK6__halfiiiiff --------------------------
	.section	.text._ZN17fastertransformer19normalize_kernel_v2ILi4ELi1ELi4EEEvP5char4PK6__halfiiiiff,"ax",@progbits
	.align	128
        .global         _ZN17fastertransformer19normalize_kernel_v2ILi4ELi1ELi4EEEvP5char4PK6__halfiiiiff
        .type           _ZN17fastertransformer19normalize_kernel_v2ILi4ELi1ELi4EEEvP5char4PK6__halfiiiiff,@function
        .size           _ZN17fastertransformer19normalize_kernel_v2ILi4ELi1ELi4EEEvP5char4PK6__halfiiiiff,(.L_x_358 - _ZN17fastertransformer19normalize_kernel_v2ILi4ELi1ELi4EEEvP5char4PK6__halfiiiiff)
        .other          _ZN17fastertransformer19normalize_kernel_v2ILi4ELi1ELi4EEEvP5char4PK6__halfiiiiff,@"STO_CUDA_ENTRY STV_DEFAULT"
_ZN17fastertransformer19normalize_kernel_v2ILi4ELi1ELi4EEEvP5char4PK6__halfiiiiff:
.text._ZN17fastertransformer19normalize_kernel_v2ILi4ELi1ELi4EEEvP5char4PK6__halfiiiiff:
[----:B------:R-:W-:Y:S08]  /*0000*/  LDC R1, c[0x0][0x37c] ;  /* 0x0000df00ff017b82 */ /* 0x000ff00000000800 */
[----:B------:R-:W0:Y:S01]  /*0010*/  LDC R5, c[0x0][0x394] ;  /* 0x0000e500ff057b82 */ /* 0x000e220000000800 */
[----:B------:R-:W1:Y:S01]  /*0020*/  S2R R0, SR_TID.X ;  /* 0x0000000000007919 */ /* 0x000e620000002100 */
[----:B------:R-:W2:Y:S01]  /*0030*/  LDCU.64 UR6, c[0x0][0x388] ;  /* 0x00007100ff0677ac */ /* 0x000ea20008000a00 */
[----:B------:R-:W3:Y:S05]  /*0040*/  LDCU.64 UR8, c[0x0][0x358] ;  /* 0x00006b00ff0877ac */ /* 0x000eea0008000a00 */
[----:B------:R-:W4:Y:S08]  /*0050*/  S2UR UR4, SR_CTAID.X ;  /* 0x00000000000479c3 */ /* 0x000f300000002500 */
[----:B------:R-:W2:Y:S01]  /*0060*/  LDC R3, c[0x0][0x398] ;  /* 0x0000e600ff037b82 */ /* 0x000ea20000000800 */
[----:B0-----:R-:W-:-:S04]  /*0070*/  IABS R12, R5 ;  /* 0x00000005000c7213 */ /* 0x001fc80000000000 */
[----:B------:R-:W0:Y:S01]  /*0080*/  I2F.RP R4, R12 ;  /* 0x0000000c00047306 */ /* 0x000e220000209400 */
[----:B----4-:R-:W-:Y:S01]  /*0090*/  USHF.L.U32 UR4, UR4, 0x2, URZ ;  /* 0x0000000204047899 */ /* 0x010fe200080006ff */
[----:B-1----:R-:W-:-:S04]  /*00a0*/  SHF.R.U32.HI R9, RZ, 0x3, R0 ;  /* 0x00000003ff097819 */ /* 0x002fc80000011600 */
[C---:B------:R-:W-:Y:S02]  /*00b0*/  LOP3.LUT R2, R9.reuse, 0x7c, RZ, 0xc0, !PT ;  /* 0x0000007c09027812 */ /* 0x040fe400078ec0ff */
[----:B------:R-:W-:Y:S01]  /*00c0*/  LOP3.LUT R9, R9, 0x3, RZ, 0xc0, !PT ;  /* 0x0000000309097812 */ /* 0x000fe200078ec0ff */
[----:B0-----:R-:W0:Y:S03]  /*00d0*/  MUFU.RCP R4, R4 ;  /* 0x0000000400047308 */ /* 0x001e260000001000 */
[----:B------:R-:W-:-:S04]  /*00e0*/  IADD3 R8, PT, PT, R9, UR4, R2 ;  /* 0x0000000409087c10 */ /* 0x000fc8000fffe002 */
[----:B------:R-:W-:Y:S02]  /*00f0*/  IABS R10, R8 ;  /* 0x00000008000a7213 */ /* 0x000fe40000000000 */
[----:B------:R-:W-:-:S04]  /*0100*/  LOP3.LUT R8, R8, R5, RZ, 0x3c, !PT ;  /* 0x0000000508087212 */ /* 0x000fc800078e3cff */
[----:B------:R-:W-:Y:S01]  /*0110*/  ISETP.GE.AND P2, PT, R8, RZ, PT ;  /* 0x000000ff0800720c */ /* 0x000fe20003f46270 */
[----:B0-----:R-:W-:Y:S01]  /*0120*/  VIADD R6, R4, 0xffffffe ;  /* 0x0ffffffe04067836 */ /* 0x001fe20000000000 */
[----:B--2---:R-:W-:-:S03]  /*0130*/  IABS R4, R3 ;  /* 0x0000000300047213 */ /* 0x004fc60000000000 */
[----:B------:R0:W1:Y:S02]  /*0140*/  F2I.FTZ.U32.TRUNC.NTZ R7, R6 ;  /* 0x0000000600077305 */ /* 0x000064000021f000 */
[----:B0-----:R-:W-:Y:S02]  /*0150*/  HFMA2 R6, -RZ, RZ, 0, 0 ;  /* 0x00000000ff067431 */ /* 0x001fe400000001ff */
[----:B-1----:R-:W-:-:S04]  /*0160*/  IMAD.MOV R11, RZ, RZ, -R7 ;  /* 0x000000ffff0b7224 */ /* 0x002fc800078e0a07 */
[----:B------:R-:W-:-:S04]  /*0170*/  IMAD R11, R11, R12, RZ ;  /* 0x0000000c0b0b7224 */ /* 0x000fc800078e02ff */
[----:B------:R-:W-:-:S04]  /*0180*/  IMAD.HI.U32 R6, R7, R11, R6 ;  /* 0x0000000b07067227 */ /* 0x000fc800078e0006 */
[----:B------:R-:W-:Y:S02]  /*0190*/  IMAD.MOV.U32 R7, RZ, RZ, R10 ;  /* 0x000000ffff077224 */ /* 0x000fe400078e000a */
[----:B------:R-:W0:Y:S02]  /*01a0*/  I2F.RP R10, R4 ;  /* 0x00000004000a7306 */ /* 0x000e240000209400 */
[----:B------:R-:W-:-:S04]  /*01b0*/  IMAD.HI.U32 R6, R6, R7, RZ ;  /* 0x0000000706067227 */ /* 0x000fc800078e00ff */
[----:B------:R-:W-:-:S04]  /*01c0*/  IMAD.MOV R11, RZ, RZ, -R6 ;  /* 0x000000ffff0b7224 */ /* 0x000fc800078e0a06 */
[----:B------:R-:W-:-:S05]  /*01d0*/  IMAD R7, R12, R11, R7 ;  /* 0x0000000b0c077224 */ /* 0x000fca00078e0207 */
[----:B------:R-:W-:Y:S01]  /*01e0*/  ISETP.GT.U32.AND P1, PT, R12, R7, PT ;  /* 0x000000070c00720c */ /* 0x000fe20003f24070 */
[----:B0-----:R-:W0:-:S12]  /*01f0*/  MUFU.RCP R10, R10 ;  /* 0x0000000a000a7308 */ /* 0x001e180000001000 */
[-C--:B------:R-:W-:Y:S01]  /*0200*/  @!P1 IADD3 R7, PT, PT, R7, -R12.reuse, RZ ;  /* 0x8000000c07079210 */ /* 0x080fe20007ffe0ff */
[----:B------:R-:W-:Y:S01]  /*0210*/  @!P1 VIADD R6, R6, 0x1 ;  /* 0x0000000106069836 */ /* 0x000fe20000000000 */
[----:B------:R-:W-:Y:S02]  /*0220*/  ISETP.NE.AND P1, PT, R5, RZ, PT ;  /* 0x000000ff0500720c */ /* 0x000fe40003f25270 */
[----:B------:R-:W-:Y:S01]  /*0230*/  ISETP.GE.U32.AND P0, PT, R7, R12, PT ;  /* 0x0000000c0700720c */ /* 0x000fe20003f06070 */
[----:B0-----:R-:W-:-:S04]  /*0240*/  VIADD R11, R10, 0xffffffe ;  /* 0x0ffffffe0a0b7836 */ /* 0x001fc80000000000 */
[----:B------:R-:W0:Y:S08]  /*0250*/  F2I.FTZ.U32.TRUNC.NTZ R7, R11 ;  /* 0x0000000b00077305 */ /* 0x000e30000021f000 */
[----:B------:R-:W-:Y:S02]  /*0260*/  @P0 IADD3 R6, PT, PT, R6, 0x1, RZ ;  /* 0x0000000106060810 */ /* 0x000fe40007ffe0ff */
[----:B------:R-:W-:-:S03]  /*0270*/  ISETP.NE.U32.AND P0, PT, RZ, UR6, PT ;  /* 0x00000006ff007c0c */ /* 0x000fc6000bf05070 */
[----:B------:R-:W-:Y:S01]  /*0280*/  IMAD.MOV.U32 R8, RZ, RZ, R6 ;  /* 0x000000ffff087224 */ /* 0x000fe200078e0006 */
[----:B------:R-:W-:Y:S01]  /*0290*/  ISETP.NE.AND.EX P0, PT, RZ, UR7, PT, P0 ;  /* 0x00000007ff007c0c */ /* 0x000fe2000bf05300 */
[----:B0-----:R-:W-:Y:S02]  /*02a0*/  IMAD.MOV R13, RZ, RZ, -R7 ;  /* 0x000000ffff0d7224 */ /* 0x001fe400078e0a07 */
[----:B------:R-:W-:Y:S01]  /*02b0*/  IMAD.MOV.U32 R6, RZ, RZ, RZ ;  /* 0x000000ffff067224 */ /* 0x000fe200078e00ff */
[----:B------:R-:W-:Y:S02]  /*02c0*/  @!P2 IADD3 R8, PT, PT, -R8, RZ, RZ ;  /* 0x000000ff0808a210 */ /* 0x000fe40007ffe1ff */
[----:B------:R-:W-:Y:S01]  /*02d0*/  @!P1 LOP3.LUT R8, RZ, R5, RZ, 0x33, !PT ;  /* 0x00000005ff089212 */ /* 0x000fe200078e33ff */
[----:B------:R-:W-:-:S03]  /*02e0*/  IMAD R5, R13, R4, RZ ;  /* 0x000000040d057224 */ /* 0x000fc600078e02ff */
[----:B------:R-:W-:Y:S01]  /*02f0*/  IABS R10, R8 ;  /* 0x00000008000a7213 */ /* 0x000fe20000000000 */
[----:B------:R-:W-:Y:S01]  /*0300*/  IMAD.HI.U32 R6, R7, R5, R6 ;  /* 0x0000000507067227 */ /* 0x000fe200078e0006 */
[----:B------:R-:W-:-:S03]  /*0310*/  ISETP.GE.AND P3, PT, R8, RZ, PT ;  /* 0x000000ff0800720c */ /* 0x000fc60003f66270 */
[----:B------:R-:W-:Y:S02]  /*0320*/  IMAD.MOV.U32 R5, RZ, RZ, R10 ;  /* 0x000000ffff057224 */ /* 0x000fe400078e000a */
[----:B------:R-:W0:Y:S02]  /*0330*/  @P0 LDC.64 R10, c[0x0][0x388] ;  /* 0x0000e200ff0a0b82 */ /* 0x000e240000000a00 */
[----:B------:R-:W-:-:S05]  /*0340*/  IMAD.HI.U32 R6, R6, R5, RZ ;  /* 0x0000000506067227 */ /* 0x000fca00078e00ff */
[----:B------:R-:W-:-:S05]  /*0350*/  IADD3 R6, PT, PT, -R6, RZ, RZ ;  /* 0x000000ff06067210 */ /* 0x000fca0007ffe1ff */
[----:B------:R-:W-:-:S05]  /*0360*/  IMAD R5, R4, R6, R5 ;  /* 0x0000000604057224 */ /* 0x000fca00078e0205 */
[----:B------:R-:W-:-:S13]  /*0370*/  ISETP.GT.U32.AND P1, PT, R4, R5, PT ;  /* 0x000000050400720c */ /* 0x000fda0003f24070 */
[----:B------:R-:W-:Y:S01]  /*0380*/  @!P1 IMAD.IADD R5, R5, 0x1, -R4 ;  /* 0x0000000105059824 */ /* 0x000fe200078e0a04 */
[----:B------:R-:W-:-:S04]  /*0390*/  ISETP.NE.AND P1, PT, R3, RZ, PT ;  /* 0x000000ff0300720c */ /* 0x000fc80003f25270 */
[----:B------:R-:W-:-:S13]  /*03a0*/  ISETP.GT.U32.AND P2, PT, R4, R5, PT ;  /* 0x000000050400720c */ /* 0x000fda0003f44070 */
[----:B------:R-:W-:Y:S02]  /*03b0*/  @!P2 IMAD.IADD R5, R5, 0x1, -R4 ;  /* 0x000000010505a824 */ /* 0x000fe400078e0a04 */
[----:B------:R-:W1:Y:S03]  /*03c0*/  LDC R4, c[0x0][0x39c] ;  /* 0x0000e700ff047b82 */ /* 0x000e660000000800 */
[----:B------:R-:W-:Y:S02]  /*03d0*/  @!P3 IADD3 R5, PT, PT, -R5, RZ, RZ ;  /* 0x000000ff0505b210 */ /* 0x000fe40007ffe1ff */
[----:B------:R-:W-:-:S05]  /*03e0*/  @!P1 LOP3.LUT R5, RZ, R3, RZ, 0x33, !PT ;  /* 0x00000003ff059212 */ /* 0x000fca00078e33ff */
[----:B0-----:R-:W-:-:S05]  /*03f0*/  @P0 IMAD.WIDE R10, R5, 0x2, R10 ;  /* 0x00000002050a0825 */ /* 0x001fca00078e020a */
[----:B---3--:R0:W5:Y:S01]  /*0400*/  @P0 LDG.E.U16 R8, desc[UR8][R10.64] ;  /* 0x000000080a080981 */ /* 0x008162000c1e1500 */
[----:B------:R-:W-:Y:S01]  /*0410*/  BSSY.RECONVERGENT B0, `(.L_x_0) ;  /* 0x000001c000007945 */ /* 0x000fe20003800200 */
[----:B-1----:R-:W-:Y:S01]  /*0420*/  SHF.R.S32.HI R3, RZ, 0x1f, R4 ;  /* 0x0000001fff037819 */ /* 0x002fe20000011404 */
[----:B------:R-:W-:-:S03]  /*0430*/  VIADD R6, R4, 0x7 ;  /* 0x0000000704067836 */ /* 0x000fc60000000000 */
[----:B------:R-:W-:Y:S02]  /*0440*/  LEA.HI R3, R3, R4, RZ, 0x2 ;  /* 0x0000000403037211 */ /* 0x000fe400078f10ff */
[----:B------:R-:W-:Y:S02]  /*0450*/  SHF.R.S32.HI R7, RZ, 0x1f, R6 ;  /* 0x0000001fff077819 */ /* 0x000fe40000011406 */
[----:B------:R-:W-:Y:S02]  /*0460*/  SHF.R.S32.HI R3, RZ, 0x2, R3 ;  /* 0x00000002ff037819 */ /* 0x000fe40000011403 */
[----:B------:R-:W-:Y:S02]  /*0470*/  LEA.HI R7, R7, R6, RZ, 0x3 ;  /* 0x0000000607077211 */ /* 0x000fe400078f18ff */
[----:B------:R-:W-:Y:S01]  /*0480*/  LOP3.LUT R6, R0, 0x7, RZ, 0xc0, !PT ;  /* 0x0000000700067812 */ /* 0x000fe200078ec0ff */
[C---:B------:R-:W-:Y:S01]  /*0490*/  IMAD.SHL.U32 R5, R3.reuse, 0x4, RZ ;  /* 0x0000000403057824 */ /* 0x040fe200078e00ff */
[----:B------:R-:W-:Y:S01]  /*04a0*/  SHF.R.S32.HI R17, RZ, 0x3, R7 ;  /* 0x00000003ff117819 */ /* 0x000fe20000011407 */
[----:B------:R-:W-:-:S03]  /*04b0*/  IMAD R7, R3, UR4, RZ ;  /* 0x0000000403077c24 */ /* 0x000fc6000f8e02ff */
[----:B------:R-:W-:-:S13]  /*04c0*/  ISETP.GE.AND P1, PT, R0, R5, PT ;  /* 0x000000050000720c */ /* 0x000fda0003f26270 */
[----:B0-----:R-:W-:Y:S05]  /*04d0*/  @P1 BRA `(.L_x_1) ;  /* 0x00000000003c1947 */ /* 0x001fea0003800000 */
[----:B------:R-:W0:Y:S01]  /*04e0*/  S2R R15, SR_CgaCtaId ;  /* 0x00000000000f7919 */ /* 0x000e220000008800 */
[----:B------:R-:W1:Y:S01]  /*04f0*/  LDC R19, c[0x0][0x360] ;  /* 0x0000d800ff137b82 */ /* 0x000e620000000800 */
[----:B------:R-:W-:Y:S01]  /*0500*/  MOV R12, 0x400 ;  /* 0x00000400000c7802 */ /* 0x000fe20000000f00 */
[----:B------:R-:W-:-:S03]  /*0510*/  IMAD.MOV.U32 R14, RZ, RZ, R0 ;  /* 0x000000ffff0e7224 */ /* 0x000fc600078e0000 */
[----:B------:R-:W-:-:S03]  /*0520*/  IADD3 R12, PT, PT, R12, 0x10, RZ ;  /* 0x000000100c0c7810 */ /* 0x000fc60007ffe0ff */
[----:B------:R-:W2:Y:S01]  /*0530*/  LDC.64 R10, c[0x0][0x380] ;  /* 0x0000e000ff0a7b82 */ /* 0x000ea20000000a00 */
[----:B0-----:R-:W-:-:S07]  /*0540*/  LEA R15, R15, R12, 0x18 ;  /* 0x0000000c0f0f7211 */ /* 0x001fce00078ec0ff */
.L_x_2:
[----:B0-----:R-:W-:-:S04]  /*0550*/  IMAD.IADD R13, R7, 0x1, R14 ;  /* 0x00000001070d7824 */ /* 0x001fc800078e020e */
[----:B--2---:R-:W-:-:S06]  /*0560*/  IMAD.WIDE R12, R13, 0x4, R10 ;  /* 0x000000040d0c7825 */ /* 0x004fcc00078e020a */
[----:B------:R-:W2:Y:S01]  /*0570*/  LDG.E R13, desc[UR8][R12.64] ;  /* 0x000000080c0d7981 */ /* 0x000ea2000c1e1900 */
[----:B------:R-:W-:Y:S01]  /*0580*/  LEA R16, R14, R15, 0x2 ;  /* 0x0000000f0e107211 */ /* 0x000fe200078e10ff */
[----:B-1----:R-:W-:-:S05]  /*0590*/  IMAD.IADD R14, R19, 0x1, R14 ;  /* 0x00000001130e7824 */ /* 0x002fca00078e020e */
[----:B------:R-:W-:Y:S01]  /*05a0*/  ISETP.GE.AND P1, PT, R14, R5, PT ;  /* 0x000000050e00720c */ /* 0x000fe20003f26270 */
[----:B--2---:R0:W-:-:S12]  /*05b0*/  STS [R16], R13 ;  /* 0x0000000d10007388 */ /* 0x0041d80000000800 */
[----:B------:R-:W-:Y:S05]  /*05c0*/  @!P1 BRA `(.L_x_2) ;  /* 0xfffffffc00e09947 */ /* 0x000fea000383ffff */
.L_x_1:
[----:B------:R-:W-:Y:S05]  /*05d0*/  BSYNC.RECONVERGENT B0 ;  /* 0x0000000000007941 */ /* 0x000fea0003800200 */
.L_x_0:
[----:B------:R-:W-:Y:S01]  /*05e0*/  IMAD R11, R17, R6, RZ ;  /* 0x00000006110b7224 */ /* 0x000fe200078e02ff */
[----:B------:R-:W-:Y:S01]  /*05f0*/  BAR.SYNC.DEFER_BLOCKING 0x0 ;  /* 0x0000000000007b1d */ /* 0x000fe20000010000 */
[----:B------:R-:W-:Y:S01]  /*0600*/  IMAD.MOV.U32 R10, RZ, RZ, 0x3f800000 ;  /* 0x3f800000ff0a7424 */ /* 0x000fe200078e00ff */
[----:B------:R-:W-:Y:S01]  /*0610*/  IADD3 R9, PT, PT, R2, R9, RZ ;  /* 0x0000000902097210 */ /* 0x000fe20007ffe0ff */
[----:B-----5:R-:W-:Y:S01]  /*0620*/  @P0 HADD2.F32 R10, -RZ, R8.H0_H0 ;  /* 0x20000008ff0a0230 */ /* 0x020fe20000004100 */
[----:B0-----:R-:W-:Y:S01]  /*0630*/  VIMNMX R13, PT, PT, RZ, R11, !PT ;  /* 0x0000000bff0d7248 */ /* 0x001fe20007fe0100 */
[----:B------:R-:W-:Y:S01]  /*0640*/  IMAD.MOV.U32 R15, RZ, RZ, RZ ;  /* 0x000000ffff0f7224 */ /* 0x000fe200078e00ff */
[----:B------:R-:W-:Y:S02]  /*0650*/  BSSY.RECONVERGENT B0, `(.L_x_3) ;  /* 0x000003f000007945 */ /* 0x000fe40003800200 */
[----:B------:R-:W-:-:S13]  /*0660*/  ISETP.GE.AND P1, PT, R13, R4, PT ;  /* 0x000000040d00720c */ /* 0x000fda0003f26270 */
[----:B------:R-:W-:Y:S05]  /*0670*/  @P1 BRA `(.L_x_4) ;  /* 0x0000000000f01947 */ /* 0x000fea0003800000 */
[----:B------:R-:W-:Y:S01]  /*0680*/  VIMNMX R17, PT, PT, R17, 0x1, !PT ;  /* 0x0000000111117848 */ /* 0x000fe20007fe0100 */
[----:B------:R-:W-:Y:S01]  /*0690*/  BSSY.RECONVERGENT B1, `(.L_x_5) ;  /* 0x0000029000017945 */ /* 0x000fe20003800200 */
[----:B------:R-:W-:Y:S01]  /*06a0*/  LOP3.LUT R13, RZ, R11, RZ, 0x33, !PT ;  /* 0x0000000bff0d7212 */ /* 0x000fe200078e33ff */
[----:B------:R-:W-:Y:S02]  /*06b0*/  IMAD.MOV.U32 R15, RZ, RZ, RZ ;  /* 0x000000ffff0f7224 */ /* 0x000fe400078e00ff */
[----:B------:R-:W-:Y:S02]  /*06c0*/  VIADD R17, R17, 0xffffffff ;  /* 0xffffffff11117836 */ /* 0x000fe40000000000 */
[----:B------:R-:W-:-:S03]  /*06d0*/  IMAD.MOV.U32 R8, RZ, RZ, RZ ;  /* 0x000000ffff087224 */ /* 0x000fc600078e00ff */
[----:B------:R-:W-:-:S04]  /*06e0*/  VIADDMNMX.U32 R13, R13, R4, R17, PT ;  /* 0x000000040d0d7246 */ /* 0x000fc80003800011 */
[C---:B------:R-:W-:Y:S02]  /*06f0*/  ISETP.GE.U32.AND P0, PT, R13.reuse, 0x3, PT ;  /* 0x000000030d00780c */ /* 0x040fe40003f06070 */
[----:B------:R-:W-:-:S04]  /*0700*/  IADD3 R14, PT, PT, R13, 0x1, RZ ;  /* 0x000000010d0e7810 */ /* 0x000fc80007ffe0ff */
[----:B------:R-:W-:-:S04]  /*0710*/  LOP3.LUT R2, R14, 0x3, RZ, 0xc0, !PT ;  /* 0x000000030e027812 */ /* 0x000fc800078ec0ff */
[----:B------:R-:W-:-:S03]  /*0720*/  ISETP.NE.AND P1, PT, R2, RZ, PT ;  /* 0x000000ff0200720c */ /* 0x000fc60003f25270 */
[----:B------:R-:W-:Y:S10]  /*0730*/  @!P0 BRA `(.L_x_6) ;  /* 0x0000000000788947 */ /* 0x000ff40003800000 */
[----:B------:R-:W0:Y:S01]  /*0740*/  S2R R15, SR_CgaCtaId ;  /* 0x00000000000f7919 */ /* 0x000e220000008800 */
[----:B------:R-:W1:Y:S01]  /*0750*/  LDC R12, c[0x0][0x3a0] ;  /* 0x0000e800ff0c7b82 */ /* 0x000e620000000800 */
[----:B------:R-:W-:Y:S01]  /*0760*/  MOV R8, 0x400 ;  /* 0x0000040000087802 */ /* 0x000fe20000000f00 */
[----:B------:R-:W-:-:S03]  /*0770*/  IMAD R13, R9, R4, R11 ;  /* 0x00000004090d7224 */ /* 0x000fc600078e020b */
[----:B------:R-:W-:-:S04]  /*0780*/  IADD3 R8, PT, PT, R8, 0x10, RZ ;  /* 0x0000001008087810 */ /* 0x000fc80007ffe0ff */
[----:B0-----:R-:W-:Y:S01]  /*0790*/  LEA R16, R15, R8, 0x18 ;  /* 0x000000080f107211 */ /* 0x001fe200078ec0ff */
[----:B------:R-:W-:Y:S01]  /*07a0*/  IMAD.MOV.U32 R15, RZ, RZ, RZ ;  /* 0x000000ffff0f7224 */ /* 0x000fe200078e00ff */
[----:B------:R-:W-:Y:S02]  /*07b0*/  LOP3.LUT R8, R14, 0xfffffffc, RZ, 0xc0, !PT ;  /* 0xfffffffc0e087812 */ /* 0x000fe400078ec0ff */
[----:B------:R-:W-:-:S03]  /*07c0*/  IADD3 R13, PT, PT, R13, 0x3, R16 ;  /* 0x000000030d0d7810 */ /* 0x000fc60007ffe010 */
[----:B------:R-:W-:-:S07]  /*07d0*/  IMAD.MOV R14, RZ, RZ, -R8 ;  /* 0x000000ffff0e7224 */ /* 0x000fce00078e0a08 */
.L_x_7:
[----:B------:R-:W0:Y:S01]  /*07e0*/  LDS.S8 R16, [R13+-0x3] ;  /* 0xfffffd000d107984 */ /* 0x000e220000000200 */
[----:B------:R-:W-:-:S03]  /*07f0*/  IADD3 R14, PT, PT, R14, 0x4, RZ ;  /* 0x000000040e0e7810 */ /* 0x000fc60007ffe0ff */
[----:B------:R-:W2:Y:S01]  /*0800*/  LDS.S8 R19, [R13+-0x2] ;  /* 0xfffffe000d137984 */ /* 0x000ea20000000200 */
[----:B------:R-:W-:-:S03]  /*0810*/  ISETP.NE.AND P0, PT, R14, RZ, PT ;  /* 0x000000ff0e00720c */ /* 0x000fc60003f05270 */
[----:B------:R-:W3:Y:S04]  /*0820*/  LDS.S8 R20, [R13+-0x1] ;  /* 0xffffff000d147984 */ /* 0x000ee80000000200 */
[----:B------:R4:W5:Y:S02]  /*0830*/  LDS.S8 R22, [R13] ;  /* 0x000000000d167984 */ /* 0x0009640000000200 */
[----:B----4-:R-:W-:Y:S01]  /*0840*/  VIADD R13, R13, 0x4 ;  /* 0x000000040d0d7836 */ /* 0x010fe20000000000 */
[----:B0-----:R-:W1:Y:S08]  /*0850*/  I2F.S16 R17, R16 ;  /* 0x0000001000117306 */ /* 0x001e700000101400 */
[----:B--2---:R-:W0:Y:S01]  /*0860*/  I2F.S16 R19, R19 ;  /* 0x0000001300137306 */ /* 0x004e220000101400 */
[----:B-1----:R-:W-:-:S07]  /*0870*/  FMUL.FTZ R18, R17, R12 ;  /* 0x0000000c11127220 */ /* 0x002fce0000410000 */
[----:B---3--:R-:W1:Y:S01]  /*0880*/  I2F.S16 R21, R20 ;  /* 0x0000001400157306 */ /* 0x008e620000101400 */
[----:B------:R-:W-:Y:S01]  /*0890*/  FFMA.FTZ R15, R18, R18, R15 ;  /* 0x00000012120f7223 */ /* 0x000fe2000001000f */
[----:B0-----:R-:W-:-:S06]  /*08a0*/  FMUL.FTZ R18, R19, R12 ;  /* 0x0000000c13127220 */ /* 0x001fcc0000410000 */
[----:B-----5:R-:W0:Y:S01]  /*08b0*/  I2F.S16 R23, R22 ;  /* 0x0000001600177306 */ /* 0x020e220000101400 */
[----:B------:R-:W-:Y:S01]  /*08c0*/  FFMA.FTZ R15, R18, R18, R15 ;  /* 0x00000012120f7223 */ /* 0x000fe2000001000f */
[----:B-1----:R-:W-:-:S04]  /*08d0*/  FMUL.FTZ R18, R21, R12 ;  /* 0x0000000c15127220 */ /* 0x002fc80000410000 */
[----:B------:R-:W-:Y:S01]  /*08e0*/  FFMA.FTZ R15, R18, R18, R15 ;  /* 0x00000012120f7223 */ /* 0x000fe2000001000f */
[----:B0-----:R-:W-:-:S04]  /*08f0*/  FMUL.FTZ R16, R23, R12 ;  /* 0x0000000c17107220 */ /* 0x001fc80000410000 */
[----:B------:R-:W-:Y:S01]  /*0900*/  FFMA.FTZ R15, R16, R16, R15 ;  /* 0x00000010100f7223 */ /* 0x000fe2000001000f */
[----:B------:R-:W-:Y:S06]  /*0910*/  @P0 BRA `(.L_x_7) ;  /* 0xfffffffc00b00947 */ /* 0x000fec000383ffff */
.L_x_6:
[----:B------:R-:W-:Y:S05]  /*0920*/  BSYNC.RECONVERGENT B1 ;  /* 0x0000000000017941 */ /* 0x000fea0003800200 */
.L_x_5:
[----:B------:R-:W-:Y:S05]  /*0930*/  @!P1 BRA `(.L_x_4) ;  /* 0x0000000000409947 */ /* 0x000fea0003800000 */
[----:B------:R-:W0:Y:S01]  /*0940*/  S2UR UR5, SR_CgaCtaId ;  /* 0x00000000000579c3 */ /* 0x000e220000008800 */
[----:B------:R-:W-:Y:S01]  /*0950*/  UMOV UR4, 0x400 ;  /* 0x0000040000047882 */ /* 0x000fe20000000000 */
[----:B------:R-:W-:Y:S01]  /*0960*/  IMAD R4, R9, R4, R8 ;  /* 0x0000000409047224 */ /* 0x000fe200078e0208 */
[----:B------:R-:W-:Y:S01]  /*0970*/  UIADD3 UR4, UPT, UPT, UR4, 0x10, URZ ;  /* 0x0000001004047890 */ /* 0x000fe2000fffe0ff */
[----:B------:R-:W-:-:S04]  /*0980*/  IMAD.MOV R2, RZ, RZ, -R2 ;  /* 0x000000ffff027224 */ /* 0x000fc800078e0a02 */
[----:B------:R-:W1:Y:S01]  /*0990*/  LDC R13, c[0x0][0x3a0] ;  /* 0x0000e800ff0d7b82 */ /* 0x000e620000000800 */
[----:B0-----:R-:W-:-:S06]  /*09a0*/  ULEA UR4, UR5, UR4, 0x18 ;  /* 0x0000000405047291 */ /* 0x001fcc000f8ec0ff */
[----:B------:R-:W-:-:S07]  /*09b0*/  IADD3 R4, PT, PT, R4, UR4, R11 ;  /* 0x0000000404047c10 */ /* 0x000fce000fffe00b */
.L_x_8:
[----:B------:R0:W2:Y:S01]  /*09c0*/  LDS.S8 R8, [R4] ;  /* 0x0000000004087984 */ /* 0x0000a20000000200 */
[----:B------:R-:W-:-:S04]  /*09d0*/  IADD3 R2, PT, PT, R2, 0x1, RZ ;  /* 0x0000000102027810 */ /* 0x000fc80007ffe0ff */
[----:B------:R-:W-:Y:S01]  /*09e0*/  ISETP.NE.AND P0, PT, R2, RZ, PT ;  /* 0x000000ff0200720c */ /* 0x000fe20003f05270 */
[----:B0-----:R-:W-:Y:S01]  /*09f0*/  VIADD R4, R4, 0x1 ;  /* 0x0000000104047836 */ /* 0x001fe20000000000 */
[----:B--2---:R-:W1:Y:S02]  /*0a00*/  I2F.S16 R8, R8 ;  /* 0x0000000800087306 */ /* 0x004e640000101400 */
[----:B-1----:R-:W-:-:S04]  /*0a10*/  FMUL.FTZ R12, R8, R13 ;  /* 0x0000000d080c7220 */ /* 0x002fc80000410000 */
[----:B------:R-:W-:-:S05]  /*0a20*/  FFMA.FTZ R15, R12, R12, R15 ;  /* 0x0000000c0c0f7223 */ /* 0x000fca000001000f */
[----:B------:R-:W-:Y:S05]  /*0a30*/  @P0 BRA `(.L_x_8) ;  /* 0xfffffffc00e00947 */ /* 0x000fea000383ffff */
.L_x_4:
[----:B------:R-:W-:Y:S05]  /*0a40*/  BSYNC.RECONVERGENT B0 ;  /* 0x0000000000007941 */ /* 0x000fea0003800200 */
.L_x_3:
[----:B------:R-:W0:Y:S01]  /*0a50*/  SHFL.BFLY PT, R2, R15, 0x1, 0x1f ;  /* 0x0c201f000f027f89 */ /* 0x000e2200000e0000 */
[----:B------:R-:W-:Y:S01]  /*0a60*/  ISETP.NE.AND P0, PT, R6, RZ, PT ;  /* 0x000000ff0600720c */ /* 0x000fe20003f05270 */
[----:B------:R-:W-:Y:S01]  /*0a70*/  BSSY.RECONVERGENT B0, `(.L_x_9) ;  /* 0x0000019000007945 */ /* 0x000fe20003800200 */
[----:B------:R-:W-:Y:S01]  /*0a80*/  ISETP.GE.AND P1, PT, R0, R5, PT ;  /* 0x000000050000720c */ /* 0x000fe20003f26270 */
[----:B0-----:R-:W-:-:S05]  /*0a90*/  FADD.FTZ R2, R2, R15 ;  /* 0x0000000f02027221 */ /* 0x001fca0000010000 */
[----:B------:R-:W0:Y:S02]  /*0aa0*/  SHFL.BFLY PT, R11, R2, 0x2, 0x1f ;  /* 0x0c401f00020b7f89 */ /* 0x000e2400000e0000 */
[----:B0-----:R-:W-:-:S05]  /*0ab0*/  FADD.FTZ R11, R2, R11 ;  /* 0x0000000b020b7221 */ /* 0x001fca0000010000 */
[----:B------:R-:W0:Y:S02]  /*0ac0*/  SHFL.BFLY PT, R4, R11, 0x4, 0x1f ;  /* 0x0c801f000b047f89 */ /* 0x000e2400000e0000 */
[----:B0-----:R-:W-:Y:S01]  /*0ad0*/  FADD.FTZ R4, R11, R4 ;  /* 0x000000040b047221 */ /* 0x001fe20000010000 */
[----:B------:R-:W-:Y:S06]  /*0ae0*/  @P0 BRA `(.L_x_10) ;  /* 0x0000000000440947 */ /* 0x000fec0003800000 */
[----:B------:R-:W-:Y:S01]  /*0af0*/  FMUL.FTZ R2, R4, 1 ;  /* 0x3f80000004027820 */ /* 0x000fe20000410000 */
[----:B------:R-:W-:Y:S01]  /*0b00*/  UMOV UR4, 0xa0b5ed8d ;  /* 0xa0b5ed8d00047882 */ /* 0x000fe20000000000 */
[----:B------:R-:W-:Y:S02]  /*0b10*/  UMOV UR5, 0x3eb0c6f7 ;  /* 0x3eb0c6f700057882 */ /* 0x000fe40000000000 */
[----:B------:R-:W0:Y:S02]  /*0b20*/  F2F.F64.F32 R12, R2 ;  /* 0x00000002000c7310 */ /* 0x000e240000201800 */
[----:B0-----:R-:W-:Y:S01]  /*0b30*/  DADD R12, R12, UR4 ;  /* 0x000000040c0c7e29 */ /* 0x001fe20008000000 */
[----:B------:R-:W-:Y:S01]  /*0b40*/  UMOV UR4, 0xf0000000 ;  /* 0xf000000000047882 */ /* 0x000fe20000000000 */
[----:B------:R-:W-:-:S04]  /*0b50*/  UMOV UR5, 0x380fffff ;  /* 0x380fffff00057882 */ /* 0x000fc80000000000 */
[----:B------:R-:W0:Y:S02]  /*0b60*/  F2F.F32.F64 R4, R12 ;  /* 0x0000000c00047310 */ /* 0x000e240000301000 */
[----:B------:R-:W-:Y:S01]  /*0b70*/  DSETP.GEU.AND P0, PT, |R12|, UR4, PT ;  /* 0x000000040c007e2a */ /* 0x000fe2000bf0e200 */
[----:B------:R-:W1:Y:S01]  /*0b80*/  S2UR UR5, SR_CgaCtaId ;  /* 0x00000000000579c3 */ /* 0x000e620000008800 */
[----:B------:R-:W-:-:S12]  /*0b90*/  UMOV UR4, 0x400 ;  /* 0x0000040000047882 */ /* 0x000fd80000000000 */
[----:B0-----:R-:W-:-:S04]  /*0ba0*/  @!P0 FMUL R4, R4, 1.175494350822287508e-38 ;  /* 0x0080000004048820 */ /* 0x001fc80000400000 */
[----:B------:R-:W0:Y:S01]  /*0bb0*/  MUFU.RSQ R11, R4 ;  /* 0x00000004000b7308 */ /* 0x000e220000001400 */
[----:B-1----:R-:W-:-:S06]  /*0bc0*/  ULEA UR4, UR5, UR4, 0x18 ;  /* 0x0000000405047291 */ /* 0x002fcc000f8ec0ff */
[----:B------:R-:W-:Y:S01]  /*0bd0*/  LEA R9, R9, UR4, 0x2 ;  /* 0x0000000409097c11 */ /* 0x000fe2000f8e10ff */
[----:B0-----:R-:W-:-:S05]  /*0be0*/  FMUL.FTZ R10, R11, R10 ;  /* 0x0000000a0b0a7220 */ /* 0x001fca0000410000 */
[----:B------:R0:W-:Y:S02]  /*0bf0*/  STS [R9], R10 ;  /* 0x0000000a09007388 */ /* 0x0001e40000000800 */
.L_x_10:
[----:B------:R-:W-:Y:S05]  /*0c00*/  BSYNC.RECONVERGENT B0 ;  /* 0x0000000000007941 */ /* 0x000fea0003800200 */
.L_x_9:
[----:B------:R-:W-:Y:S06]  /*0c10*/  BAR.SYNC.DEFER_BLOCKING 0x0 ;  /* 0x0000000000007b1d */ /* 0x000fec0000010000 */
[----:B------:R-:W-:Y:S05]  /*0c20*/  @P1 EXIT ;  /* 0x000000000000194d */ /* 0x000fea0003800000 */
[----:B------:R-:W-:Y:S01]  /*0c30*/  IABS R2, R3 ;  /* 0x0000000300027213 */ /* 0x000fe20000000000 */
[----:B------:R-:W1:Y:S01]  /*0c40*/  S2UR UR5, SR_CgaCtaId ;  /* 0x00000000000579c3 */ /* 0x000e620000008800 */
[----:B------:R-:W-:Y:S01]  /*0c50*/  UMOV UR4, 0x400 ;  /* 0x0000040000047882 */ /* 0x000fe20000000000 */
[----:B------:R-:W-:Y:S01]  /*0c60*/  ISETP.NE.AND P0, PT, R3, RZ, PT ;  /* 0x000000ff0300720c */ /* 0x000fe20003f05270 */
[----:B------:R-:W2:Y:S01]  /*0c70*/  I2F.RP R4, R2 ;  /* 0x0000000200047306 */ /* 0x000ea20000209400 */
[----:B------:R-:W-:Y:S01]  /*0c80*/  UIADD3 UR6, UPT, UPT, UR4, 0x10, URZ ;  /* 0x0000001004067890 */ /* 0x000fe2000fffe0ff */
[----:B------:R-:W3:Y:S03]  /*0c90*/  LDCU UR7, c[0x0][0x360] ;  /* 0x00006c00ff0777ac */ /* 0x000ee60008000800 */
[----:B0-----:R-:W0:Y:S01]  /*0ca0*/  LDC.64 R8, c[0x0][0x380] ;  /* 0x0000e000ff087b82 */ /* 0x001e220000000a00 */
[----:B------:R-:W4:Y:S02]  /*0cb0*/  LDCU.64 UR10, c[0x0][0x3a0] ;  /* 0x00007400ff0a77ac */ /* 0x000f240008000a00 */
[----:B--2---:R-:W2:Y:S01]  /*0cc0*/  MUFU.RCP R4, R4 ;  /* 0x0000000400047308 */ /* 0x004ea20000001000 */
[----:B-1----:R-:W-:-:S02]  /*0cd0*/  ULEA UR4, UR5, UR4, 0x18 ;  /* 0x0000000405047291 */ /* 0x002fc4000f8ec0ff */
[----:B------:R-:W-:Y:S01]  /*0ce0*/  ULEA UR6, UR5, UR6, 0x18 ;  /* 0x0000000605067291 */ /* 0x000fe2000f8ec0ff */
[----:B--2---:R-:W-:Y:S01]  /*0cf0*/  VIADD R10, R4, 0xffffffe ;  /* 0x0ffffffe040a7836 */ /* 0x004fe20000000000 */
[----:B------:R-:W-:-:S03]  /*0d00*/  LOP3.LUT R4, RZ, R3, RZ, 0x33, !PT ;  /* 0x00000003ff047212 */ /* 0x000fc600078e33ff */
[----:B------:R1:W2:Y:S02]  /*0d10*/  F2I.FTZ.U32.TRUNC.NTZ R11, R10 ;  /* 0x0000000a000b7305 */ /* 0x0002a4000021f000 */
[----:B-1----:R-:W-:Y:S01]  /*0d20*/  IMAD.MOV.U32 R10, RZ, RZ, RZ ;  /* 0x000000ffff0a7224 */ /* 0x002fe200078e00ff */
[----:B--2---:R-:W-:-:S05]  /*0d30*/  IADD3 R13, PT, PT, RZ, -R11, RZ ;  /* 0x8000000bff0d7210 */ /* 0x004fca0007ffe0ff */
[----:B------:R-:W-:-:S04]  /*0d40*/  IMAD R13, R13, R2, RZ ;  /* 0x000000020d0d7224 */ /* 0x000fc800078e02ff */
[----:B0--34-:R-:W-:-:S07]  /*0d50*/  IMAD.HI.U32 R6, R11, R13, R10 ;  /* 0x0000000d0b067227 */ /* 0x019fce00078e000a */
.L_x_11:
[----:B0-----:R-:W-:Y:S02]  /*0d60*/  IABS R10, R3 ;  /* 0x00000003000a7213 */ /* 0x001fe40000000000 */
[----:B------:R-:W-:-:S03]  /*0d70*/  IABS R11, R0 ;  /* 0x00000000000b7213 */ /* 0x000fc60000000000 */
[----:B------:R-:W-:Y:S02]  /*0d80*/  IMAD.MOV R12, RZ, RZ, -R10 ;  /* 0x000000ffff0c7224 */ /* 0x000fe400078e0a0a */
[----:B------:R-:W-:-:S04]  /*0d90*/  IMAD.HI.U32 R10, R6, R11, RZ ;  /* 0x0000000b060a7227 */ /* 0x000fc800078e00ff */
[----:B------:R-:W-:Y:S01]  /*0da0*/  IMAD R11, R10, R12, R11 ;  /* 0x0000000c0a0b7224 */ /* 0x000fe200078e020b */
[----:B------:R-:W-:-:S04]  /*0db0*/  IABS R12, R3 ;  /* 0x00000003000c7213 */ /* 0x000fc80000000000 */
[----:B------:R-:W-:-:S13]  /*0dc0*/  ISETP.GT.U32.AND P2, PT, R2, R11, PT ;  /* 0x0000000b0200720c */ /* 0x000fda0003f44070 */
[----:B------:R-:W-:Y:S01]  /*0dd0*/  @!P2 IADD3 R11, PT, PT, R11, -R12, RZ ;  /* 0x8000000c0b0ba210 */ /* 0x000fe20007ffe0ff */
[----:B------:R-:W-:-:S03]  /*0de0*/  @!P2 VIADD R10, R10, 0x1 ;  /* 0x000000010a0aa836 */ /* 0x000fc60000000000 */
[----:B------:R-:W-:Y:S02]  /*0df0*/  ISETP.GE.U32.AND P1, PT, R11, R2, PT ;  /* 0x000000020b00720c */ /* 0x000fe40003f26070 */
[----:B------:R-:W-:-:S04]  /*0e00*/  LOP3.LUT R11, R0, R3, RZ, 0x3c, !PT ;  /* 0x00000003000b7212 */ /* 0x000fc800078e3cff */
[----:B------:R-:W-:Y:S02]  /*0e10*/  ISETP.GE.AND P3, PT, R11, RZ, PT ;  /* 0x000000ff0b00720c */ /* 0x000fe40003f66270 */
[----:B------:R-:W-:-:S05]  /*0e20*/  LEA R11, R0, UR6, 0x2 ;  /* 0x00000006000b7c11 */ /* 0x000fca000f8e10ff */
[----:B------:R-:W-:Y:S01]  /*0e30*/  @P1 VIADD R10, R10, 0x1 ;  /* 0x000000010a0a1836 */ /* 0x000fe20000000000 */
[----:B------:R-:W0:Y:S05]  /*0e40*/  LDS R11, [R11] ;  /* 0x000000000b0b7984 */ /* 0x000e2a0000000800 */
[----:B------:R-:W-:-:S04]  /*0e50*/  @!P3 IADD3 R10, PT, PT, -R10, RZ, RZ ;  /* 0x000000ff0a0ab210 */ /* 0x000fc80007ffe1ff */
[----:B------:R-:W-:-:S04]  /*0e60*/  SEL R10, R4, R10, !P0 ;  /* 0x0000000a040a7207 */ /* 0x000fc80004000000 */
[----:B------:R-:W-:-:S06]  /*0e70*/  LEA R10, R10, UR4, 0x2 ;  /* 0x000000040a0a7c11 */ /* 0x000fcc000f8e10ff */
[----:B------:R-:W1:Y:S01]  /*0e80*/  LDS R10, [R10] ;  /* 0x000000000a0a7984 */ /* 0x000e620000000800 */
[----:B0-----:R-:W0:Y:S08]  /*0e90*/  I2F.S8 R12, R11 ;  /* 0x0000000b000c7306 */ /* 0x001e300000001400 */
[----:B------:R-:W2:Y:S01]  /*0ea0*/  I2F.S8 R16, R11.B2 ;  /* 0x2000000b00107306 */ /* 0x000ea20000001400 */
[----:B0-----:R-:W-:-:S07]  /*0eb0*/  FMUL.FTZ R13, R12, UR10 ;  /* 0x0000000a0c0d7c20 */ /* 0x001fce0008410000 */
[----:B------:R-:W0:Y:S01]  /*0ec0*/  I2F.S8 R14, R11.B1 ;  /* 0x1000000b000e7306 */ /* 0x000e220000001400 */
[----:B-1----:R-:W-:Y:S01]  /*0ed0*/  FMUL.FTZ R13, R10, R13 ;  /* 0x0000000d0a0d7220 */ /* 0x002fe20000410000 */
[----:B--2---:R-:W-:-:S06]  /*0ee0*/  FMUL.FTZ R17, R16, UR10 ;  /* 0x0000000a10117c20 */ /* 0x004fcc0008410000 */
[----:B------:R1:W2:Y:S01]  /*0ef0*/  I2F.S8 R18, R11.B3 ;  /* 0x3000000b00127306 */ /* 0x0002a20000001400 */
[----:B------:R-:W-:Y:S01]  /*0f00*/  FMUL.FTZ R13, R13, UR11 ;  /* 0x0000000b0d0d7c20 */ /* 0x000fe20008410000 */
[----:B------:R-:W-:Y:S01]  /*0f10*/  FMUL.FTZ R17, R10, R17 ;  /* 0x000000110a117220 */ /* 0x000fe20000410000 */
[----:B0-----:R-:W-:-:S03]  /*0f20*/  FMUL.FTZ R15, R14, UR10 ;  /* 0x0000000a0e0f7c20 */ /* 0x001fc60008410000 */
[----:B------:R-:W-:Y:S02]  /*0f30*/  FMUL.FTZ R17, R17, UR11 ;  /* 0x0000000b11117c20 */ /* 0x000fe40008410000 */
[----:B------:R-:W-:Y:S01]  /*0f40*/  F2I.S8.NTZ R13, R13 ;  /* 0x0000000d000d7305 */ /* 0x000fe20000202100 */
[----:B-1----:R-:W-:Y:S02]  /*0f50*/  IMAD.IADD R11, R7, 0x1, R0 ;  /* 0x00000001070b7824 */ /* 0x002fe400078e0200 */
[----:B------:R-:W-:Y:S01]  /*0f60*/  FMUL.FTZ R15, R10, R15 ;  /* 0x0000000f0a0f7220 */ /* 0x000fe20000410000 */
[----:B------:R-:W-:Y:S01]  /*0f70*/  IADD3 R0, PT, PT, R0, UR7, RZ ;  /* 0x0000000700007c10 */ /* 0x000fe2000fffe0ff */
[----:B--2---:R-:W-:Y:S02]  /*0f80*/  FMUL.FTZ R19, R18, UR10 ;  /* 0x0000000a12137c20 */ /* 0x004fe40008410000 */
[----:B------:R-:W-:Y:S01]  /*0f90*/  FMUL.FTZ R15, R15, UR11 ;  /* 0x0000000b0f0f7c20 */ /* 0x000fe20008410000 */
[----:B------:R-:W-:Y:S01]  /*0fa0*/  F2I.S8.NTZ R17, R17 ;  /* 0x0000001100117305 */ /* 0x000fe20000202100 */
[----:B------:R-:W-:Y:S01]  /*0fb0*/  ISETP.GE.AND P1, PT, R0, R5, PT ;  /* 0x000000050000720c */ /* 0x000fe20003f26270 */
[----:B------:R-:W-:-:S04]  /*0fc0*/  FMUL.FTZ R19, R10, R19 ;  /* 0x000000130a137220 */ /* 0x000fc80000410000 */
[----:B------:R-:W-:Y:S02]  /*0fd0*/  FMUL.FTZ R19, R19, UR11 ;  /* 0x0000000b13137c20 */ /* 0x000fe40008410000 */
[----:B------:R-:W0:Y:S08]  /*0fe0*/  F2I.S8.NTZ R12, R15 ;  /* 0x0000000f000c7305 */ /* 0x000e300000202100 */
[----:B------:R-:W1:Y:S01]  /*0ff0*/  F2I.S8.NTZ R10, R19 ;  /* 0x00000013000a7305 */ /* 0x000e620000202100 */
[----:B0-----:R-:W-:-:S02]  /*1000*/  PRMT R12, R13, 0x3340, R12 ;  /* 0x000033400d0c7816 */ /* 0x001fc4000000000c */
[----:B-1----:R-:W-:Y:S01]  /*1010*/  PRMT R13, R17, 0x3340, R10 ;  /* 0x00003340110d7816 */ /* 0x002fe2000000000a */
[----:B------:R-:W-:-:S03]  /*1020*/  IMAD.WIDE R10, R11, 0x4, R8 ;  /* 0x000000040b0a7825 */ /* 0x000fc600078e0208 */
[----:B------:R-:W-:-:S05]  /*1030*/  PRMT R13, R12, 0x5410, R13 ;  /* 0x000054100c0d7816 */ /* 0x000fca000000000d */
[----:B------:R0:W-:Y:S01]  /*1040*/  STG.E desc[UR8][R10.64], R13 ;  /* 0x0000000d0a007986 */ /* 0x0001e2000c101908 */
[----:B------:R-:W-:Y:S05]  /*1050*/  @!P1 BRA `(.L_x_11) ;  /* 0xfffffffc00409947 */ /* 0x000fea000383ffff */
[----:B------:R-:W-:Y:S05]  /*1060*/  EXIT ;  /* 0x000000000000794d */ /* 0x000fea0003800000 */
.L_x_12:
[----:B------:R-:W-:-:S00]  /*1070*/  BRA `(.L_x_12) ;  /* 0xfffffffc00fc7947 */ /* 0x000fc0000383ffff */
[----:B------:R-:W-:-:S00]  /*1080*/  NOP ;  /* 0x0000000000007918 */ /* 0x000fc00000000000 */
[----:B------:R-:W-:-:S00]  /*1090*/  NOP ;  /* 0x0000000000007918 */ /* 0x000fc00000000000 */
[----:B------:R-:W-:-:S00]  /*10a0*/  NOP ;  /* 0x0000000000007918 */ /* 0x000fc00000000000 */
[----:B------:R-:W-:-:S00]  /*10b0*/  NOP ;  /* 0x0000000000007918 */ /* 0x000fc00000000000 */
[----:B------:R-:W-:-:S00]  /*10c0*/  NOP ;  /* 0x0000000000007918 */ /* 0x000fc00000000000 */
[----:B------:R-:W-:-:S00]  /*10d0*/  NOP ;  /* 0x0000000000007918 */ /* 0x000fc00000000000 */
[----:B------:R-:W-:-:S00]  /*10e0*/  NOP ;  /* 0x0000000000007918 */ /* 0x000fc00000000000 */
[----:B------:R-:W-:-:S00]  /*10f0*/  NOP ;  /* 0x0000000000007918 */ /* 0x000fc00000000000 */
.L_x_358:


//--------------------- .text._ZN17fastertransformer19normalize_kernel_v2ILi4ELi2ELi4EEEvP5char4PK6__halfiiiiff --------------------------
	.section	.text._ZN17fastertransformer19normalize_kernel_v2ILi4ELi2ELi4EEEvP5char4PK6__halfiiiiff,"ax",@progbits
	.align	128
        .global         _ZN17fastertransformer19normalize_kernel_v2ILi4ELi2ELi4EEEvP5char4PK6__halfiiiiff
        .type           _ZN17fastertransformer19normalize_kernel_v2ILi4ELi2ELi4EEEvP5char4PK6__halfiiiiff,@function
        .size           _ZN17fastertransformer19normalize_kernel_v2ILi4ELi2ELi4EEEvP5char4PK6__halfiiiiff,(.L_x_359 - _ZN17fastertransformer19normalize_kernel_v2ILi4ELi2ELi4EEEvP5char4PK6__halfiiiiff)
        .other          _ZN17fastertransformer19normalize_kernel_v2ILi4ELi2ELi4EEEvP5char4PK6__halfiiiiff,@"STO_CUDA_ENTRY STV_DEFAULT"
_ZN17fastertransformer19normalize_kernel_v2ILi4ELi2ELi4EEEvP5char4PK6__halfiiiiff:
.text._ZN17fastertransformer19normalize_kernel_v2ILi4ELi2ELi4EEEvP5char4PK6__halfiiiiff:
        /* <DEDUP_REMOVED lines=85> */
.L_x_15:
        /* <DEDUP_REMOVED lines=8> */
.L_x_14:
[----:B------:R-:W-:Y:S05]  /*05d0*/  BSYNC.RECONVERGENT B0 ;  /* 0x0000000000007941 */ /* 0x000fea0003800200 */
.L_x_13:
        /* <DEDUP_REMOVED lines=32> */
.L_x_20:
        /* <DEDUP_REMOVED lines=20> */
.L_x_19:
[----:B------:R-:W-:Y:S05]  /*0920*/  BSYNC.RECONVERGENT B1 ;  /* 0x0000000000017941 */ /* 0x000fea0003800200 */
.L_x_18:
        /* <DEDUP_REMOVED lines=9> */
.L_x_21:
        /* <DEDUP_REMOVED lines=8> */
.L_x_17:
[----:B------:R-:W-:Y:S05]  /*0a40*/  BSYNC.RECONVERGENT B0 ;  /* 0x0000000000007941 */ /* 0x000fea0003800200 */
.L_x_16:
        /* <DEDUP_REMOVED lines=27> */
.L_x_23:
[----:B------:R-:W-:Y:S05]  /*0c00*/  BSYNC.RECONVERGENT B0 ;  /* 0x0000000000007941 */ /* 0x000fea0003800200 */
.L_x_22:
        /* <DEDUP_REMOVED lines=21> */
.L_x_24:
        /* <DEDUP_REMOVED lines=49> */
.L_x_25:
        /* <DEDUP_REMOVED lines=9> */
.L_x_359:


//--------------------- .text._ZN17fastertransformer19normalize_kernel_v2ILi4ELi4ELi4EEEvP5char4PK6__halfiiiiff --------------------------
	.section	.text._ZN17fastertransformer19normalize_kernel_v2ILi4ELi4ELi4EEEvP5char4PK6__halfiiiiff,"ax",@progbits
	.align	128
        .global         _ZN17fastertransformer19normalize_kernel_v2ILi4ELi4ELi4EEEvP5char4PK6__halfiiiiff
        .type           _ZN17fastertransformer19normalize_kernel_v2ILi4ELi4ELi4EEEvP5char4PK6__halfiiiiff,@function
        .size           _ZN17fastertransformer19normalize_kernel_v2ILi4ELi4ELi4EEEvP5char4PK6__halfiiiiff,(.L_x_360 - _ZN17fastertransformer19normalize_kernel_v2ILi4ELi4ELi4EEEvP5char4PK6__halfiiiiff)
        .other          _ZN17fastertransformer19normalize_kernel_v2ILi4ELi4ELi4EEEvP5char4PK6__halfiiiiff,@"STO_CUDA_ENTRY STV_DEFAULT"
_ZN17fastertransformer19normalize_kernel_v2ILi4ELi4ELi4EEEvP5char4PK6__halfiiiiff:
.text._ZN17fastertransformer19normalize_kernel_v2ILi4ELi4ELi4EEEvP5char4PK6__halfiiiiff:
        /* <DEDUP_REMOVED lines=85> */
.L_x_28:
        /* <DEDUP_REMOVED lines=8> */
.L_x_27:
[----:B------:R-:W-:Y:S05]  /*05d0*/  BSYNC.RECONVERGENT B0 ;  /* 0x0000000000007941 */ /* 0x000fea0003800200 */
.L_x_26:
        /* <DEDUP_REMOVED lines=32> */
.L_x_33:
        /* <DEDUP_REMOVED lines=20> */
.L_x_32:
[----:B------:R-:W-:Y:S05]  /*0920*/  BSYNC.RECONVERGENT B1 ;  /* 0x0000000000017941 */ /* 0x000fea0003800200 */
.L_x_31:
        /* <DEDUP_REMOVED lines=9> */
.L_x_34:
        /* <DEDUP_REMOVED lines=8> */
.L_x_30:
[----:B------:R-:W-:Y:S05]  /*0a40*/  BSYNC.RECONVERGENT B0 ;  /* 0x0000000000007941 */ /* 0x000fea0003800200 */
.L_x_29:
        /* <DEDUP_REMOVED lines=27> */
.L_x_36:
[----:B------:R-:W-:Y:S05]  /*0c00*/  BSYNC.RECONVERGENT B0 ;  /* 0x0000000000007941 */ /* 0x000fea0003800200 */
.L_x_35:
        /* <DEDUP_REMOVED lines=21> */
.L_x_37:
        /* <DEDUP_REMOVED lines=49> */
.L_x_38:
        /* <DEDUP_REMOVED lines=9> */
.L_x_360:


//--------------------- .text._ZN17fastertransformer16normalize_kernelI6__halfS1_EEvPT_PKT0_iiii --------------------------
	.section	.text._ZN17fastertransformer16normalize_kernelI6__halfS1_EEvPT_PKT0_iiii,"ax",@progbits
	.align	128
        .global         _ZN17fastertransformer16normalize_kernelI6__halfS1_EEvPT_PKT0_iiii
        .type           _ZN17fastertransformer16normalize_kernelI6__halfS1_EEvPT_PKT0_iiii,@function
        .size           _ZN17fastertransformer16normalize_kernelI6__halfS1_EEvPT_PKT0_iiii,(.L_x_356 - _ZN17fastertransformer16normalize_kernelI6__halfS1_EEvPT_PKT0_iiii)
        .other          _ZN17fastertransformer16normalize_kernelI6__halfS1_EEvPT_PKT0_iiii,@"STO_CUDA_ENTRY STV_DEFAULT"
_ZN17fastertransformer16normalize_kernelI6__halfS1_EEvPT_PKT0_iiii:
.text._ZN17fastertransformer16normalize_kernelI6__halfS1_EEvPT_PKT0_iiii:
[----:B------:R-:W-:Y:S08]  /*0000*/  LDC R1, c[0x0][0x37c] ;  /* 0x0000df00ff017b82 */ /* 0x000ff00000000800 */
[----:B------:R-:W0:Y:S01]  /*0010*/  LDC.64 R2, c[0x0][0x388] ;  /* 0x0000e200ff027b82 */ /* 0x000e220000000a00 */
[----:B------:R-:W1:Y:S01]  /*0020*/  S2R R5, SR_CTAID.Y ;  /* 0x0000000000057919 */ /* 0x000e620000002600 */
[----:B------:R-:W2:Y:S01]  /*0030*/  LDCU.64 UR6, c[0x0][0x358] ;  /* 0x00006b00ff0677ac */ /* 0x000ea20008000a00 */
[----:B------:R-:W3:Y:S01]  /*0040*/  S2R R0, SR_TID.X ;  /* 0x0000000000007919 */ /* 0x000ee20000002100 */
[----:B------:R-:W3:Y:S04]  /*0050*/  LDCU UR8, c[0x0][0x39c] ;  /* 0x00007380ff0877ac */ /* 0x000ee80008000800 */
[----:B------:R-:W1:Y:S08]  /*0060*/  S2UR UR4, SR_CTAID.Z ;  /* 0x00000000000479c3 */ /* 0x000e700000002700 */
[----:B------:R-:W1:Y:S01]  /*0070*/  LDC R4, c[0x0][0x398] ;  /* 0x0000e600ff047b82 */ /* 0x000e620000000800 */
[----:B0-----:R-:W-:-:S07]  /*0080*/  ISETP.NE.U32.AND P0, PT, R2, RZ, PT ;  /* 0x000000ff0200720c */ /* 0x001fce0003f05070 */
[----:B------:R-:W0:Y:S01]  /*0090*/  S2UR UR5, SR_CTAID.X ;  /* 0x00000000000579c3 */ /* 0x000e220000002500 */
[----:B------:R-:W-:-:S07]  /*00a0*/  ISETP.NE.AND.EX P0, PT, R3, RZ, PT, P0 ;  /* 0x000000ff0300720c */ /* 0x000fce0003f05300 */
[----:B------:R-:W0:Y:S01]  /*00b0*/  LDC R7, c[0x0][0x394] ;  /* 0x0000e500ff077b82 */ /* 0x000e220000000800 */
[----:B---3--:R-:W-:Y:S01]  /*00c0*/  ISETP.GE.AND P1, PT, R0, UR8, PT ;  /* 0x0000000800007c0c */ /* 0x008fe2000bf26270 */
[----:B-1----:R-:W-:-:S06]  /*00d0*/  IMAD R4, R4, UR4, R5 ;  /* 0x0000000404047c24 */ /* 0x002fcc000f8e0205 */
[----:B------:R-:W1:Y:S08]  /*00e0*/  @P0 LDC.64 R8, c[0x0][0x388] ;  /* 0x0000e200ff080b82 */ /* 0x000e700000000a00 */
[----:B------:R-:W3:Y:S01]  /*00f0*/  LDC.64 R2, c[0x0][0x380] ;  /* 0x0000e000ff027b82 */ /* 0x000ee20000000a00 */
[----:B-1----:R-:W-:-:S04]  /*0100*/  @P0 IMAD.WIDE.U32 R8, R5, 0x2, R8 ;  /* 0x0000000205080825 */ /* 0x002fc800078e0008 */
[----:B0-----:R-:W-:Y:S02]  /*0110*/  IMAD R5, R4, R7, UR5 ;  /* 0x0000000504057e24 */ /* 0x001fe4000f8e0207 */
[----:B--2---:R-:W2:Y:S02]  /*0120*/  @P0 LDG.E.U16 R8, desc[UR6][R8.64] ;  /* 0x0000000608080981 */ /* 0x004ea4000c1e1500 */
[----:B------:R-:W-:-:S04]  /*0130*/  IMAD R5, R5, UR8, R0 ;  /* 0x0000000805057c24 */ /* 0x000fc8000f8e0200 */
[----:B---3--:R-:W-:-:S05]  /*0140*/  IMAD.WIDE R2, R5, 0x2, R2 ;  /* 0x0000000205027825 */ /* 0x008fca00078e0202 */
[----:B------:R-:W3:Y:S01]  /*0150*/  @!P1 LDG.E.U16 R10, desc[UR6][R2.64] ;  /* 0x00000006020a9981 */ /* 0x000ee2000c1e1500 */
[----:B------:R-:W0:Y:S01]  /*0160*/  LDCU UR4, c[0x0][0x360] ;  /* 0x00006c00ff0477ac */ /* 0x000e220008000800 */
[----:B------:R-:W-:Y:S01]  /*0170*/  HFMA2 R4, -RZ, RZ, 0, 0 ;  /* 0x00000000ff047431 */ /* 0x000fe200000001ff */
[----:B------:R-:W-:Y:S01]  /*0180*/  MOV R5, 0x3ff00000 ;  /* 0x3ff0000000057802 */ /* 0x000fe20000000f00 */
[----:B0-----:R-:W-:Y:S01]  /*0190*/  UISETP.GT.U32.AND UP0, UPT, UR4, 0x20, UPT ;  /* 0x000000200400788c */ /* 0x001fe2000bf04070 */
[----:B--2---:R-:W-:-:S05]  /*01a0*/  @P0 HADD2.F32 R6, -RZ, R8.H0_H0 ;  /* 0x20000008ff060230 */ /* 0x004fca0000004100 */
[----:B------:R-:W-:Y:S01]  /*01b0*/  @P0 FMUL.FTZ R7, R6, 1 ;  /* 0x3f80000006070820 */ /* 0x000fe20000410000 */
[----:B------:R-:W-:-:S03]  /*01c0*/  IMAD.MOV.U32 R6, RZ, RZ, RZ ;  /* 0x000000ffff067224 */ /* 0x000fc600078e00ff */
[----:B------:R0:W1:Y:S01]  /*01d0*/  @P0 F2F.F64.F32 R4, R7 ;  /* 0x0000000700040310 */ /* 0x0000620000201800 */
[----:B---3--:R-:W-:-:S05]  /*01e0*/  @!P1 HADD2.F32 R6, -RZ, R10.H0_H0 ;  /* 0x2000000aff069230 */ /* 0x008fca0000004100 */
[----:B------:R-:W-:Y:S01]  /*01f0*/  FMUL.FTZ R14, R6, R6 ;  /* 0x00000006060e7220 */ /* 0x000fe20000410000 */
[----:B0-----:R-:W-:Y:S06]  /*0200*/  BRA.U UP0, `(.L_x_39) ;  /* 0x00000001002c7547 */ /* 0x001fec000b800000 */
[----:B------:R-:W0:Y:S02]  /*0210*/  SHFL.BFLY PT, R7, R14, 0x10, 0x1f ;  /* 0x0e001f000e077f89 */ /* 0x000e2400000e0000 */
[----:B0-----:R-:W-:-:S05]  /*0220*/  FADD.FTZ R7, R14, R7 ;  /* 0x000000070e077221 */ /* 0x001fca0000010000 */
[----:B------:R-:W0:Y:S02]  /*0230*/  SHFL.BFLY PT, R8, R7, 0x8, 0x1f ;  /* 0x0d001f0007087f89 */ /* 0x000e2400000e0000 */
[----:B0-----:R-:W-:-:S05]  /*0240*/  FADD.FTZ R8, R7, R8 ;  /* 0x0000000807087221 */ /* 0x001fca0000010000 */
[----:B------:R-:W0:Y:S02]  /*0250*/  SHFL.BFLY PT, R9, R8, 0x4, 0x1f ;  /* 0x0c801f0008097f89 */ /* 0x000e2400000e0000 */
[----:B0-----:R-:W-:-:S05]  /*0260*/  FADD.FTZ R9, R8, R9 ;  /* 0x0000000908097221 */ /* 0x001fca0000010000 */
[----:B------:R-:W0:Y:S02]  /*0270*/  SHFL.BFLY PT, R10, R9, 0x2, 0x1f ;  /* 0x0c401f00090a7f89 */ /* 0x000e2400000e0000 */
[----:B0-----:R-:W-:-:S05]  /*0280*/  FADD.FTZ R10, R9, R10 ;  /* 0x0000000a090a7221 */ /* 0x001fca0000010000 */
[----:B------:R-:W0:Y:S02]  /*0290*/  SHFL.BFLY PT, R11, R10, 0x1, 0x1f ;  /* 0x0c201f000a0b7f89 */ /* 0x000e2400000e0000 */
[----:B0-----:R-:W-:Y:S01]  /*02a0*/  FADD.FTZ R11, R10, R11 ;  /* 0x0000000b0a0b7221 */ /* 0x001fe20000010000 */
[----:B------:R-:W-:Y:S06]  /*02b0*/  BRA `(.L_x_40) ;  /* 0x00000000009c7947 */ /* 0x000fec0003800000 */
.L_x_39:
[----:B------:R-:W0:Y:S01]  /*02c0*/  SHFL.BFLY PT, R7, R14, 0x10, 0x1f ;  /* 0x0e001f000e077f89 */ /* 0x000e2200000e0000 */
[----:B------:R-:W-:Y:S01]  /*02d0*/  I2FP.F32.U32 R12, R0 ;  /* 0x00000000000c7245 */ /* 0x000fe20000201000 */
[----:B0-----:R-:W-:-:S05]  /*02e0*/  FADD.FTZ R8, R14, R7 ;  /* 0x000000070e087221 */ /* 0x001fca0000010000 */
[----:B------:R-:W0:Y:S02]  /*02f0*/  SHFL.BFLY PT, R7, R8, 0x8, 0x1f ;  /* 0x0d001f0008077f89 */ /* 0x000e2400000e0000 */
[----:B0-----:R-:W-:Y:S01]  /*0300*/  FADD.FTZ R9, R8, R7 ;  /* 0x0000000708097221 */ /* 0x001fe20000010000 */
[----:B------:R-:W-:-:S04]  /*0310*/  I2FP.F32.U32 R7, UR4 ;  /* 0x0000000400077c45 */ /* 0x000fc80008201000 */
[----:B------:R-:W0:Y:S01]  /*0320*/  SHFL.BFLY PT, R10, R9, 0x4, 0x1f ;  /* 0x0c801f00090a7f89 */ /* 0x000e2200000e0000 */
[----:B------:R-:W-:Y:S01]  /*0330*/  FMUL.FTZ R13, R7, 0.03125 ;  /* 0x3d000000070d7820 */ /* 0x000fe20000410000 */
[----:B------:R-:W-:-:S04]  /*0340*/  LOP3.LUT P0, R7, R0, 0x1f, RZ, 0xc0, !PT ;  /* 0x0000001f00077812 */ /* 0x000fc8000780c0ff */
[----:B------:R-:W-:-:S09]  /*0350*/  FSETP.GT.FTZ.AND P1, PT, R13, R12, PT ;  /* 0x0000000c0d00720b */ /* 0x000fd20003f34000 */
[----:B------:R-:W2:Y:S04]  /*0360*/  @!P0 S2R R12, SR_CgaCtaId ;  /* 0x00000000000c8919 */ /* 0x000ea80000008800 */
[----:B------:R-:W3:Y:S01]  /*0370*/  @P1 S2R R14, SR_CgaCtaId ;  /* 0x00000000000e1919 */ /* 0x000ee20000008800 */
[----:B------:R-:W-:Y:S01]  /*0380*/  @P1 MOV R13, 0x400 ;  /* 0x00000400000d1802 */ /* 0x000fe20000000f00 */
[----:B0-----:R-:W-:Y:S01]  /*0390*/  FADD.FTZ R10, R9, R10 ;  /* 0x0000000a090a7221 */ /* 0x001fe20000010000 */
[----:B------:R-:W-:-:S03]  /*03a0*/  @!P0 MOV R9, 0x400 ;  /* 0x0000040000098802 */ /* 0x000fc60000000f00 */
[----:B------:R-:W-:Y:S01]  /*03b0*/  @P1 VIADD R13, R13, 0x4 ;  /* 0x000000040d0d1836 */ /* 0x000fe20000000000 */
[----:B------:R-:W0:Y:S01]  /*03c0*/  SHFL.BFLY PT, R11, R10, 0x2, 0x1f ;  /* 0x0c401f000a0b7f89 */ /* 0x000e2200000e0000 */
[----:B------:R-:W-:-:S04]  /*03d0*/  @!P0 IADD3 R9, PT, PT, R9, 0x4, RZ ;  /* 0x0000000409098810 */ /* 0x000fc80007ffe0ff */
[----:B--2---:R-:W-:-:S04]  /*03e0*/  @!P0 LEA R9, R12, R9, 0x18 ;  /* 0x000000090c098211 */ /* 0x004fc800078ec0ff */
[----:B------:R-:W-:Y:S01]  /*03f0*/  @!P0 LEA.HI R9, R0, R9, RZ, 0x1d ;  /* 0x0000000900098211 */ /* 0x000fe200078fe8ff */
[----:B0-----:R-:W-:Y:S01]  /*0400*/  FADD.FTZ R11, R10, R11 ;  /* 0x0000000b0a0b7221 */ /* 0x001fe20000010000 */
[----:B---3--:R-:W-:-:S04]  /*0410*/  @P1 LEA R14, R14, R13, 0x18 ;  /* 0x0000000d0e0e1211 */ /* 0x008fc800078ec0ff */
[----:B------:R-:W0:Y:S02]  /*0420*/  SHFL.BFLY PT, R8, R11, 0x1, 0x1f ;  /* 0x0c201f000b087f89 */ /* 0x000e2400000e0000 */
[----:B0-----:R-:W-:Y:S01]  /*0430*/  FADD.FTZ R16, R11, R8 ;  /* 0x000000080b107221 */ /* 0x001fe20000010000 */
[----:B------:R-:W-:Y:S02]  /*0440*/  @P1 LEA R8, R7, R14, 0x2 ;  /* 0x0000000e07081211 */ /* 0x000fe400078e10ff */
[----:B------:R-:W-:Y:S02]  /*0450*/  MOV R7, RZ ;  /* 0x000000ff00077202 */ /* 0x000fe40000000f00 */
[----:B------:R-:W-:Y:S01]  /*0460*/  @!P0 STS [R9], R16 ;  /* 0x0000001009008388 */ /* 0x000fe20000000800 */
[----:B------:R-:W-:Y:S06]  /*0470*/  BAR.SYNC.DEFER_BLOCKING 0x0 ;  /* 0x0000000000007b1d */ /* 0x000fec0000010000 */
[----:B------:R-:W0:Y:S04]  /*0480*/  @P1 LDS R7, [R8] ;  /* 0x0000000008071984 */ /* 0x000e280000000800 */
[----:B0-----:R-:W0:Y:S02]  /*0490*/  SHFL.BFLY PT, R10, R7, 0x10, 0x1f ;  /* 0x0e001f00070a7f89 */ /* 0x001e2400000e0000 */
        /* <DEDUP_REMOVED lines=8> */
[----:B0-----:R-:W-:-:S07]  /*0520*/  FADD.FTZ R11, R14, R11 ;  /* 0x0000000b0e0b7221 */ /* 0x001fce0000010000 */
.L_x_40:
[----:B------:R-:W-:Y:S01]  /*0530*/  ISETP.NE.AND P0, PT, R0, RZ, PT ;  /* 0x000000ff0000720c */ /* 0x000fe20003f05270 */
[----:B------:R-:W-:-:S12]  /*0540*/  BSSY.RECONVERGENT B0, `(.L_x_41) ;  /* 0x0000023000007945 */ /* 0x000fd80003800200 */
[----:B------:R-:W-:Y:S05]  /*0550*/  @P0 BRA `(.L_x_42) ;  /* 0x0000000000840947 */ /* 0x000fea0003800000 */
[----:B------:R-:W-:Y:S01]  /*0560*/  FMUL.FTZ R7, R11, 1 ;  /* 0x3f8000000b077820 */ /* 0x000fe20000410000 */
[----:B------:R-:W-:Y:S01]  /*0570*/  UMOV UR4, 0xa0b5ed8d ;  /* 0xa0b5ed8d00047882 */ /* 0x000fe20000000000 */
[----:B------:R-:W-:Y:S01]  /*0580*/  UMOV UR5, 0x3eb0c6f7 ;  /* 0x3eb0c6f700057882 */ /* 0x000fe20000000000 */
[----:B------:R-:W-:Y:S01]  /*0590*/  HFMA2 R13, -RZ, RZ, 1.9609375, 0 ;  /* 0x3fd80000ff0d7431 */ /* 0x000fe200000001ff */
[----:B------:R-:W0:Y:S01]  /*05a0*/  F2F.F64.F32 R8, R7 ;  /* 0x0000000700087310 */ /* 0x000e220000201800 */
[----:B------:R-:W-:Y:S01]  /*05b0*/  MOV R12, 0x0 ;  /* 0x00000000000c7802 */ /* 0x000fe20000000f00 */
[----:B------:R-:W-:Y:S01]  /*05c0*/  BSSY.RECONVERGENT B1, `(.L_x_43) ;  /* 0x0000010000017945 */ /* 0x000fe20003800200 */
[----:B0-----:R-:W-:Y:S01]  /*05d0*/  DADD R14, R8, UR4 ;  /* 0x00000004080e7e29 */ /* 0x001fe20008000000 */
[----:B------:R-:W-:-:S05]  /*05e0*/  IMAD.MOV.U32 R8, RZ, RZ, RZ ;  /* 0x000000ffff087224 */ /* 0x000fca00078e00ff */
[----:B------:R-:W0:Y:S04]  /*05f0*/  MUFU.RSQ64H R9, R15 ;  /* 0x0000000f00097308 */ /* 0x000e280000001c00 */
[----:B------:R-:W-:-:S05]  /*0600*/  VIADD R16, R15, 0xfff00000 ;  /* 0xfff000000f107836 */ /* 0x000fca0000000000 */
[----:B------:R-:W-:Y:S01]  /*0610*/  ISETP.GE.U32.AND P0, PT, R16, 0x7fe00000, PT ;  /* 0x7fe000001000780c */ /* 0x000fe20003f06070 */
[----:B0-----:R-:W-:-:S08]  /*0620*/  DMUL R10, R8, R8 ;  /* 0x00000008080a7228 */ /* 0x001fd00000000000 */
[----:B------:R-:W-:-:S08]  /*0630*/  DFMA R10, R14, -R10, 1 ;  /* 0x3ff000000e0a742b */ /* 0x000fd0000000080a */
[----:B------:R-:W-:Y:S02]  /*0640*/  DFMA R12, R10, R12, 0.5 ;  /* 0x3fe000000a0c742b */ /* 0x000fe4000000000c */
[----:B------:R-:W-:-:S08]  /*0650*/  DMUL R10, R8, R10 ;  /* 0x0000000a080a7228 */ /* 0x000fd00000000000 */
[----:B------:R-:W-:Y:S01]  /*0660*/  DFMA R8, R12, R10, R8 ;  /* 0x0000000a0c08722b */ /* 0x000fe20000000008 */
[----:B------:R-:W-:Y:S10]  /*0670*/  @!P0 BRA `(.L_x_44) ;  /* 0x0000000000108947 */ /* 0x000ff40003800000 */
[----:B------:R-:W-:-:S07]  /*0680*/  MOV R8, 0x6a0 ;  /* 0x000006a000087802 */ /* 0x000fce0000000f00 */
[----:B-1----:R-:W-:Y:S05]  /*0690*/  CALL.REL.NOINC `($__internal_0_$__cuda_sm20_drsqrt_f64_slowpath_v2) ;  /* 0x0000000000687944 */ /* 0x002fea0003c00000 */
[----:B------:R-:W-:Y:S02]  /*06a0*/  MOV R8, R10 ;  /* 0x0000000a00087202 */ /* 0x000fe40000000f00 */
[----:B------:R-:W-:-:S07]  /*06b0*/  MOV R9, R11 ;  /* 0x0000000b00097202 */ /* 0x000fce0000000f00 */
.L_x_44:
[----:B------:R-:W-:Y:S05]  /*06c0*/  BSYNC.RECONVERGENT B1 ;  /* 0x0000000000017941 */ /* 0x000fea0003800200 */
.L_x_43:
[----:B------:R-:W0:Y:S01]  /*06d0*/  S2UR UR5, SR_CgaCtaId ;  /* 0x00000000000579c3 */ /* 0x000e220000008800 */
[----:B-1----:R-:W-:Y:S01]  /*06e0*/  DMUL R4, R8, R4 ;  /* 0x0000000408047228 */ /* 0x002fe20000000000 */
[----:B------:R-:W-:Y:S01]  /*06f0*/  UMOV UR8, 0xf0000000 ;  /* 0xf000000000087882 */ /* 0x000fe20000000000 */
[----:B------:R-:W-:Y:S01]  /*0700*/  UMOV UR9, 0x380fffff ;  /* 0x380fffff00097882 */ /* 0x000fe20000000000 */
[----:B------:R-:W-:-:S03]  /*0710*/  UMOV UR4, 0x400 ;  /* 0x0000040000047882 */ /* 0x000fc60000000000 */
[----:B------:R-:W1:Y:S02]  /*0720*/  F2F.F32.F64 R7, R4 ;  /* 0x0000000400077310 */ /* 0x000e640000301000 */
[----:B------:R-:W-:-:S14]  /*0730*/  DSETP.GEU.AND P0, PT, |R4|, UR8, PT ;  /* 0x0000000804007e2a */ /* 0x000fdc000bf0e200 */
[----:B-1----:R-:W-:Y:S01]  /*0740*/  @!P0 FMUL R7, R7, 1.175494350822287508e-38 ;  /* 0x0080000007078820 */ /* 0x002fe20000400000 */
[----:B0-----:R-:W-:-:S09]  /*0750*/  ULEA UR4, UR5, UR4, 0x18 ;  /* 0x0000000405047291 */ /* 0x001fd2000f8ec0ff */
[----:B------:R0:W-:Y:S03]  /*0760*/  STS [UR4], R7 ;  /* 0x00000007ff007988 */ /* 0x0001e60008000804 */
.L_x_42:
[----:B------:R-:W-:Y:S05]  /*0770*/  BSYNC.RECONVERGENT B0 ;  /* 0x0000000000007941 */ /* 0x000fea0003800200 */
.L_x_41:
[----:B------:R-:W2:Y:S01]  /*0780*/  LDCU UR4, c[0x0][0x39c] ;  /* 0x00007380ff0477ac */ /* 0x000ea20008000800 */
[----:B------:R-:W-:Y:S01]  /*0790*/  BAR.SYNC.DEFER_BLOCKING 0x0 ;  /* 0x0000000000007b1d */ /* 0x000fe20000010000 */
[----:B--2---:R-:W-:-:S13]  /*07a0*/  ISETP.GE.AND P0, PT, R0, UR4, PT ;  /* 0x0000000400007c0c */ /* 0x004fda000bf06270 */
[----:B------:R-:W-:Y:S05]  /*07b0*/  @P0 EXIT ;  /* 0x000000000000094d */ /* 0x000fea0003800000 */
[----:B------:R-:W2:Y:S01]  /*07c0*/  S2UR UR5, SR_CgaCtaId ;  /* 0x00000000000579c3 */ /* 0x000ea20000008800 */
[----:B------:R-:W-:Y:S02]  /*07d0*/  UMOV UR4, 0x400 ;  /* 0x0000040000047882 */ /* 0x000fe40000000000 */
[----:B--2---:R-:W-:-:S09]  /*07e0*/  ULEA UR4, UR5, UR4, 0x18 ;  /* 0x0000000405047291 */ /* 0x004fd2000f8ec0ff */
[----:B-1----:R-:W1:Y:S02]  /*07f0*/  LDS R5, [UR4] ;  /* 0x00000004ff057984 */ /* 0x002e640008000800 */
[----:B-1----:R-:W-:-:S05]  /*0800*/  FMUL.FTZ R5, R5, R6 ;  /* 0x0000000605057220 */ /* 0x002fca0000410000 */
[----:B------:R-:W-:-:S05]  /*0810*/  F2FP.F16.F32.PACK_AB R5, RZ, R5 ;  /* 0x00000005ff05723e */ /* 0x000fca00000000ff */
[----:B------:R-:W-:Y:S01]  /*0820*/  STG.E.U16 desc[UR6][R2.64], R5 ;  /* 0x0000000502007986 */ /* 0x000fe2000c101506 */
[----:B------:R-:W-:Y:S05]  /*0830*/  EXIT ;  /* 0x000000000000794d */ /* 0x000fea0003800000 */
        .weak           $__internal_0_$__cuda_sm20_drsqrt_f64_slowpath_v2
        .type           $__internal_0_$__cuda_sm20_drsqrt_f64_slowpath_v2,@function
        .size           $__internal_0_$__cuda_sm20_drsqrt_f64_slowpath_v2,(.L_x_356 - $__internal_0_$__cuda_sm20_drsqrt_f64_slowpath_v2)
$__internal_0_$__cuda_sm20_drsqrt_f64_slowpath_v2:
[----:B------:R-:W-:Y:S01]  /*0840*/  IMAD.MOV.U32 R12, RZ, RZ, R14 ;  /* 0x000000ffff0c7224 */ /* 0x000fe200078e000e */
[----:B------:R-:W-:Y:S01]  /*0850*/  MOV R13, R15 ;  /* 0x0000000f000d7202 */ /* 0x000fe20000000f00 */
[----:B------:R-:W-:Y:S01]  /*0860*/  BSSY.RECONVERGENT B2, `(.L_x_45) ;  /* 0x000001d000027945 */ /* 0x000fe20003800200 */
[----:B------:R-:W-:-:S04]  /*0870*/  LOP3.LUT R10, R15, 0x80000000, RZ, 0xc0, !PT ;  /* 0x800000000f0a7812 */ /* 0x000fc800078ec0ff */
[----:B------:R-:W-:-:S14]  /*0880*/  DSETP.NEU.AND P0, PT, R12, RZ, PT ;  /* 0x000000ff0c00722a */ /* 0x000fdc0003f0d000 */
[----:B------:R-:W-:Y:S05]  /*0890*/  @!P0 BRA `(.L_x_46) ;  /* 0x00000000005c8947 */ /* 0x000fea0003800000 */
[----:B------:R-:W-:-:S14]  /*08a0*/  DSETP.GTU.AND P0, PT, |R12|, +INF , PT ;  /* 0x7ff000000c00742a */ /* 0x000fdc0003f0c200 */
[----:B------:R-:W-:Y:S05]  /*08b0*/  @P0 BRA `(.L_x_47) ;  /* 0x00000000004c0947 */ /* 0x000fea0003800000 */
[----:B------:R-:W-:-:S13]  /*08c0*/  ISETP.NE.AND P0, PT, R10, RZ, PT ;  /* 0x000000ff0a00720c */ /* 0x000fda0003f05270 */
[----:B------:R-:W-:Y:S01]  /*08d0*/  @P0 MOV R10, 0x0 ;  /* 0x00000000000a0802 */ /* 0x000fe20000000f00 */
[----:B------:R-:W-:Y:S01]  /*08e0*/  @P0 IMAD.MOV.U32 R11, RZ, RZ, -0x80000 ;  /* 0xfff80000ff0b0424 */ /* 0x000fe200078e00ff */
[----:B------:R-:W-:Y:S06]  /*08f0*/  @P0 BRA `(.L_x_48) ;  /* 0x00000000004c0947 */ /* 0x000fec0003800000 */
[----:B------:R-:W-:-:S14]  /*0900*/  DSETP.NEU.AND P0, PT, |R12|, +INF , PT ;  /* 0x7ff000000c00742a */ /* 0x000fdc0003f0d200 */
[----:B------:R-:W-:Y:S01]  /*0910*/  @!P0 CS2R R10, SRZ ;  /* 0x00000000000a8805 */ /* 0x000fe2000001ff00 */
[----:B------:R-:W-:Y:S06]  /*0920*/  @!P0 BRA `(.L_x_48) ;  /* 0x0000000000408947 */ /* 0x000fec0003800000 */
[----:B------:R-:W-:Y:S01]  /*0930*/  DMUL R12, R12, 1.80143985094819840000e+16 ;  /* 0x435000000c0c7828 */ /* 0x000fe20000000000 */
[----:B------:R-:W-:Y:S01]  /*0940*/  MOV R10, RZ ;  /* 0x000000ff000a7202 */ /* 0x000fe20000000f00 */
[----:B------:R-:W-:Y:S01]  /*0950*/  IMAD.MOV.U32 R17, RZ, RZ, 0x3fd80000 ;  /* 0x3fd80000ff117424 */ /* 0x000fe200078e00ff */
[----:B------:R-:W-:-:S03]  /*0960*/  MOV R16, 0x0 ;  /* 0x0000000000107802 */ /* 0x000fc60000000f00 */
[----:B------:R-:W0:Y:S02]  /*0970*/  MUFU.RSQ64H R11, R13 ;  /* 0x0000000d000b7308 */ /* 0x000e240000001c00 */
[----:B0-----:R-:W-:-:S08]  /*0980*/  DMUL R14, R10, R10 ;  /* 0x0000000a0a0e7228 */ /* 0x001fd00000000000 */
[----:B------:R-:W-:-:S08]  /*0990*/  DFMA R14, R12, -R14, 1 ;  /* 0x3ff000000c0e742b */ /* 0x000fd0000000080e */
[----:B------:R-:W-:Y:S02]  /*09a0*/  DFMA R16, R14, R16, 0.5 ;  /* 0x3fe000000e10742b */ /* 0x000fe40000000010 */
[----:B------:R-:W-:-:S08]  /*09b0*/  DMUL R14, R10, R14 ;  /* 0x0000000e0a0e7228 */ /* 0x000fd00000000000 */
[----:B------:R-:W-:-:S08]  /*09c0*/  DFMA R10, R16, R14, R10 ;  /* 0x0000000e100a722b */ /* 0x000fd0000000000a */
[----:B------:R-:W-:Y:S01]  /*09d0*/  DMUL R10, R10, 134217728 ;  /* 0x41a000000a0a7828 */ /* 0x000fe20000000000 */
[----:B------:R-:W-:Y:S10]  /*09e0*/  BRA `(.L_x_48) ;  /* 0x0000000000107947 */ /* 0x000ff40003800000 */
.L_x_47:
[----:B------:R-:W-:Y:S01]  /*09f0*/  DADD R10, R12, R12 ;  /* 0x000000000c0a7229 */ /* 0x000fe2000000000c */
[----:B------:R-:W-:Y:S10]  /*0a00*/  BRA `(.L_x_48) ;  /* 0x0000000000087947 */ /* 0x000ff40003800000 */
.L_x_46:
[----:B------:R-:W-:Y:S02]  /*0a10*/  LOP3.LUT R11, R10, 0x7ff00000, RZ, 0xfc, !PT ;  /* 0x7ff000000a0b7812 */ /* 0x000fe400078efcff */
[----:B------:R-:W-:-:S07]  /*0a20*/  MOV R10, RZ ;  /* 0x000000ff000a7202 */ /* 0x000fce0000000f00 */
.L_x_48:
[----:B------:R-:W-:Y:S05]  /*0a30*/  BSYNC.RECONVERGENT B2 ;  /* 0x0000000000027941 */ /* 0x000fea0003800200 */
.L_x_45:
[----:B------:R-:W-:-:S04]  /*0a40*/  MOV R9, 0x0 ;  /* 0x0000000000097802 */ /* 0x000fc80000000f00 */
[----:B------:R-:W-:Y:S05]  /*0a50*/  RET.REL.NODEC R8 `(_ZN17fastertransformer16normalize_kernelI6__halfS1_EEvPT_PKT0_iiii) ;  /* 0xfffffff408687950 */ /* 0x000fea0003c3ffff */
.L_x_49:
        /* <DEDUP_REMOVED lines=10> */
.L_x_356:


//--------------------- .text._ZN17fastertransformer19normalize_kernel_v2I6__halfS1_Li1ELi4ELi1EEEvPT_PKT0_iiii --------------------------
	.section	.text._ZN17fastertransformer19normalize_kernel_v2I6__halfS1_Li1ELi4ELi1EEEvPT_PKT0_iiii,"ax",@progbits
	.align	128
        .global         _ZN17fastertransformer19normalize_kernel_v2I6__halfS1_Li1ELi4ELi1EEEvPT_PKT0_iiii
        .type           _ZN17fastertransformer19normalize_kernel_v2I6__halfS1_Li1ELi4ELi1EEEvPT_PKT0_iiii,@function
        .size           _ZN17fastertransformer19normalize_kernel_v2I6__halfS1_Li1ELi4ELi1EEEvPT_PKT0_iiii,(.L_x_362 - _ZN17fastertransformer19normalize_kernel_v2I6__halfS1_Li1ELi4ELi1EEEvPT_PKT0_iiii)
        .other          _ZN17fastertransformer19normalize_kernel_v2I6__halfS1_Li1ELi4ELi1EEEvPT_PKT0_iiii,@"STO_CUDA_ENTRY STV_DEFAULT"
_ZN17fastertransformer19normalize_kernel_v2I6__halfS1_Li1ELi4ELi1EEEvPT_PKT0_iiii:
.text._ZN17fastertransformer19normalize_kernel_v2I6__halfS1_Li1ELi4ELi1EEEvPT_PKT0_iiii:
        /* <DEDUP_REMOVED lines=10> */
[----:B-1----:R-:W-:-:S05]  /*00a0*/  SHF.R.U32.HI R2, RZ, 0x5, R0 ;  /* 0x00000005ff027819 */ /* 0x002fca0000011600 */
[----:B------:R-:W-:-:S04]  /*00b0*/  IADD3 R8, PT, PT, R2, UR4, RZ ;  /* 0x0000000402087c10 */ /* 0x000fc8000fffe0ff */
[----:B------:R-:W-:Y:S01]  /*00c0*/  IABS R10, R8 ;  /* 0x00000008000a7213 */ /* 0x000fe20000000000 */
[----:B0-----:R-:W0:Y:S01]  /*00d0*/  MUFU.RCP R4, R4 ;  /* 0x0000000400047308 */ /* 0x001e220000001000 */
[----:B------:R-:W-:-:S04]  /*00e0*/  LOP3.LUT R8, R8, R5, RZ, 0x3c, !PT ;  /* 0x0000000508087212 */ /* 0x000fc800078e3cff */
[----:B------:R-:W-:Y:S01]  /*00f0*/  ISETP.GE.AND P2, PT, R8, RZ, PT ;  /* 0x000000ff0800720c */ /* 0x000fe20003f46270 */
[----:B0-----:R-:W-:Y:S01]  /*0100*/  VIADD R6, R4, 0xffffffe ;  /* 0x0ffffffe04067836 */ /* 0x001fe20000000000 */
[----:B--2---:R-:W-:-:S03]  /*0110*/  IABS R4, R3 ;  /* 0x0000000300047213 */ /* 0x004fc60000000000 */
[----:B------:R0:W1:Y:S02]  /*0120*/  F2I.FTZ.U32.TRUNC.NTZ R7, R6 ;  /* 0x0000000600077305 */ /* 0x000064000021f000 */
[----:B0-----:R-:W-:Y:S02]  /*0130*/  IMAD.MOV.U32 R6, RZ, RZ, RZ ;  /* 0x000000ffff067224 */ /* 0x001fe400078e00ff */
[----:B-1----:R-:W-:-:S04]  /*0140*/  IMAD.MOV R9, RZ, RZ, -R7 ;  /* 0x000000ffff097224 */ /* 0x002fc800078e0a07 */
[----:B------:R-:W-:-:S04]  /*0150*/  IMAD R9, R9, R12, RZ ;  /* 0x0000000c09097224 */ /* 0x000fc800078e02ff */
[----:B------:R-:W-:Y:S02]  /*0160*/  IMAD.HI.U32 R6, R7, R9, R6 ;  /* 0x0000000907067227 */ /* 0x000fe400078e0006 */
[----:B------:R-:W0:Y:S02]  /*0170*/  I2F.RP R9, R4 ;  /* 0x0000000400097306 */ /* 0x000e240000209400 */
[----:B------:R-:W-:-:S04]  /*0180*/  IMAD.MOV.U32 R7, RZ, RZ, R10 ;  /* 0x000000ffff077224 */ /* 0x000fc800078e000a */
[----:B------:R-:W-:-:S05]  /*0190*/  IMAD.HI.U32 R6, R6, R7, RZ ;  /* 0x0000000706067227 */ /* 0x000fca00078e00ff */
[----:B------:R-:W-:Y:S01]  /*01a0*/  IADD3 R10, PT, PT, -R6, RZ, RZ ;  /* 0x000000ff060a7210 */ /* 0x000fe20007ffe1ff */
[----:B0-----:R-:W0:Y:S04]  /*01b0*/  MUFU.RCP R9, R9 ;  /* 0x0000000900097308 */ /* 0x001e280000001000 */
[----:B------:R-:W-:-:S05]  /*01c0*/  IMAD R7, R12, R10, R7 ;  /* 0x0000000a0c077224 */ /* 0x000fca00078e0207 */
[----:B------:R-:W-:Y:S01]  /*01d0*/  ISETP.GT.U32.AND P1, PT, R12, R7, PT ;  /* 0x000000070c00720c */ /* 0x000fe20003f24070 */
[----:B0-----:R-:W-:-:S12]  /*01e0*/  VIADD R10, R9, 0xffffffe ;  /* 0x0ffffffe090a7836 */ /* 0x001fd80000000000 */
[----:B------:R-:W-:Y:S01]  /*01f0*/  @!P1 IMAD.IADD R7, R7, 0x1, -R12 ;  /* 0x0000000107079824 */ /* 0x000fe200078e0a0c */
[----:B------:R-:W-:Y:S02]  /*0200*/  @!P1 IADD3 R6, PT, PT, R6, 0x1, RZ ;  /* 0x0000000106069810 */ /* 0x000fe40007ffe0ff */
[----:B------:R-:W-:Y:S02]  /*0210*/  ISETP.NE.AND P1, PT, R5, RZ, PT ;  /* 0x000000ff0500720c */ /* 0x000fe40003f25270 */
[----:B------:R-:W-:Y:S02]  /*0220*/  ISETP.GE.U32.AND P0, PT, R7, R12, PT ;  /* 0x0000000c0700720c */ /* 0x000fe40003f06070 */
[----:B------:R-:W0:Y:S11]  /*0230*/  F2I.FTZ.U32.TRUNC.NTZ R7, R10 ;  /* 0x0000000a00077305 */ /* 0x000e36000021f000 */
[----:B------:R-:W-:Y:S01]  /*0240*/  @P0 VIADD R6, R6, 0x1 ;  /* 0x0000000106060836 */ /* 0x000fe20000000000 */
[----:B------:R-:W-:-:S03]  /*0250*/  ISETP.NE.U32.AND P0, PT, RZ, UR6, PT ;  /* 0x00000006ff007c0c */ /* 0x000fc6000bf05070 */
[----:B------:R-:W-:Y:S01]  /*0260*/  IMAD.MOV.U32 R8, RZ, RZ, R6 ;  /* 0x000000ffff087224 */ /* 0x000fe200078e0006 */
[----:B0-----:R-:W-:Y:S01]  /*0270*/  IADD3 R9, PT, PT, RZ, -R7, RZ ;  /* 0x80000007ff097210 */ /* 0x001fe20007ffe0ff */
[----:B------:R-:W-:Y:S01]  /*0280*/  IMAD.MOV.U32 R6, RZ, RZ, RZ ;  /* 0x000000ffff067224 */ /* 0x000fe200078e00ff */
[----:B------:R-:W-:Y:S01]  /*0290*/  ISETP.NE.AND.EX P0, PT, RZ, UR7, PT, P0 ;  /* 0x00000007ff007c0c */ /* 0x000fe2000bf05300 */
[----:B------:R-:W-:Y:S01]  /*02a0*/  @!P2 IMAD.MOV R8, RZ, RZ, -R8 ;  /* 0x000000ffff08a224 */ /* 0x000fe200078e0a08 */
[----:B------:R-:W-:Y:S01]  /*02b0*/  @!P1 LOP3.LUT R8, RZ, R5, RZ, 0x33, !PT ;  /* 0x00000005ff089212 */ /* 0x000fe200078e33ff */
[----:B------:R-:W-:-:S03]  /*02c0*/  IMAD R5, R9, R4, RZ ;  /* 0x0000000409057224 */ /* 0x000fc600078e02ff */
[----:B------:R-:W-:Y:S01]  /*02d0*/  IABS R9, R8 ;  /* 0x0000000800097213 */ /* 0x000fe20000000000 */
[----:B------:R-:W-:Y:S01]  /*02e0*/  IMAD.HI.U32 R6, R7, R5, R6 ;  /* 0x0000000507067227 */ /* 0x000fe200078e0006 */
[----:B------:R-:W-:Y:S02]  /*02f0*/  ISETP.GE.AND P3, PT, R8, RZ, PT ;  /* 0x000000ff0800720c */ /* 0x000fe40003f66270 */
[----:B------:R-:W-:-:S05]  /*0300*/  MOV R5, R9 ;  /* 0x0000000900057202 */ /* 0x000fca0000000f00 */
[----:B------:R-:W-:-:S04]  /*0310*/  IMAD.HI.U32 R6, R6, R5, RZ ;  /* 0x0000000506067227 */ /* 0x000fc800078e00ff */
[----:B------:R-:W-:-:S04]  /*0320*/  IMAD.MOV R6, RZ, RZ, -R6 ;  /* 0x000000ffff067224 */ /* 0x000fc800078e0a06 */
[C---:B------:R-:W-:Y:S02]  /*0330*/  IMAD R5, R4.reuse, R6, R5 ;  /* 0x0000000604057224 */ /* 0x040fe400078e0205 */
[----:B------:R-:W0:Y:S03]  /*0340*/  @P0 LDC.64 R6, c[0x0][0x388] ;  /* 0x0000e200ff060b82 */ /* 0x000e260000000a00 */
[----:B------:R-:W-:-:S13]  /*0350*/  ISETP.GT.U32.AND P1, PT, R4, R5, PT ;  /* 0x000000050400720c */ /* 0x000fda0003f24070 */
[----:B------:R-:W-:Y:S01]  /*0360*/  @!P1 IMAD.IADD R5, R5, 0x1, -R4 ;  /* 0x0000000105059824 */ /* 0x000fe200078e0a04 */
[----:B------:R-:W-:-:S04]  /*0370*/  ISETP.NE.AND P1, PT, R3, RZ, PT ;  /* 0x000000ff0300720c */ /* 0x000fc80003f25270 */
[----:B------:R-:W-:-:S13]  /*0380*/  ISETP.GT.U32.AND P2, PT, R4, R5, PT ;  /* 0x000000050400720c */ /* 0x000fda0003f44070 */
[----:B------:R-:W-:-:S05]  /*0390*/  @!P2 IADD3 R5, PT, PT, R5, -R4, RZ ;  /* 0x800000040505a210 */ /* 0x000fca0007ffe0ff */
[----:B------:R-:W-:Y:S01]  /*03a0*/  @!P3 IMAD.MOV R5, RZ, RZ, -R5 ;  /* 0x000000ffff05b224 */ /* 0x000fe200078e0a05 */
[----:B------:R-:W-:-:S05]  /*03b0*/  @!P1 LOP3.LUT R5, RZ, R3, RZ, 0x33, !PT ;  /* 0x00000003ff059212 */ /* 0x000fca00078e33ff */
[----:B0-----:R-:W-:Y:S02]  /*03c0*/  @P0 IMAD.WIDE R6, R5, 0x2, R6 ;  /* 0x0000000205060825 */ /* 0x001fe400078e0206 */
[----:B------:R-:W0:Y:S03]  /*03d0*/  LDC R5, c[0x0][0x39c] ;  /* 0x0000e700ff057b82 */ /* 0x000e260000000800 */
[----:B---3--:R1:W5:Y:S01]  /*03e0*/  @P0 LDG.E.U16 R10, desc[UR10][R6.64] ;  /* 0x0000000a060a0981 */ /* 0x008362000c1e1500 */
[----:B------:R-:W-:Y:S01]  /*03f0*/  BSSY.RECONVERGENT B0, `(.L_x_50) ;  /* 0x0000018000007945 */ /* 0x000fe20003800200 */
[C---:B0-----:R-:W-:Y:S01]  /*0400*/  SHF.L.U32 R3, R5.reuse, 0x2, RZ ;  /* 0x0000000205037819 */ /* 0x041fe200000006ff */
[----:B------:R-:W-:-:S03]  /*0410*/  VIADD R4, R5, 0x1f ;  /* 0x0000001f05047836 */ /* 0x000fc60000000000 */
[----:B------:R-:W-:Y:S02]  /*0420*/  ISETP.GE.AND P1, PT, R0, R3, PT ;  /* 0x000000030000720c */ /* 0x000fe40003f26270 */
[----:B------:R-:W-:-:S04]  /*0430*/  SHF.R.S32.HI R9, RZ, 0x1f, R4 ;  /* 0x0000001fff097819 */ /* 0x000fc80000011404 */
[----:B------:R-:W-:Y:S02]  /*0440*/  LEA.HI R9, R9, R4, RZ, 0x5 ;  /* 0x0000000409097211 */ /* 0x000fe400078f28ff */
[----:B------:R-:W-:Y:S02]  /*0450*/  LOP3.LUT R4, R0, 0x1f, RZ, 0xc0, !PT ;  /* 0x0000001f00047812 */ /* 0x000fe400078ec0ff */
[----:B------:R-:W-:-:S03]  /*0460*/  SHF.R.S32.HI R15, RZ, 0x5, R9 ;  /* 0x00000005ff0f7819 */ /* 0x000fc60000011409 */
[----:B-1----:R-:W-:Y:S05]  /*0470*/  @P1 BRA `(.L_x_51) ;  /* 0x00000000003c1947 */ /* 0x002fea0003800000 */
[----:B------:R-:W0:Y:S01]  /*0480*/  S2R R11, SR_CgaCtaId ;  /* 0x00000000000b7919 */ /* 0x000e220000008800 */
[----:B------:R-:W1:Y:S01]  /*0490*/  LDC R17, c[0x0][0x360] ;  /* 0x0000d800ff117b82 */ /* 0x000e620000000800 */
[----:B------:R-:W-:Y:S01]  /*04a0*/  MOV R8, 0x400 ;  /* 0x0000040000087802 */ /* 0x000fe20000000f00 */
[----:B------:R-:W-:-:S04]  /*04b0*/  IMAD.MOV.U32 R12, RZ, RZ, R0 ;  /* 0x000000ffff0c7224 */ /* 0x000fc800078e0000 */
[----:B------:R-:W-:Y:S02]  /*04c0*/  VIADD R8, R8, 0x10 ;  /* 0x0000001008087836 */ /* 0x000fe40000000000 */
[----:B------:R-:W2:Y:S03]  /*04d0*/  LDC.64 R6, c[0x0][0x380] ;  /* 0x0000e000ff067b82 */ /* 0x000ea60000000a00 */
[----:B0-----:R-:W-:-:S07]  /*04e0*/  LEA R11, R11, R8, 0x18 ;  /* 0x000000080b0b7211 */ /* 0x001fce00078ec0ff */
.L_x_52:
[----:B------:R-:W-:-:S04]  /*04f0*/  IMAD R9, R5, UR4, R12 ;  /* 0x0000000405097c24 */ /* 0x000fc8000f8e020c */
[----:B0-2---:R-:W-:-:S06]  /*0500*/  IMAD.WIDE R8, R9, 0x2, R6 ;  /* 0x0000000209087825 */ /* 0x005fcc00078e0206 */
[----:B------:R-:W2:Y:S01]  /*0510*/  LDG.E.U16 R8, desc[UR10][R8.64] ;  /* 0x0000000a08087981 */ /* 0x000ea2000c1e1500 */
[----:B------:R-:W-:Y:S01]  /*0520*/  LEA R13, R12, R11, 0x1 ;  /* 0x0000000b0c0d7211 */ /* 0x000fe200078e08ff */
[----:B-1----:R-:W-:-:S05]  /*0530*/  IMAD.IADD R12, R17, 0x1, R12 ;  /* 0x00000001110c7824 */ /* 0x002fca00078e020c */
[----:B------:R-:W-:Y:S01]  /*0540*/  ISETP.GE.AND P1, PT, R12, R3, PT ;  /* 0x000000030c00720c */ /* 0x000fe20003f26270 */
[----:B--2---:R0:W-:-:S12]  /*0550*/  STS.U16 [R13], R8 ;  /* 0x000000080d007388 */ /* 0x0041d80000000400 */
[----:B------:R-:W-:Y:S05]  /*0560*/  @!P1 BRA `(.L_x_52) ;  /* 0xfffffffc00e09947 */ /* 0x000fea000383ffff */
.L_x_51:
[----:B------:R-:W-:Y:S05]  /*0570*/  BSYNC.RECONVERGENT B0 ;  /* 0x0000000000007941 */ /* 0x000fea0003800200 */
.L_x_50:
[----:B------:R-:W-:Y:S01]  /*0580*/  IMAD R7, R15, R4, RZ ;  /* 0x000000040f077224 */ /* 0x000fe200078e02ff */
[----:B------:R-:W-:Y:S01]  /*0590*/  BAR.SYNC.DEFER_BLOCKING 0x0 ;  /* 0x0000000000007b1d */ /* 0x000fe20000010000 */
[----:B------:R-:W-:Y:S02]  /*05a0*/  IMAD.MOV.U32 R6, RZ, RZ, 0x3f800000 ;  /* 0x3f800000ff067424 */ /* 0x000fe400078e00ff */
[----:B-----5:R-:W-:Y:S01]  /*05b0*/  @P0 HADD2.F32 R6, -RZ, R10.H0_H0 ;  /* 0x2000000aff060230 */ /* 0x020fe20000004100 */
[----:B0-----:R-:W-:Y:S02]  /*05c0*/  VIMNMX R8, PT, PT, RZ, R7, !PT ;  /* 0x00000007ff087248 */ /* 0x001fe40007fe0100 */
[----:B------:R-:W-:Y:S02]  /*05d0*/  BSSY.RECONVERGENT B0, `(.L_x_53) ;  /* 0x000003a000007945 */ /* 0x000fe40003800200 */
[----:B------:R-:W-:Y:S01]  /*05e0*/  ISETP.GE.AND P1, PT, R8, R5, PT ;  /* 0x000000050800720c */ /* 0x000fe20003f26270 */
[----:B------:R-:W-:-:S12]  /*05f0*/  HFMA2 R8, -RZ, RZ, 0, 0 ;  /* 0x00000000ff087431 */ /* 0x000fd800000001ff */
[----:B------:R-:W-:Y:S05]  /*0600*/  @P1 BRA `(.L_x_54) ;  /* 0x0000000000d81947 */ /* 0x000fea0003800000 */
[----:B------:R-:W-:Y:S01]  /*0610*/  VIMNMX R15, PT, PT, R15, 0x1, !PT ;  /* 0x000000010f0f7848 */ /* 0x000fe20007fe0100 */
[----:B------:R-:W-:Y:S01]  /*0620*/  BSSY.RECONVERGENT B1, `(.L_x_55) ;  /* 0x0000024000017945 */ /* 0x000fe20003800200 */
[----:B------:R-:W-:-:S03]  /*0630*/  LOP3.LUT R8, RZ, R7, RZ, 0x33, !PT ;  /* 0x00000007ff087212 */ /* 0x000fc600078e33ff */
[----:B------:R-:W-:-:S05]  /*0640*/  VIADD R15, R15, 0xffffffff ;  /* 0xffffffff0f0f7836 */ /* 0x000fca0000000000 */
[----:B------:R-:W-:-:S04]  /*0650*/  VIADDMNMX.U32 R8, R8, R5, R15, PT ;  /* 0x0000000508087246 */ /* 0x000fc8000380000f */
[C---:B------:R-:W-:Y:S01]  /*0660*/  ISETP.GE.U32.AND P0, PT, R8.reuse, 0x3, PT ;  /* 0x000000030800780c */ /* 0x040fe20003f06070 */
[----:B------:R-:W-:Y:S01]  /*0670*/  VIADD R10, R8, 0x1 ;  /* 0x00000001080a7836 */ /* 0x000fe20000000000 */
[----:B------:R-:W-:-:S04]  /*0680*/  CS2R R8, SRZ ;  /* 0x0000000000087805 */ /* 0x000fc8000001ff00 */
[----:B------:R-:W-:-:S04]  /*0690*/  LOP3.LUT R18, R10, 0x3, RZ, 0xc0, !PT ;  /* 0x000000030a127812 */ /* 0x000fc800078ec0ff */
[----:B------:R-:W-:-:S03]  /*06a0*/  ISETP.NE.AND P1, PT, R18, RZ, PT ;  /* 0x000000ff1200720c */ /* 0x000fc60003f25270 */
[----:B------:R-:W-:Y:S10]  /*06b0*/  @!P0 BRA `(.L_x_56) ;  /* 0x0000000000688947 */ /* 0x000ff40003800000 */
[----:B------:R-:W0:Y:S01]  /*06c0*/  S2UR UR6, SR_CgaCtaId ;  /* 0x00000000000679c3 */ /* 0x000e220000008800 */
[----:B------:R-:W-:Y:S01]  /*06d0*/  UMOV UR5, 0x400 ;  /* 0x0000040000057882 */ /* 0x000fe20000000000 */
[----:B------:R-:W-:Y:S01]  /*06e0*/  IMAD R8, R2, R5, R7 ;  /* 0x0000000502087224 */ /* 0x000fe200078e0207 */
[----:B------:R-:W-:Y:S01]  /*06f0*/  UIADD3 UR5, UPT, UPT, UR5, 0x10, URZ ;  /* 0x0000001005057890 */ /* 0x000fe2000fffe0ff */
[----:B------:R-:W-:-:S05]  /*0700*/  LOP3.LUT R9, R10, 0xfffffffc, RZ, 0xc0, !PT ;  /* 0xfffffffc0a097812 */ /* 0x000fca00078ec0ff */
[----:B------:R-:W-:Y:S01]  /*0710*/  IMAD.MOV R11, RZ, RZ, -R9 ;  /* 0x000000ffff0b7224 */ /* 0x000fe200078e0a09 */
[----:B0-----:R-:W-:-:S06]  /*0720*/  ULEA UR5, UR6, UR5, 0x18 ;  /* 0x0000000506057291 */ /* 0x001fcc000f8ec0ff */
[----:B------:R-:W-:Y:S02]  /*0730*/  LEA R10, R8, UR5, 0x1 ;  /* 0x00000005080a7c11 */ /* 0x000fe4000f8e08ff */
[----:B------:R-:W-:-:S03]  /*0740*/  MOV R8, RZ ;  /* 0x000000ff00087202 */ /* 0x000fc60000000f00 */
[----:B------:R-:W-:-:S07]  /*0750*/  VIADD R10, R10, 0x4 ;  /* 0x000000040a0a7836 */ /* 0x000fce0000000000 */
.L_x_57:
[----:B------:R-:W0:Y:S01]  /*0760*/  LDS.U16 R12, [R10+-0x4] ;  /* 0xfffffc000a0c7984 */ /* 0x000e220000000400 */
[----:B------:R-:W-:-:S03]  /*0770*/  IADD3 R11, PT, PT, R11, 0x4, RZ ;  /* 0x000000040b0b7810 */ /* 0x000fc60007ffe0ff */
[----:B------:R-:W1:Y:S01]  /*0780*/  LDS.U16 R14, [R10+-0x2] ;  /* 0xfffffe000a0e7984 */ /* 0x000e620000000400 */
[----:B------:R-:W-:-:S03]  /*0790*/  ISETP.NE.AND P0, PT, R11, RZ, PT ;  /* 0x000000ff0b00720c */ /* 0x000fc60003f05270 */
[----:B------:R-:W2:Y:S04]  /*07a0*/  LDS.U16 R16, [R10] ;  /* 0x000000000a107984 */ /* 0x000ea80000000400 */
[----:B------:R3:W4:Y:S02]  /*07b0*/  LDS.U16 R17, [R10+0x2] ;  /* 0x000002000a117984 */ /* 0x0007240000000400 */
[----:B---3--:R-:W-:Y:S02]  /*07c0*/  VIADD R10, R10, 0x8 ;  /* 0x000000080a0a7836 */ /* 0x008fe40000000000 */
[----:B0-----:R-:W-:Y:S02]  /*07d0*/  HADD2.F32 R13, -RZ, R12.H0_H0 ;  /* 0x2000000cff0d7230 */ /* 0x001fe40000004100 */
[----:B-1----:R-:W-:-:S03]  /*07e0*/  HADD2.F32 R15, -RZ, R14.H0_H0 ;  /* 0x2000000eff0f7230 */ /* 0x002fc60000004100 */
[----:B------:R-:W-:Y:S01]  /*07f0*/  FFMA.FTZ R8, R13, R13, R8 ;  /* 0x0000000d0d087223 */ /* 0x000fe20000010008 */
[----:B--2---:R-:W-:-:S03]  /*0800*/  HADD2.F32 R13, -RZ, R16.H0_H0 ;  /* 0x20000010ff0d7230 */ /* 0x004fc60000004100 */
[----:B------:R-:W-:Y:S01]  /*0810*/  FFMA.FTZ R8, R15, R15, R8 ;  /* 0x0000000f0f087223 */ /* 0x000fe20000010008 */
[----:B----4-:R-:W-:-:S03]  /*0820*/  HADD2.F32 R17, -RZ, R17.H0_H0 ;  /* 0x20000011ff117230 */ /* 0x010fc60000004100 */
[----:B------:R-:W-:-:S04]  /*0830*/  FFMA.FTZ R8, R13, R13, R8 ;  /* 0x0000000d0d087223 */ /* 0x000fc80000010008 */
[----:B------:R-:W-:Y:S01]  /*0840*/  FFMA.FTZ R8, R17, R17, R8 ;  /* 0x0000001111087223 */ /* 0x000fe20000010008 */
[----:B------:R-:W-:Y:S06]  /*0850*/  @P0 BRA `(.L_x_57) ;  /* 0xfffffffc00c00947 */ /* 0x000fec000383ffff */
.L_x_56:
[----:B------:R-:W-:Y:S05]  /*0860*/  BSYNC.RECONVERGENT B1 ;  /* 0x0000000000017941 */ /* 0x000fea0003800200 */
.L_x_55:
[----:B------:R-:W-:Y:S05]  /*0870*/  @!P1 BRA `(.L_x_54) ;  /* 0x00000000003c9947 */ /* 0x000fea0003800000 */
[----:B------:R-:W0:Y:S01]  /*0880*/  S2UR UR6, SR_CgaCtaId ;  /* 0x00000000000679c3 */ /* 0x000e220000008800 */
[----:B------:R-:W-:Y:S01]  /*0890*/  UMOV UR5, 0x400 ;  /* 0x0000040000057882 */ /* 0x000fe20000000000 */
[----:B------:R-:W-:Y:S01]  /*08a0*/  IMAD R10, R2, R5, R9 ;  /* 0x00000005020a7224 */ /* 0x000fe200078e0209 */
[----:B------:R-:W-:-:S03]  /*08b0*/  UIADD3 UR5, UPT, UPT, UR5, 0x10, URZ ;  /* 0x0000001005057890 */ /* 0x000fc6000fffe0ff */
[----:B------:R-:W-:Y:S01]  /*08c0*/  IMAD.IADD R10, R7, 0x1, R10 ;  /* 0x00000001070a7824 */ /* 0x000fe200078e020a */
[----:B------:R-:W-:Y:S01]  /*08d0*/  IADD3 R7, PT, PT, -R18, RZ, RZ ;  /* 0x000000ff12077210 */ /* 0x000fe20007ffe1ff */
[----:B0-----:R-:W-:-:S06]  /*08e0*/  ULEA UR5, UR6, UR5, 0x18 ;  /* 0x0000000506057291 */ /* 0x001fcc000f8ec0ff */
[----:B------:R-:W-:-:S07]  /*08f0*/  LEA R10, R10, UR5, 0x1 ;  /* 0x000000050a0a7c11 */ /* 0x000fce000f8e08ff */
.L_x_58:
[----:B------:R0:W1:Y:S01]  /*0900*/  LDS.U16 R9, [R10] ;  /* 0x000000000a097984 */ /* 0x0000620000000400 */
[----:B------:R-:W-:-:S05]  /*0910*/  VIADD R7, R7, 0x1 ;  /* 0x0000000107077836 */ /* 0x000fca0000000000 */
[----:B------:R-:W-:Y:S01]  /*0920*/  ISETP.NE.AND P0, PT, R7, RZ, PT ;  /* 0x000000ff0700720c */ /* 0x000fe20003f05270 */
[----:B0-----:R-:W-:Y:S02]  /*0930*/  VIADD R10, R10, 0x2 ;  /* 0x000000020a0a7836 */ /* 0x001fe40000000000 */
[----:B-1----:R-:W-:-:S05]  /*0940*/  HADD2.F32 R9, -RZ, R9.H0_H0 ;  /* 0x20000009ff097230 */ /* 0x002fca0000004100 */
[----:B------:R-:W-:-:S05]  /*0950*/  FFMA.FTZ R8, R9, R9, R8 ;  /* 0x0000000909087223 */ /* 0x000fca0000010008 */
[----:B------:R-:W-:Y:S05]  /*0960*/  @P0 BRA `(.L_x_58) ;  /* 0xfffffffc00e40947 */ /* 0x000fea000383ffff */
.L_x_54:
[----:B------:R-:W-:Y:S05]  /*0970*/  BSYNC.RECONVERGENT B0 ;  /* 0x0000000000007941 */ /* 0x000fea0003800200 */
.L_x_53:
        /* <DEDUP_REMOVED lines=16> */
[----:B------:R-:W-:Y:S01]  /*0a80*/  UMOV UR7, 0x3eb0c6f7 ;  /* 0x3eb0c6f700077882 */ /* 0x000fe20000000000 */
[----:B------:R-:W-:Y:S01]  /*0a90*/  UMOV UR5, 0x400 ;  /* 0x0000040000057882 */ /* 0x000fe20000000000 */
[----:B------:R-:W0:Y:S02]  /*0aa0*/  F2F.F64.F32 R8, R4 ;  /* 0x0000000400087310 */ /* 0x000e240000201800 */
[----:B0-----:R-:W-:Y:S01]  /*0ab0*/  DADD R8, R8, UR6 ;  /* 0x0000000608087e29 */ /* 0x001fe20008000000 */
[----:B------:R-:W-:Y:S01]  /*0ac0*/  UMOV UR6, 0xf0000000 ;  /* 0xf000000000067882 */ /* 0x000fe20000000000 */
[----:B------:R-:W-:-:S04]  /*0ad0*/  UMOV UR7, 0x380fffff ;  /* 0x380fffff00077882 */ /* 0x000fc80000000000 */
[----:B------:R-:W0:Y:S02]  /*0ae0*/  F2F.F32.F64 R7, R8 ;  /* 0x0000000800077310 */ /* 0x000e240000301000 */
[----:B------:R-:W-:Y:S01]  /*0af0*/  DSETP.GEU.AND P0, PT, |R8|, UR6, PT ;  /* 0x0000000608007e2a */ /* 0x000fe2000bf0e200 */
[----:B------:R-:W1:-:S13]  /*0b00*/  S2UR UR6, SR_CgaCtaId ;  /* 0x00000000000679c3 */ /* 0x000e5a0000008800 */
[----:B0-----:R-:W-:-:S06]  /*0b10*/  @!P0 FMUL R7, R7, 1.175494350822287508e-38 ;  /* 0x0080000007078820 */ /* 0x001fcc0000400000 */
[----:B------:R-:W0:Y:S01]  /*0b20*/  MUFU.RSQ R7, R7 ;  /* 0x0000000700077308 */ /* 0x000e220000001400 */
[----:B-1----:R-:W-:-:S06]  /*0b30*/  ULEA UR5, UR6, UR5, 0x18 ;  /* 0x0000000506057291 */ /* 0x002fcc000f8ec0ff */
[----:B------:R-:W-:Y:S01]  /*0b40*/  LEA R11, R2, UR5, 0x2 ;  /* 0x00000005020b7c11 */ /* 0x000fe2000f8e10ff */
[----:B0-----:R-:W-:-:S05]  /*0b50*/  FMUL.FTZ R6, R7, R6 ;  /* 0x0000000607067220 */ /* 0x001fca0000410000 */
[----:B------:R0:W-:Y:S02]  /*0b60*/  STS [R11], R6 ;  /* 0x000000060b007388 */ /* 0x0001e40000000800 */
.L_x_60:
[----:B------:R-:W-:Y:S05]  /*0b70*/  BSYNC.RECONVERGENT B0 ;  /* 0x0000000000007941 */ /* 0x000fea0003800200 */
.L_x_59:
[----:B------:R-:W-:Y:S06]  /*0b80*/  BAR.SYNC.DEFER_BLOCKING 0x0 ;  /* 0x0000000000007b1d */ /* 0x000fec0000010000 */
[----:B------:R-:W-:Y:S05]  /*0b90*/  @P1 EXIT ;  /* 0x000000000000194d */ /* 0x000fea0003800000 */
[-C--:B------:R-:W-:Y:S01]  /*0ba0*/  IABS R2, R5.reuse ;  /* 0x0000000500027213 */ /* 0x080fe20000000000 */
[----:B------:R-:W1:Y:S01]  /*0bb0*/  S2UR UR6, SR_CgaCtaId ;  /* 0x00000000000679c3 */ /* 0x000e620000008800 */
[----:B------:R-:W-:Y:S01]  /*0bc0*/  UMOV UR5, 0x400 ;  /* 0x0000040000057882 */ /* 0x000fe20000000000 */
[----:B------:R-:W-:Y:S01]  /*0bd0*/  ISETP.NE.AND P0, PT, R5, RZ, PT ;  /* 0x000000ff0500720c */ /* 0x000fe20003f05270 */
[----:B------:R-:W2:Y:S01]  /*0be0*/  I2F.RP R4, R2 ;  /* 0x0000000200047306 */ /* 0x000ea20000209400 */
[----:B------:R-:W-:Y:S01]  /*0bf0*/  UIADD3 UR7, UPT, UPT, UR5, 0x10, URZ ;  /* 0x0000001005077890 */ /* 0x000fe2000fffe0ff */
[----:B------:R-:W-:Y:S01]  /*0c00*/  LOP3.LUT R8, RZ, R5, RZ, 0x33, !PT ;  /* 0x00000005ff087212 */ /* 0x000fe200078e33ff */
[----:B------:R-:W3:Y:S02]  /*0c10*/  LDCU UR8, c[0x0][0x360] ;  /* 0x00006c00ff0877ac */ /* 0x000ee40008000800 */
[----:B------:R-:W4:Y:S08]  /*0c20*/  LDC R9, c[0x0][0x39c] ;  /* 0x0000e700ff097b82 */ /* 0x000f300000000800 */
[----:B0-----:R-:W0:Y:S01]  /*0c30*/  LDC.64 R6, c[0x0][0x380] ;  /* 0x0000e000ff067b82 */ /* 0x001e220000000a00 */
[----:B--2---:R-:W2:Y:S01]  /*0c40*/  MUFU.RCP R4, R4 ;  /* 0x0000000400047308 */ /* 0x004ea20000001000 */
[----:B-1----:R-:W-:-:S02]  /*0c50*/  ULEA UR5, UR6, UR5, 0x18 ;  /* 0x0000000506057291 */ /* 0x002fc4000f8ec0ff */
[----:B------:R-:W-:Y:S01]  /*0c60*/  ULEA UR7, UR6, UR7, 0x18 ;  /* 0x0000000706077291 */ /* 0x000fe2000f8ec0ff */
[----:B--2---:R-:W-:-:S04]  /*0c70*/  IADD3 R10, PT, PT, R4, 0xffffffe, RZ ;  /* 0x0ffffffe040a7810 */ /* 0x004fc80007ffe0ff */
[----:B------:R1:W2:Y:S02]  /*0c80*/  F2I.FTZ.U32.TRUNC.NTZ R11, R10 ;  /* 0x0000000a000b7305 */ /* 0x0002a4000021f000 */
[----:B-1----:R-:W-:Y:S01]  /*0c90*/  MOV R10, RZ ;  /* 0x000000ff000a7202 */ /* 0x002fe20000000f00 */
[----:B--2---:R-:W-:-:S04]  /*0ca0*/  IMAD.MOV R13, RZ, RZ, -R11 ;  /* 0x000000ffff0d7224 */ /* 0x004fc800078e0a0b */
[----:B------:R-:W-:-:S04]  /*0cb0*/  IMAD R13, R13, R2, RZ ;  /* 0x000000020d0d7224 */ /* 0x000fc800078e02ff */
[----:B---34-:R-:W-:-:S07]  /*0cc0*/  IMAD.HI.U32 R4, R11, R13, R10 ;  /* 0x0000000d0b047227 */ /* 0x018fce00078e000a */
.L_x_61:
[----:B-1----:R-:W-:Y:S02]  /*0cd0*/  IABS R11, R0 ;  /* 0x00000000000b7213 */ /* 0x002fe40000000000 */
[----:B------:R-:W-:-:S03]  /*0ce0*/  IABS R12, R9 ;  /* 0x00000009000c7213 */ /* 0x000fc60000000000 */
[----:B------:R-:W-:-:S04]  /*0cf0*/  IMAD.HI.U32 R5, R4, R11, RZ ;  /* 0x0000000b04057227 */ /* 0x000fc800078e00ff */
[----:B------:R-:W-:-:S04]  /*0d00*/  IMAD.MOV R10, RZ, RZ, -R5 ;  /* 0x000000ffff0a7224 */ /* 0x000fc800078e0a05 */
[----:B------:R-:W-:Y:S01]  /*0d10*/  IMAD R11, R12, R10, R11 ;  /* 0x0000000a0c0b7224 */ /* 0x000fe200078e020b */
[----:B------:R-:W-:-:S04]  /*0d20*/  LOP3.LUT R10, R0, R9, RZ, 0x3c, !PT ;  /* 0x00000009000a7212 */ /* 0x000fc800078e3cff */
[----:B------:R-:W-:Y:S02]  /*0d30*/  ISETP.GT.U32.AND P2, PT, R2, R11, PT ;  /* 0x0000000b0200720c */ /* 0x000fe40003f44070 */
[----:B------:R-:W-:-:S11]  /*0d40*/  ISETP.GE.AND P3, PT, R10, RZ, PT ;  /* 0x000000ff0a00720c */ /* 0x000fd60003f66270 */
[----:B------:R-:W-:Y:S01]  /*0d50*/  @!P2 IADD3 R11, PT, PT, R11, -R12, RZ ;  /* 0x8000000c0b0ba210 */ /* 0x000fe20007ffe0ff */
[----:B------:R-:W-:Y:S01]  /*0d60*/  @!P2 VIADD R5, R5, 0x1 ;  /* 0x000000010505a836 */ /* 0x000fe20000000000 */
[C---:B------:R-:W-:Y:S02]  /*0d70*/  LEA R12, R0.reuse, UR7, 0x1 ;  /* 0x00000007000c7c11 */ /* 0x040fe4000f8e08ff */
[----:B------:R-:W-:Y:S01]  /*0d80*/  ISETP.GE.U32.AND P1, PT, R11, R2, PT ;  /* 0x000000020b00720c */ /* 0x000fe20003f26070 */
[----:B------:R-:W-:Y:S01]  /*0d90*/  IMAD R11, R9, UR4, R0 ;  /* 0x00000004090b7c24 */ /* 0x000fe2000f8e0200 */
[----:B------:R-:W-:Y:S02]  /*0da0*/  IADD3 R0, PT, PT, R0, UR8, RZ ;  /* 0x0000000800007c10 */ /* 0x000fe4000fffe0ff */
[----:B------:R-:W1:Y:S09]  /*0db0*/  LDS.U16 R12, [R12] ;  /* 0x000000000c0c7984 */ /* 0x000e720000000400 */
[----:B------:R-:W-:-:S02]  /*0dc0*/  @P1 IADD3 R5, PT, PT, R5, 0x1, RZ ;  /* 0x0000000105051810 */ /* 0x000fc40007ffe0ff */
[----:B------:R-:W-:-:S03]  /*0dd0*/  ISETP.GE.AND P1, PT, R0, R3, PT ;  /* 0x000000030000720c */ /* 0x000fc60003f26270 */
[----:B------:R-:W-:-:S05]  /*0de0*/  @!P3 IMAD.MOV R5, RZ, RZ, -R5 ;  /* 0x000000ffff05b224 */ /* 0x000fca00078e0a05 */
[----:B------:R-:W-:-:S04]  /*0df0*/  SEL R5, R8, R5, !P0 ;  /* 0x0000000508057207 */ /* 0x000fc80004000000 */
[----:B------:R-:W-:-:S06]  /*0e00*/  LEA R5, R5, UR5, 0x2 ;  /* 0x0000000505057c11 */ /* 0x000fcc000f8e10ff */
[----:B------:R-:W2:Y:S01]  /*0e10*/  LDS R5, [R5] ;  /* 0x0000000005057984 */ /* 0x000ea20000000800 */
[----:B-1----:R-:W-:-:S05]  /*0e20*/  HADD2.F32 R10, -RZ, R12.H0_H0 ;  /* 0x2000000cff0a7230 */ /* 0x002fca0000004100 */
[----:B--2---:R-:W-:-:S05]  /*0e30*/  FMUL.FTZ R10, R5, R10 ;  /* 0x0000000a050a7220 */ /* 0x004fca0000410000 */
[----:B------:R-:W-:Y:S01]  /*0e40*/  F2FP.F16.F32.PACK_AB R13, RZ, R10 ;  /* 0x0000000aff0d723e */ /* 0x000fe200000000ff */
[----:B0-----:R-:W-:-:S05]  /*0e50*/  IMAD.WIDE R10, R11, 0x2, R6 ;  /* 0x000000020b0a7825 */ /* 0x001fca00078e0206 */
[----:B------:R1:W-:Y:S01]  /*0e60*/  STG.E.U16 desc[UR10][R10.64], R13 ;  /* 0x0000000d0a007986 */ /* 0x0003e2000c10150a */
[----:B------:R-:W-:Y:S05]  /*0e70*/  @!P1 BRA `(.L_x_61) ;  /* 0xfffffffc00949947 */ /* 0x000fea000383ffff */
[----:B------:R-:W-:Y:S05]  /*0e80*/  EXIT ;  /* 0x000000000000794d */ /* 0x000fea0003800000 */
.L_x_62:
        /* <DEDUP_REMOVED lines=15> */
.L_x_362:


//--------------------- .text._ZN17fastertransformer19normalize_kernel_v2I7__half26__halfLi1ELi4ELi2EEEvPT_PKT0_iiii --------------------------
	.section	.text._ZN17fastertransformer19normalize_kernel_v2I7__half26__halfLi1ELi4ELi2EEEvPT_PKT0_iiii,"ax",@progbits
	.align	128
        .global         _ZN17fastertransformer19normalize_kernel_v2I7__half26__halfLi1ELi4ELi2EEEvPT_PKT0_iiii
        .type           _ZN17fastertransformer19normalize_kernel_v2I7__half26__halfLi1ELi4ELi2EEEvPT_PKT0_iiii,@function
        .size           _ZN17fastertransformer19normalize_kernel_v2I7__half26__halfLi1ELi4ELi2EEEvPT_PKT0_iiii,(.L_x_363 - _ZN17fastertransformer19normalize_kernel_v2I7__half26__halfLi1ELi4ELi2EEEvPT_PKT0_iiii)
        .other          _ZN17fastertransformer19normalize_kernel_v2I7__half26__halfLi1ELi4ELi2EEEvPT_PKT0_iiii,@"STO_CUDA_ENTRY STV_DEFAULT"
_ZN17fastertransformer19normalize_kernel_v2I7__half26__halfLi1ELi4ELi2EEEvPT_PKT0_iiii:
.text._ZN17fastertransformer19normalize_kernel_v2I7__half26__halfLi1ELi4ELi2EEEvPT_PKT0_iiii:
        /* <DEDUP_REMOVED lines=35> */
[----:B------:R0:W1:Y:S02]  /*0230*/  F2I.FTZ.U32.TRUNC.NTZ R7, R11 ;  /* 0x0000000b00077305 */ /* 0x000064000021f000 */
[----:B0-----:R-:W0:Y:S09]  /*0240*/  LDC R11, c[0x0][0x39c] ;  /* 0x0000e700ff0b7b82 */ /* 0x001e320000000800 */
[----:B------:R-:W-:Y:S01]  /*0250*/  @P0 VIADD R6, R6, 0x1 ;  /* 0x0000000106060836 */ /* 0x000fe20000000000 */
[----:B------:R-:W-:-:S03]  /*0260*/  ISETP.NE.U32.AND P0, PT, RZ, UR6, PT ;  /* 0x00000006ff007c0c */ /* 0x000fc6000bf05070 */
[----:B------:R-:W-:Y:S01]  /*0270*/  IMAD.MOV.U32 R10, RZ, RZ, R6 ;  /* 0x000000ffff0a7224 */ /* 0x000fe200078e0006 */
[----:B-1----:R-:W-:Y:S01]  /*0280*/  IADD3 R9, PT, PT, RZ, -R7, RZ ;  /* 0x80000007ff097210 */ /* 0x002fe20007ffe0ff */
        /* <DEDUP_REMOVED lines=8> */
[----:B------:R-:W-:-:S03]  /*0310*/  MOV R5, R8 ;  /* 0x0000000800057202 */ /* 0x000fc60000000f00 */
[----:B------:R-:W1:Y:S02]  /*0320*/  @P0 LDC.64 R8, c[0x0][0x388] ;  /* 0x0000e200ff080b82 */ /* 0x000e640000000a00 */
[----:B------:R-:W-:-:S04]  /*0330*/  IMAD.HI.U32 R6, R6, R5, RZ ;  /* 0x0000000506067227 */ /* 0x000fc800078e00ff */
[----:B------:R-:W-:-:S04]  /*0340*/  IMAD.MOV R6, RZ, RZ, -R6 ;  /* 0x000000ffff067224 */ /* 0x000fc800078e0a06 */
[----:B------:R-:W-:-:S05]  /*0350*/  IMAD R5, R4, R6, R5 ;  /* 0x0000000604057224 */ /* 0x000fca00078e0205 */
[----:B------:R-:W-:-:S13]  /*0360*/  ISETP.GT.U32.AND P1, PT, R4, R5, PT ;  /* 0x000000050400720c */ /* 0x000fda0003f24070 */
[----:B------:R-:W-:Y:S01]  /*0370*/  @!P1 IMAD.IADD R5, R5, 0x1, -R4 ;  /* 0x0000000105059824 */ /* 0x000fe200078e0a04 */
[----:B------:R-:W-:-:S04]  /*0380*/  ISETP.NE.AND P1, PT, R3, RZ, PT ;  /* 0x000000ff0300720c */ /* 0x000fc80003f25270 */
[----:B------:R-:W-:-:S13]  /*0390*/  ISETP.GT.U32.AND P2, PT, R4, R5, PT ;  /* 0x000000050400720c */ /* 0x000fda0003f44070 */
[----:B------:R-:W-:-:S05]  /*03a0*/  @!P2 IADD3 R5, PT, PT, R5, -R4, RZ ;  /* 0x800000040505a210 */ /* 0x000fca0007ffe0ff */
[----:B------:R-:W-:Y:S01]  /*03b0*/  @!P3 IMAD.MOV R5, RZ, RZ, -R5 ;  /* 0x000000ffff05b224 */ /* 0x000fe200078e0a05 */
[----:B------:R-:W-:-:S05]  /*03c0*/  @!P1 LOP3.LUT R5, RZ, R3, RZ, 0x33, !PT ;  /* 0x00000003ff059212 */ /* 0x000fca00078e33ff */
[----:B-1----:R-:W-:-:S05]  /*03d0*/  @P0 IMAD.WIDE R8, R5, 0x2, R8 ;  /* 0x0000000205080825 */ /* 0x002fca00078e0208 */
[----:B---3--:R1:W5:Y:S01]  /*03e0*/  @P0 LDG.E.U16 R10, desc[UR8][R8.64] ;  /* 0x00000008080a0981 */ /* 0x008362000c1e1500 */
[C---:B0-----:R-:W-:Y:S01]  /*03f0*/  LEA.HI R7, R11.reuse, R11, RZ, 0x1 ;  /* 0x0000000b0b077211 */ /* 0x041fe200078f08ff */
[----:B------:R-:W-:Y:S01]  /*0400*/  VIADD R3, R11, 0x1f ;  /* 0x0000001f0b037836 */ /* 0x000fe20000000000 */
[----:B------:R-:W-:Y:S02]  /*0410*/  BSSY.RECONVERGENT B0, `(.L_x_63) ;  /* 0x0000019000007945 */ /* 0x000fe40003800200 */
[----:B------:R-:W-:Y:S02]  /*0420*/  SHF.R.S32.HI R7, RZ, 0x1, R7 ;  /* 0x00000001ff077819 */ /* 0x000fe40000011407 */
[----:B------:R-:W-:Y:S02]  /*0430*/  SHF.R.S32.HI R4, RZ, 0x1f, R3 ;  /* 0x0000001fff047819 */ /* 0x000fe40000011403 */
[----:B------:R-:W-:Y:S02]  /*0440*/  SHF.L.U32 R5, R7, 0x2, RZ ;  /* 0x0000000207057819 */ /* 0x000fe400000006ff */
[----:B------:R-:W-:-:S02]  /*0450*/  LEA.HI R3, R4, R3, RZ, 0x5 ;  /* 0x0000000304037211 */ /* 0x000fc400078f28ff */
[C---:B------:R-:W-:Y:S02]  /*0460*/  ISETP.GE.AND P1, PT, R0.reuse, R5, PT ;  /* 0x000000050000720c */ /* 0x040fe40003f26270 */
[----:B------:R-:W-:Y:S01]  /*0470*/  SHF.R.S32.HI R17, RZ, 0x5, R3 ;  /* 0x00000005ff117819 */ /* 0x000fe20000011403 */
[----:B------:R-:W-:Y:S01]  /*0480*/  IMAD R3, R7, UR4, RZ ;  /* 0x0000000407037c24 */ /* 0x000fe2000f8e02ff */
[----:B------:R-:W-:-:S09]  /*0490*/  LOP3.LUT R4, R0, 0x1f, RZ, 0xc0, !PT ;  /* 0x0000001f00047812 */ /* 0x000fd200078ec0ff */
[----:B-1----:R-:W-:Y:S05]  /*04a0*/  @P1 BRA `(.L_x_64) ;  /* 0x00000000003c1947 */ /* 0x002fea0003800000 */
[----:B------:R-:W0:Y:S01]  /*04b0*/  S2R R15, SR_CgaCtaId ;  /* 0x00000000000f7919 */ /* 0x000e220000008800 */
[----:B------:R-:W1:Y:S01]  /*04c0*/  LDC R19, c[0x0][0x360] ;  /* 0x0000d800ff137b82 */ /* 0x000e620000000800 */
[----:B------:R-:W-:-:S05]  /*04d0*/  MOV R6, 0x400 ;  /* 0x0000040000067802 */ /* 0x000fca0000000f00 */
[----:B------:R-:W-:Y:S02]  /*04e0*/  VIADD R6, R6, 0x10 ;  /* 0x0000001006067836 */ /* 0x000fe40000000000 */
[----:B------:R-:W2:Y:S03]  /*04f0*/  LDC.64 R8, c[0x0][0x380] ;  /* 0x0000e000ff087b82 */ /* 0x000ea60000000a00 */
[----:B0-----:R-:W-:Y:S01]  /*0500*/  LEA R15, R15, R6, 0x18 ;  /* 0x000000060f0f7211 */ /* 0x001fe200078ec0ff */
[----:B------:R-:W-:-:S07]  /*0510*/  IMAD.MOV.U32 R6, RZ, RZ, R0 ;  /* 0x000000ffff067224 */ /* 0x000fce00078e0000 */
.L_x_65:
[----:B0-----:R-:W-:-:S05]  /*0520*/  IADD3 R13, PT, PT, R3, R6, RZ ;  /* 0x00000006030d7210 */ /* 0x001fca0007ffe0ff */
[----:B--2---:R-:W-:-:S06]  /*0530*/  IMAD.WIDE R12, R13, 0x4, R8 ;  /* 0x000000040d0c7825 */ /* 0x004fcc00078e0208 */
[----:B------:R-:W2:Y:S01]  /*0540*/  LDG.E R13, desc[UR8][R12.64] ;  /* 0x000000080c0d7981 */ /* 0x000ea2000c1e1900 */
[----:B------:R-:W-:Y:S02]  /*0550*/  IMAD R14, R6, 0x4, R15 ;  /* 0x00000004060e7824 */ /* 0x000fe400078e020f */
[----:B-1----:R-:W-:-:S05]  /*0560*/  IMAD.IADD R6, R19, 0x1, R6 ;  /* 0x0000000113067824 */ /* 0x002fca00078e0206 */
[----:B------:R-:W-:Y:S01]  /*0570*/  ISETP.GE.AND P1, PT, R6, R5, PT ;  /* 0x000000050600720c */ /* 0x000fe20003f26270 */
[----:B--2---:R0:W-:-:S12]  /*0580*/  STS [R14], R13 ;  /* 0x0000000d0e007388 */ /* 0x0041d80000000800 */
[----:B------:R-:W-:Y:S05]  /*0590*/  @!P1 BRA `(.L_x_65) ;  /* 0xfffffffc00e09947 */ /* 0x000fea000383ffff */
.L_x_64:
[----:B------:R-:W-:Y:S05]  /*05a0*/  BSYNC.RECONVERGENT B0 ;  /* 0x0000000000007941 */ /* 0x000fea0003800200 */
.L_x_63:
[----:B------:R-:W-:Y:S02]  /*05b0*/  IMAD R8, R17, R4, RZ ;  /* 0x0000000411087224 */ /* 0x000fe400078e02ff */
[----:B------:R-:W-:Y:S01]  /*05c0*/  HFMA2 R6, -RZ, RZ, 1.875, 0 ;  /* 0x3f800000ff067431 */ /* 0x000fe200000001ff */
[----:B------:R-:W-:Y:S02]  /*05d0*/  BAR.SYNC.DEFER_BLOCKING 0x0 ;  /* 0x0000000000007b1d */ /* 0x000fe40000010000 */
[----:B------:R-:W-:Y:S01]  /*05e0*/  VIMNMX R12, PT, PT, RZ, R8, !PT ;  /* 0x00000008ff0c7248 */ /* 0x000fe20007fe0100 */
[----:B-----5:R-:W-:-:S03]  /*05f0*/  @P0 HADD2.F32 R6, -RZ, R10.H0_H0 ;  /* 0x2000000aff060230 */ /* 0x020fc60000004100 */
[----:B------:R-:W-:Y:S01]  /*0600*/  BSSY.RECONVERGENT B0, `(.L_x_66) ;  /* 0x000003b000007945 */ /* 0x000fe20003800200 */
[----:B------:R-:W-:Y:S01]  /*0610*/  ISETP.GE.AND P1, PT, R12, R11, PT ;  /* 0x0000000b0c00720c */ /* 0x000fe20003f26270 */
[----:B------:R-:W-:-:S12]  /*0620*/  IMAD.MOV.U32 R10, RZ, RZ, RZ ;  /* 0x000000ffff0a7224 */ /* 0x000fd800078e00ff */
[----:B------:R-:W-:Y:S05]  /*0630*/  @P1 BRA `(.L_x_67) ;  /* 0x0000000000dc1947 */ /* 0x000fea0003800000 */
[----:B------:R-:W-:Y:S01]  /*0640*/  VIMNMX R17, PT, PT, R17, 0x1, !PT ;  /* 0x0000000111117848 */ /* 0x000fe20007fe0100 */
[----:B------:R-:W-:Y:S01]  /*0650*/  BSSY.RECONVERGENT B1, `(.L_x_68) ;  /* 0x0000025000017945 */ /* 0x000fe20003800200 */
[----:B------:R-:W-:Y:S01]  /*0660*/  LOP3.LUT R10, RZ, R8, RZ, 0x33, !PT ;  /* 0x00000008ff0a7212 */ /* 0x000fe200078e33ff */
[----:B------:R-:W-:Y:S02]  /*0670*/  IMAD.MOV.U32 R12, RZ, RZ, RZ ;  /* 0x000000ffff0c7224 */ /* 0x000fe400078e00ff */
[----:B------:R-:W-:-:S05]  /*0680*/  VIADD R17, R17, 0xffffffff ;  /* 0xffffffff11117836 */ /* 0x000fca0000000000 */
[----:B------:R-:W-:-:S04]  /*0690*/  VIADDMNMX.U32 R10, R10, R11, R17, PT ;  /* 0x0000000b0a0a7246 */ /* 0x000fc80003800011 */
[C---:B------:R-:W-:Y:S02]  /*06a0*/  ISETP.GE.U32.AND P0, PT, R10.reuse, 0x3, PT ;  /* 0x000000030a00780c */ /* 0x040fe40003f06070 */
[----:B0-----:R-:W-:Y:S01]  /*06b0*/  IADD3 R13, PT, PT, R10, 0x1, RZ ;  /* 0x000000010a0d7810 */ /* 0x001fe20007ffe0ff */
[----:B------:R-:W-:-:S03]  /*06c0*/  IMAD.MOV.U32 R10, RZ, RZ, RZ ;  /* 0x000000ffff0a7224 */ /* 0x000fc600078e00ff */
        /* <DEDUP_REMOVED lines=13> */
.L_x_70:
        /* <DEDUP_REMOVED lines=16> */
.L_x_69:
[----:B------:R-:W-:Y:S05]  /*08a0*/  BSYNC.RECONVERGENT B1 ;  /* 0x0000000000017941 */ /* 0x000fea0003800200 */
.L_x_68:
[----:B------:R-:W-:Y:S05]  /*08b0*/  @!P1 BRA `(.L_x_67) ;  /* 0x00000000003c9947 */ /* 0x000fea0003800000 */
[----:B------:R-:W0:Y:S01]  /*08c0*/  S2UR UR5, SR_CgaCtaId ;  /* 0x00000000000579c3 */ /* 0x000e220000008800 */
[----:B------:R-:W-:Y:S01]  /*08d0*/  UMOV UR4, 0x400 ;  /* 0x0000040000047882 */ /* 0x000fe20000000000 */
[----:B------:R-:W-:Y:S01]  /*08e0*/  IMAD R11, R2, R11, R12 ;  /* 0x0000000b020b7224 */ /* 0x000fe200078e020c */
[----:B------:R-:W-:Y:S01]  /*08f0*/  UIADD3 UR4, UPT, UPT, UR4, 0x10, URZ ;  /* 0x0000001004047890 */ /* 0x000fe2000fffe0ff */
[----:B------:R-:W-:Y:S02]  /*0900*/  IADD3 R9, PT, PT, -R9, RZ, RZ ;  /* 0x000000ff09097210 */ /* 0x000fe40007ffe1ff */
[----:B------:R-:W-:Y:S01]  /*0910*/  IMAD.IADD R11, R8, 0x1, R11 ;  /* 0x00000001080b7824 */ /* 0x000fe200078e020b */
[----:B0-----:R-:W-:-:S06]  /*0920*/  ULEA UR4, UR5, UR4, 0x18 ;  /* 0x0000000405047291 */ /* 0x001fcc000f8ec0ff */
[----:B------:R-:W-:-:S07]  /*0930*/  LEA R11, R11, UR4, 0x1 ;  /* 0x000000040b0b7c11 */ /* 0x000fce000f8e08ff */
.L_x_71:
[----:B------:R0:W1:Y:S01]  /*0940*/  LDS.U16 R8, [R11] ;  /* 0x000000000b087984 */ /* 0x0000620000000400 */
[----:B------:R-:W-:-:S05]  /*0950*/  VIADD R9, R9, 0x1 ;  /* 0x0000000109097836 */ /* 0x000fca0000000000 */
[----:B------:R-:W-:Y:S01]  /*0960*/  ISETP.NE.AND P0, PT, R9, RZ, PT ;  /* 0x000000ff0900720c */ /* 0x000fe20003f05270 */
[----:B0-----:R-:W-:Y:S02]  /*0970*/  VIADD R11, R11, 0x2 ;  /* 0x000000020b0b7836 */ /* 0x001fe40000000000 */
[----:B-1----:R-:W-:-:S05]  /*0980*/  HADD2.F32 R13, -RZ, R8.H0_H0 ;  /* 0x20000008ff0d7230 */ /* 0x002fca0000004100 */
[----:B------:R-:W-:-:S05]  /*0990*/  FFMA.FTZ R10, R13, R13, R10 ;  /* 0x0000000d0d0a7223 */ /* 0x000fca000001000a */
[----:B------:R-:W-:Y:S05]  /*09a0*/  @P0 BRA `(.L_x_71) ;  /* 0xfffffffc00e40947 */ /* 0x000fea000383ffff */
.L_x_67:
[----:B------:R-:W-:Y:S05]  /*09b0*/  BSYNC.RECONVERGENT B0 ;  /* 0x0000000000007941 */ /* 0x000fea0003800200 */
.L_x_66:
[----:B------:R-:W1:Y:S01]  /*09c0*/  SHFL.BFLY PT, R9, R10, 0x1, 0x1f ;  /* 0x0c201f000a097f89 */ /* 0x000e6200000e0000 */
[----:B------:R-:W-:Y:S01]  /*09d0*/  ISETP.NE.AND P0, PT, R4, RZ, PT ;  /* 0x000000ff0400720c */ /* 0x000fe20003f05270 */
[----:B------:R-:W-:Y:S01]  /*09e0*/  BSSY.RECONVERGENT B0, `(.L_x_72) ;  /* 0x000001d000007945 */ /* 0x000fe20003800200 */
[----:B------:R-:W-:Y:S01]  /*09f0*/  ISETP.GE.AND P1, PT, R0, R5, PT ;  /* 0x000000050000720c */ /* 0x000fe20003f26270 */
[----:B-1----:R-:W-:-:S05]  /*0a00*/  FADD.FTZ R9, R9, R10 ;  /* 0x0000000a09097221 */ /* 0x002fca0000010000 */
[----:B------:R-:W1:Y:S02]  /*0a10*/  SHFL.BFLY PT, R8, R9, 0x2, 0x1f ;  /* 0x0c401f0009087f89 */ /* 0x000e6400000e0000 */
[----:B-1----:R-:W-:-:S05]  /*0a20*/  FADD.FTZ R8, R9, R8 ;  /* 0x0000000809087221 */ /* 0x002fca0000010000 */
[----:B------:R-:W1:Y:S02]  /*0a30*/  SHFL.BFLY PT, R11, R8, 0x4, 0x1f ;  /* 0x0c801f00080b7f89 */ /* 0x000e6400000e0000 */
[----:B-1----:R-:W-:-:S05]  /*0a40*/  FADD.FTZ R11, R8, R11 ;  /* 0x0000000b080b7221 */ /* 0x002fca0000010000 */
[----:B------:R-:W1:Y:S02]  /*0a50*/  SHFL.BFLY PT, R12, R11, 0x8, 0x1f ;  /* 0x0d001f000b0c7f89 */ /* 0x000e6400000e0000 */
[----:B-1----:R-:W-:-:S05]  /*0a60*/  FADD.FTZ R12, R11, R12 ;  /* 0x0000000c0b0c7221 */ /* 0x002fca0000010000 */
[----:B0-----:R-:W0:Y:S02]  /*0a70*/  SHFL.BFLY PT, R13, R12, 0x10, 0x1f ;  /* 0x0e001f000c0d7f89 */ /* 0x001e2400000e0000 */
        /* <DEDUP_REMOVED lines=19> */
.L_x_73:
[----:B------:R-:W-:Y:S05]  /*0bb0*/  BSYNC.RECONVERGENT B0 ;  /* 0x0000000000007941 */ /* 0x000fea0003800200 */
.L_x_72:
        /* <DEDUP_REMOVED lines=9> */
[----:B------:R-:W4:Y:S03]  /*0c50*/  LDC.64 R8, c[0x0][0x380] ;  /* 0x0000e000ff087b82 */ /* 0x000f260000000a00 */
[----:B--2---:R-:W2:Y:S01]  /*0c60*/  MUFU.RCP R4, R4 ;  /* 0x0000000400047308 */ /* 0x004ea20000001000 */
[----:B-1----:R-:W-:-:S02]  /*0c70*/  ULEA UR4, UR5, UR4, 0x18 ;  /* 0x0000000405047291 */ /* 0x002fc4000f8ec0ff */
[----:B------:R-:W-:Y:S01]  /*0c80*/  ULEA UR6, UR5, UR6, 0x18 ;  /* 0x0000000605067291 */ /* 0x000fe2000f8ec0ff */
[----:B--2---:R-:W-:Y:S02]  /*0c90*/  IADD3 R10, PT, PT, R4, 0xffffffe, RZ ;  /* 0x0ffffffe040a7810 */ /* 0x004fe40007ffe0ff */
[----:B------:R-:W-:Y:S02]  /*0ca0*/  LOP3.LUT R4, RZ, R7, RZ, 0x33, !PT ;  /* 0x00000007ff047212 */ /* 0x000fe400078e33ff */
[----:B------:R1:W0:Y:S02]  /*0cb0*/  F2I.FTZ.U32.TRUNC.NTZ R11, R10 ;  /* 0x0000000a000b7305 */ /* 0x000224000021f000 */
[----:B-1----:R-:W-:Y:S02]  /*0cc0*/  IMAD.MOV.U32 R10, RZ, RZ, RZ ;  /* 0x000000ffff0a7224 */ /* 0x002fe400078e00ff */
[----:B0-----:R-:W-:-:S04]  /*0cd0*/  IMAD.MOV R13, RZ, RZ, -R11 ;  /* 0x000000ffff0d7224 */ /* 0x001fc800078e0a0b */
[----:B------:R-:W-:-:S04]  /*0ce0*/  IMAD R13, R13, R2, RZ ;  /* 0x000000020d0d7224 */ /* 0x000fc800078e02ff */
[----:B---34-:R-:W-:-:S07]  /*0cf0*/  IMAD.HI.U32 R6, R11, R13, R10 ;  /* 0x0000000d0b067227 */ /* 0x018fce00078e000a */
.L_x_74:
[----:B0-----:R-:W-:Y:S01]  /*0d00*/  IABS R10, R7 ;  /* 0x00000007000a7213 */ /* 0x001fe20000000000 */
[----:B------:R-:W-:Y:S01]  /*0d10*/  IMAD.IADD R17, R3, 0x1, R0 ;  /* 0x0000000103117824 */ /* 0x000fe200078e0200 */
[----:B------:R-:W-:Y:S02]  /*0d20*/  IABS R11, R0 ;  /* 0x00000000000b7213 */ /* 0x000fe40000000000 */
[----:B------:R-:W-:Y:S02]  /*0d30*/  IADD3 R12, PT, PT, RZ, -R10, RZ ;  /* 0x8000000aff0c7210 */ /* 0x000fe40007ffe0ff */
[----:B------:R-:W-:Y:S01]  /*0d40*/  LEA R13, R0, UR6, 0x2 ;  /* 0x00000006000d7c11 */ /* 0x000fe2000f8e10ff */
[----:B------:R-:W-:-:S04]  /*0d50*/  IMAD.HI.U32 R10, R6, R11, RZ ;  /* 0x0000000b060a7227 */ /* 0x000fc800078e00ff */
[----:B------:R-:W-:Y:S01]  /*0d60*/  IMAD R11, R10, R12, R11 ;  /* 0x0000000c0a0b7224 */ /* 0x000fe200078e020b */
[----:B------:R-:W-:Y:S01]  /*0d70*/  IABS R12, R7 ;  /* 0x00000007000c7213 */ /* 0x000fe20000000000 */
[----:B------:R-:W0:Y:S03]  /*0d80*/  LDS R13, [R13] ;  /* 0x000000000d0d7984 */ /* 0x000e260000000800 */
[----:B------:R-:W-:-:S13]  /*0d90*/  ISETP.GT.U32.AND P2, PT, R2, R11, PT ;  /* 0x0000000b0200720c */ /* 0x000fda0003f44070 */
[----:B------:R-:W-:Y:S01]  /*0da0*/  @!P2 IMAD.IADD R11, R11, 0x1, -R12 ;  /* 0x000000010b0ba824 */ /* 0x000fe200078e0a0c */
[----:B------:R-:W-:-:S04]  /*0db0*/  @!P2 IADD3 R10, PT, PT, R10, 0x1, RZ ;  /* 0x000000010a0aa810 */ /* 0x000fc80007ffe0ff */
[----:B------:R-:W-:Y:S02]  /*0dc0*/  ISETP.GE.U32.AND P1, PT, R11, R2, PT ;  /* 0x000000020b00720c */ /* 0x000fe40003f26070 */
[C---:B------:R-:W-:Y:S02]  /*0dd0*/  LOP3.LUT R11, R0.reuse, R7, RZ, 0x3c, !PT ;  /* 0x00000007000b7212 */ /* 0x040fe400078e3cff */
[----:B------:R-:W-:Y:S02]  /*0de0*/  IADD3 R0, PT, PT, R0, UR7, RZ ;  /* 0x0000000700007c10 */ /* 0x000fe4000fffe0ff */
[----:B------:R-:W-:-:S07]  /*0df0*/  ISETP.GE.AND P3, PT, R11, RZ, PT ;  /* 0x000000ff0b00720c */ /* 0x000fce0003f66270 */
[----:B------:R-:W-:Y:S01]  /*0e00*/  @P1 VIADD R10, R10, 0x1 ;  /* 0x000000010a0a1836 */ /* 0x000fe20000000000 */
[----:B------:R-:W-:-:S05]  /*0e10*/  ISETP.GE.AND P1, PT, R0, R5, PT ;  /* 0x000000050000720c */ /* 0x000fca0003f26270 */
[----:B------:R-:W-:Y:S01]  /*0e20*/  @!P3 IADD3 R10, PT, PT, -R10, RZ, RZ ;  /* 0x000000ff0a0ab210 */ /* 0x000fe20007ffe1ff */
[--C-:B0-----:R-:W-:Y:S02]  /*0e30*/  HADD2.F32 R11, -RZ, R13.reuse.H0_H0 ;  /* 0x2000000dff0b7230 */ /* 0x101fe40000004100 */
[----:B------:R-:W-:Y:S01]  /*0e40*/  HADD2.F32 R15, -RZ, R13.H1_H1 ;  /* 0x3000000dff0f7230 */ /* 0x000fe20000004100 */
[----:B------:R-:W-:-:S04]  /*0e50*/  SEL R10, R4, R10, !P0 ;  /* 0x0000000a040a7207 */ /* 0x000fc80004000000 */
[----:B------:R-:W-:-:S06]  /*0e60*/  LEA R12, R10, UR4, 0x2 ;  /* 0x000000040a0c7c11 */ /* 0x000fcc000f8e10ff */
[----:B------:R-:W0:Y:S02]  /*0e70*/  LDS R12, [R12] ;  /* 0x000000000c0c7984 */ /* 0x000e240000000800 */
[C---:B0-----:R-:W-:Y:S01]  /*0e80*/  FMUL.FTZ R14, R12.reuse, R11 ;  /* 0x0000000b0c0e7220 */ /* 0x041fe20000410000 */
[----:B------:R-:W-:Y:S01]  /*0e90*/  FMUL.FTZ R15, R12, R15 ;  /* 0x0000000f0c0f7220 */ /* 0x000fe20000410000 */
[----:B------:R-:W-:-:S04]  /*0ea0*/  IMAD.WIDE R10, R17, 0x4, R8 ;  /* 0x00000004110a7825 */ /* 0x000fc800078e0208 */
[----:B------:R-:W-:-:S05]  /*0eb0*/  F2FP.F16.F32.PACK_AB R15, R15, R14 ;  /* 0x0000000e0f0f723e */ /* 0x000fca00000000ff */
[----:B------:R0:W-:Y:S01]  /*0ec0*/  STG.E desc[UR8][R10.64], R15 ;  /* 0x0000000f0a007986 */ /* 0x0001e2000c101908 */
[----:B------:R-:W-:Y:S05]  /*0ed0*/  @!P1 BRA `(.L_x_74) ;  /* 0xfffffffc00889947 */ /* 0x000fea000383ffff */
[----:B------:R-:W-:Y:S05]  /*0ee0*/  EXIT ;  /* 0x000000000000794d */ /* 0x000fea0003800000 */
.L_x_75:
        /* <DEDUP_REMOVED lines=9> */
.L_x_363:


//--------------------- .text._ZN17fastertransformer19normalize_kernel_v2INS_5half4E6__halfLi1ELi4ELi4EEEvPT_PKT0_iiii --------------------------
	.section	.text._ZN17fastertransformer19normalize_kernel_v2INS_5half4E6__halfLi1ELi4ELi4EEEvPT_PKT0_iiii,"ax",@progbits
	.align	128
        .global         _ZN17fastertransformer19normalize_kernel_v2INS_5half4E6__halfLi1ELi4ELi4EEEvPT_PKT0_iiii
        .type           _ZN17fastertransformer19normalize_kernel_v2INS_5half4E6__halfLi1ELi4ELi4EEEvPT_PKT0_iiii,@function
        .size           _ZN17fastertransformer19normalize_kernel_v2INS_5half4E6__halfLi1ELi4ELi4EEEvPT_PKT0_iiii,(.L_x_364 - _ZN17fastertransformer19normalize_kernel_v2INS_5half4E6__halfLi1ELi4ELi4EEEvPT_PKT0_iiii)
        .other          _ZN17fastertransformer19normalize_kernel_v2INS_5half4E6__halfLi1ELi4ELi4EEEvPT_PKT0_iiii,@"STO_CUDA_ENTRY STV_DEFAULT"
_ZN17fastertransformer19normalize_kernel_v2INS_5half4E6__halfLi1ELi4ELi4EEEvPT_PKT0_iiii:
.text._ZN17fastertransformer19normalize_kernel_v2INS_5half4E6__halfLi1ELi4ELi4EEEvPT_PKT0_iiii:
        /* <DEDUP_REMOVED lines=63> */
[----:B0-----:R-:W-:Y:S01]  /*03f0*/  SHF.R.S32.HI R6, RZ, 0x1f, R11 ;  /* 0x0000001fff067819 */ /* 0x001fe2000001140b */
[----:B------:R-:W-:Y:S03]  /*0400*/  BSSY.RECONVERGENT B0, `(.L_x_76) ;  /* 0x000001e000007945 */ /* 0x000fe60003800200 */
[----:B------:R-:W-:Y:S01]  /*0410*/  LEA.HI R3, R6, R11, RZ, 0x2 ;  /* 0x0000000b06037211 */ /* 0x000fe200078f10ff */
[----:B------:R-:W-:-:S03]  /*0420*/  VIADD R6, R11, 0x1f ;  /* 0x0000001f0b067836 */ /* 0x000fc60000000000 */
[----:B------:R-:W-:Y:S02]  /*0430*/  SHF.R.S32.HI R3, RZ, 0x2, R3 ;  /* 0x00000002ff037819 */ /* 0x000fe40000011403 */
[----:B------:R-:W-:Y:S02]  /*0440*/  SHF.R.S32.HI R7, RZ, 0x1f, R6 ;  /* 0x0000001fff077819 */ /* 0x000fe40000011406 */
[----:B------:R-:W-:Y:S02]  /*0450*/  SHF.L.U32 R5, R3, 0x2, RZ ;  /* 0x0000000203057819 */ /* 0x000fe400000006ff */
[----:B------:R-:W-:Y:S02]  /*0460*/  LEA.HI R7, R7, R6, RZ, 0x5 ;  /* 0x0000000607077211 */ /* 0x000fe400078f28ff */
        /* <DEDUP_REMOVED lines=12> */
.L_x_78:
[----:B0-----:R-:W-:-:S05]  /*0530*/  IADD3 R13, PT, PT, R7, R10, RZ ;  /* 0x0000000a070d7210 */ /* 0x001fca0007ffe0ff */
[----:B--2---:R-:W-:-:S05]  /*0540*/  IMAD.WIDE R12, R13, 0x8, R8 ;  /* 0x000000080d0c7825 */ /* 0x004fca00078e0208 */
[----:B------:R-:W2:Y:S04]  /*0550*/  LDG.E R16, desc[UR8][R12.64] ;  /* 0x000000080c107981 */ /* 0x000ea8000c1e1900 */
[----:B------:R2:W3:Y:S01]  /*0560*/  LDG.E R17, desc[UR8][R12.64+0x4] ;  /* 0x000004080c117981 */ /* 0x0004e2000c1e1900 */
[----:B------:R-:W-:Y:S02]  /*0570*/  IMAD R14, R10, 0x8, R15 ;  /* 0x000000080a0e7824 */ /* 0x000fe400078e020f */
[----:B-1----:R-:W-:-:S05]  /*0580*/  IMAD.IADD R10, R21, 0x1, R10 ;  /* 0x00000001150a7824 */ /* 0x002fca00078e020a */
[----:B------:R-:W-:Y:S01]  /*0590*/  ISETP.GE.AND P1, PT, R10, R5, PT ;  /* 0x000000050a00720c */ /* 0x000fe20003f26270 */
[----:B--2---:R-:W-:Y:S01]  /*05a0*/  IMAD.MOV.U32 R12, RZ, RZ, R16 ;  /* 0x000000ffff0c7224 */ /* 0x004fe200078e0010 */
[----:B---3--:R-:W-:-:S05]  /*05b0*/  MOV R13, R17 ;  /* 0x00000011000d7202 */ /* 0x008fca0000000f00 */
[----:B------:R0:W-:Y:S06]  /*05c0*/  STS.64 [R14], R12 ;  /* 0x0000000c0e007388 */ /* 0x0001ec0000000a00 */
[----:B------:R-:W-:Y:S05]  /*05d0*/  @!P1 BRA `(.L_x_78) ;  /* 0xfffffffc00d49947 */ /* 0x000fea000383ffff */
.L_x_77:
[----:B------:R-:W-:Y:S05]  /*05e0*/  BSYNC.RECONVERGENT B0 ;  /* 0x0000000000007941 */ /* 0x000fea0003800200 */
.L_x_76:
[----:B------:R-:W-:Y:S01]  /*05f0*/  IMAD R9, R19, R6, RZ ;  /* 0x0000000613097224 */ /* 0x000fe200078e02ff */
[----:B------:R-:W-:Y:S01]  /*0600*/  BAR.SYNC.DEFER_BLOCKING 0x0 ;  /* 0x0000000000007b1d */ /* 0x000fe20000010000 */
[----:B------:R-:W-:Y:S02]  /*0610*/  IMAD.MOV.U32 R8, RZ, RZ, 0x3f800000 ;  /* 0x3f800000ff087424 */ /* 0x000fe400078e00ff */
[----:B-----5:R-:W-:Y:S01]  /*0620*/  @P0 HADD2.F32 R8, -RZ, R4.H0_H0 ;  /* 0x20000004ff080230 */ /* 0x020fe20000004100 */
[----:B------:R-:W-:Y:S02]  /*0630*/  VIMNMX R10, PT, PT, RZ, R9, !PT ;  /* 0x00000009ff0a7248 */ /* 0x000fe40007fe0100 */
[----:B------:R-:W-:Y:S02]  /*0640*/  BSSY.RECONVERGENT B0, `(.L_x_79) ;  /* 0x000003b000007945 */ /* 0x000fe40003800200 */
[----:B------:R-:W-:Y:S01]  /*0650*/  ISETP.GE.AND P1, PT, R10, R11, PT ;  /* 0x0000000b0a00720c */ /* 0x000fe20003f26270 */
[----:B------:R-:W-:-:S12]  /*0660*/  HFMA2 R10, -RZ, RZ, 0, 0 ;  /* 0x00000000ff0a7431 */ /* 0x000fd800000001ff */
[----:B------:R-:W-:Y:S05]  /*0670*/  @P1 BRA `(.L_x_80) ;  /* 0x0000000000dc1947 */ /* 0x000fea0003800000 */
[----:B------:R-:W-:Y:S01]  /*0680*/  VIMNMX R19, PT, PT, R19, 0x1, !PT ;  /* 0x0000000113137848 */ /* 0x000fe20007fe0100 */
[----:B------:R-:W-:Y:S01]  /*0690*/  BSSY.RECONVERGENT B1, `(.L_x_81) ;  /* 0x0000025000017945 */ /* 0x000fe20003800200 */
[----:B------:R-:W-:Y:S01]  /*06a0*/  LOP3.LUT R4, RZ, R9, RZ, 0x33, !PT ;  /* 0x00000009ff047212 */ /* 0x000fe200078e33ff */
[----:B0-----:R-:W-:Y:S01]  /*06b0*/  IMAD.MOV.U32 R12, RZ, RZ, RZ ;  /* 0x000000ffff0c7224 */ /* 0x001fe200078e00ff */
[----:B------:R-:W-:Y:S01]  /*06c0*/  MOV R10, RZ ;  /* 0x000000ff000a7202 */ /* 0x000fe20000000f00 */
[----:B------:R-:W-:-:S05]  /*06d0*/  VIADD R19, R19, 0xffffffff ;  /* 0xffffffff13137836 */ /* 0x000fca0000000000 */
[----:B------:R-:W-:-:S04]  /*06e0*/  VIADDMNMX.U32 R19, R4, R11, R19, PT ;  /* 0x0000000b04137246 */ /* 0x000fc80003800013 */
[C---:B------:R-:W-:Y:S01]  /*06f0*/  ISETP.GE.U32.AND P0, PT, R19.reuse, 0x3, PT ;  /* 0x000000031300780c */ /* 0x040fe20003f06070 */
[----:B------:R-:W-:-:S05]  /*0700*/  VIADD R13, R19, 0x1 ;  /* 0x00000001130d7836 */ /* 0x000fca0000000000 */
[----:B------:R-:W-:-:S04]  /*0710*/  LOP3.LUT R4, R13, 0x3, RZ, 0xc0, !PT ;  /* 0x000000030d047812 */ /* 0x000fc800078ec0ff */
[----:B------:R-:W-:-:S03]  /*0720*/  ISETP.NE.AND P1, PT, R4, RZ, PT ;  /* 0x000000ff0400720c */ /* 0x000fc60003f25270 */
[----:B------:R-:W-:Y:S10]  /*0730*/  @!P0 BRA `(.L_x_82) ;  /* 0x0000000000688947 */ /* 0x000ff40003800000 */
[----:B------:R-:W0:Y:S01]  /*0740*/  S2UR UR5, SR_CgaCtaId ;  /* 0x00000000000579c3 */ /* 0x000e220000008800 */
[----:B------:R-:W-:Y:S01]  /*0750*/  UMOV UR4, 0x400 ;  /* 0x0000040000047882 */ /* 0x000fe20000000000 */
[----:B------:R-:W-:Y:S01]  /*0760*/  IMAD R10, R2, R11, R9 ;  /* 0x0000000b020a7224 */ /* 0x000fe200078e0209 */
[----:B------:R-:W-:Y:S01]  /*0770*/  UIADD3 UR4, UPT, UPT, UR4, 0x10, URZ ;  /* 0x0000001004047890 */ /* 0x000fe2000fffe0ff */
[----:B------:R-:W-:-:S04]  /*0780*/  LOP3.LUT R12, R13, 0xfffffffc, RZ, 0xc0, !PT ;  /* 0xfffffffc0d0c7812 */ /* 0x000fc800078ec0ff */
[----:B------:R-:W-:Y:S01]  /*0790*/  IADD3 R14, PT, PT, -R12, RZ, RZ ;  /* 0x000000ff0c0e7210 */ /* 0x000fe20007ffe1ff */
[----:B0-----:R-:W-:-:S06]  /*07a0*/  ULEA UR4, UR5, UR4, 0x18 ;  /* 0x0000000405047291 */ /* 0x001fcc000f8ec0ff */
[----:B------:R-:W-:Y:S01]  /*07b0*/  LEA R13, R10, UR4, 0x1 ;  /* 0x000000040a0d7c11 */ /* 0x000fe2000f8e08ff */
[----:B------:R-:W-:-:S04]  /*07c0*/  IMAD.MOV.U32 R10, RZ, RZ, RZ ;  /* 0x000000ffff0a7224 */ /* 0x000fc800078e00ff */
[----:B------:R-:W-:-:S07]  /*07d0*/  VIADD R13, R13, 0x4 ;  /* 0x000000040d0d7836 */ /* 0x000fce0000000000 */
.L_x_83:
[----:B------:R-:W0:Y:S01]  /*07e0*/  LDS.U16 R15, [R13+-0x4] ;  /* 0xfffffc000d0f7984 */ /* 0x000e220000000400 */
[----:B------:R-:W-:-:S03]  /*07f0*/  VIADD R14, R14, 0x4 ;  /* 0x000000040e0e7836 */ /* 0x000fc60000000000 */
[----:B------:R-:W1:Y:S02]  /*0800*/  LDS.U16 R16, [R13+-0x2] ;  /* 0xfffffe000d107984 */ /* 0x000e640000000400 */
[----:B------:R-:W-:Y:S02]  /*0810*/  ISETP.NE.AND P0, PT, R14, RZ, PT ;  /* 0x000000ff0e00720c */ /* 0x000fe40003f05270 */
[----:B------:R-:W2:Y:S04]  /*0820*/  LDS.U16 R18, [R13] ;  /* 0x000000000d127984 */ /* 0x000ea80000000400 */
[----:B------:R3:W4:Y:S02]  /*0830*/  LDS.U16 R19, [R13+0x2] ;  /* 0x000002000d137984 */ /* 0x0007240000000400 */
[----:B---3--:R-:W-:Y:S01]  /*0840*/  IADD3 R13, PT, PT, R13, 0x8, RZ ;  /* 0x000000080d0d7810 */ /* 0x008fe20007ffe0ff */
[----:B0-----:R-:W-:-:S02]  /*0850*/  HADD2.F32 R15, -RZ, R15.H0_H0 ;  /* 0x2000000fff0f7230 */ /* 0x001fc40000004100 */
        /* <DEDUP_REMOVED lines=8> */
.L_x_82:
[----:B------:R-:W-:Y:S05]  /*08e0*/  BSYNC.RECONVERGENT B1 ;  /* 0x0000000000017941 */ /* 0x000fea0003800200 */
.L_x_81:
        /* <DEDUP_REMOVED lines=9> */
.L_x_84:
[----:B------:R0:W1:Y:S01]  /*0980*/  LDS.U16 R9, [R12] ;  /* 0x000000000c097984 */ /* 0x0000620000000400 */
[----:B------:R-:W-:-:S05]  /*0990*/  VIADD R4, R4, 0x1 ;  /* 0x0000000104047836 */ /* 0x000fca0000000000 */
[----:B------:R-:W-:Y:S02]  /*09a0*/  ISETP.NE.AND P0, PT, R4, RZ, PT ;  /* 0x000000ff0400720c */ /* 0x000fe40003f05270 */
[----:B0-----:R-:W-:Y:S01]  /*09b0*/  IADD3 R12, PT, PT, R12, 0x2, RZ ;  /* 0x000000020c0c7810 */ /* 0x001fe20007ffe0ff */
[----:B-1----:R-:W-:-:S05]  /*09c0*/  HADD2.F32 R9, -RZ, R9.H0_H0 ;  /* 0x20000009ff097230 */ /* 0x002fca0000004100 */
[----:B------:R-:W-:-:S05]  /*09d0*/  FFMA.FTZ R10, R9, R9, R10 ;  /* 0x00000009090a7223 */ /* 0x000fca000001000a */
[----:B------:R-:W-:Y:S05]  /*09e0*/  @P0 BRA `(.L_x_84) ;  /* 0xfffffffc00e40947 */ /* 0x000fea000383ffff */
.L_x_80:
[----:B------:R-:W-:Y:S05]  /*09f0*/  BSYNC.RECONVERGENT B0 ;  /* 0x0000000000007941 */ /* 0x000fea0003800200 */
.L_x_79:
        /* <DEDUP_REMOVED lines=9> */
[----:B0-----:R-:W0:Y:S02]  /*0a90*/  SHFL.BFLY PT, R12, R11, 0x8, 0x1f ;  /* 0x0d001f000b0c7f89 */ /* 0x001e2400000e0000 */
        /* <DEDUP_REMOVED lines=21> */
.L_x_86:
[----:B------:R-:W-:Y:S05]  /*0bf0*/  BSYNC.RECONVERGENT B0 ;  /* 0x0000000000007941 */ /* 0x000fea0003800200 */
.L_x_85:
        /* <DEDUP_REMOVED lines=9> */
[----:B0-----:R-:W0:Y:S03]  /*0c90*/  LDC.64 R8, c[0x0][0x380] ;  /* 0x0000e000ff087b82 */ /* 0x001e260000000a00 */
        /* <DEDUP_REMOVED lines=9> */
[----:B0--3--:R-:W-:-:S07]  /*0d30*/  IMAD.HI.U32 R6, R11, R13, R10 ;  /* 0x0000000d0b067227 */ /* 0x009fce00078e000a */
.L_x_87:
[----:B0-----:R-:W-:Y:S01]  /*0d40*/  IABS R10, R3 ;  /* 0x00000003000a7213 */ /* 0x001fe20000000000 */
[----:B------:R-:W-:Y:S01]  /*0d50*/  IMAD.IADD R21, R7, 0x1, R0 ;  /* 0x0000000107157824 */ /* 0x000fe200078e0200 */
[----:B------:R-:W-:Y:S02]  /*0d60*/  IABS R11, R0 ;  /* 0x00000000000b7213 */ /* 0x000fe40000000000 */
[----:B------:R-:W-:-:S03]  /*0d70*/  IADD3 R12, PT, PT, RZ, -R10, RZ ;  /* 0x8000000aff0c7210 */ /* 0x000fc60007ffe0ff */
[----:B------:R-:W-:-:S04]  /*0d80*/  IMAD.HI.U32 R10, R6, R11, RZ ;  /* 0x0000000b060a7227 */ /* 0x000fc800078e00ff */
[----:B------:R-:W-:Y:S01]  /*0d90*/  IMAD R11, R10, R12, R11 ;  /* 0x0000000c0a0b7224 */ /* 0x000fe200078e020b */
[----:B------:R-:W-:-:S04]  /*0da0*/  IABS R12, R3 ;  /* 0x00000003000c7213 */ /* 0x000fc80000000000 */
[----:B------:R-:W-:-:S13]  /*0db0*/  ISETP.GT.U32.AND P2, PT, R2, R11, PT ;  /* 0x0000000b0200720c */ /* 0x000fda0003f44070 */
[----:B------:R-:W-:Y:S01]  /*0dc0*/  @!P2 IMAD.IADD R11, R11, 0x1, -R12 ;  /* 0x000000010b0ba824 */ /* 0x000fe200078e0a0c */
[----:B------:R-:W-:-:S04]  /*0dd0*/  @!P2 IADD3 R10, PT, PT, R10, 0x1, RZ ;  /* 0x000000010a0aa810 */ /* 0x000fc80007ffe0ff */
[----:B------:R-:W-:Y:S02]  /*0de0*/  ISETP.GE.U32.AND P1, PT, R11, R2, PT ;  /* 0x000000020b00720c */ /* 0x000fe40003f26070 */
[----:B------:R-:W-:-:S04]  /*0df0*/  LOP3.LUT R11, R0, R3, RZ, 0x3c, !PT ;  /* 0x00000003000b7212 */ /* 0x000fc800078e3cff */
[----:B------:R-:W-:Y:S02]  /*0e00*/  ISETP.GE.AND P3, PT, R11, RZ, PT ;  /* 0x000000ff0b00720c */ /* 0x000fe40003f66270 */
[C---:B------:R-:W-:Y:S02]  /*0e10*/  LEA R11, R0.reuse, UR6, 0x3 ;  /* 0x00000006000b7c11 */ /* 0x040fe4000f8e18ff */
[----:B------:R-:W-:-:S03]  /*0e20*/  IADD3 R0, PT, PT, R0, UR7, RZ ;  /* 0x0000000700007c10 */ /* 0x000fc6000fffe0ff */
[----:B------:R-:W-:Y:S01]  /*0e30*/  @P1 VIADD R10, R10, 0x1 ;  /* 0x000000010a0a1836 */ /* 0x000fe20000000000 */
[----:B------:R-:W-:-:S05]  /*0e40*/  ISETP.GE.AND P1, PT, R0, R5, PT ;  /* 0x000000050000720c */ /* 0x000fca0003f26270 */
[----:B------:R-:W-:-:S04]  /*0e50*/  @!P3 IADD3 R10, PT, PT, -R10, RZ, RZ ;  /* 0x000000ff0a0ab210 */ /* 0x000fc80007ffe1ff */
[----:B------:R-:W-:Y:S02]  /*0e60*/  SEL R12, R4, R10, !P0 ;  /* 0x0000000a040c7207 */ /* 0x000fe40004000000 */
[----:B------:R-:W0:Y:S02]  /*0e70*/  LDS.64 R10, [R11] ;  /* 0x000000000b0a7984 */ /* 0x000e240000000a00 */
[----:B------:R-:W-:-:S06]  /*0e80*/  LEA R12, R12, UR4, 0x2 ;  /* 0x000000040c0c7c11 */ /* 0x000fcc000f8e10ff */
[----:B------:R-:W1:Y:S01]  /*0e90*/  LDS R12, [R12] ;  /* 0x000000000c0c7984 */ /* 0x000e620000000800 */
[--C-:B0-----:R-:W-:Y:S02]  /*0ea0*/  HADD2.F32 R13, -RZ, R10.reuse.H0_H0 ;  /* 0x2000000aff0d7230 */ /* 0x101fe40000004100 */
[----:B------:R-:W-:Y:S02]  /*0eb0*/  HADD2.F32 R15, -RZ, R10.H1_H1 ;  /* 0x3000000aff0f7230 */ /* 0x000fe40000004100 */
[--C-:B------:R-:W-:Y:S02]  /*0ec0*/  HADD2.F32 R17, -RZ, R11.reuse.H0_H0 ;  /* 0x2000000bff117230 */ /* 0x100fe40000004100 */
[----:B------:R-:W-:Y:S02]  /*0ed0*/  HADD2.F32 R19, -RZ, R11.H1_H1 ;  /* 0x3000000bff137230 */ /* 0x000fe40000004100 */
[C---:B-1----:R-:W-:Y:S01]  /*0ee0*/  FMUL.FTZ R13, R12.reuse, R13 ;  /* 0x0000000d0c0d7220 */ /* 0x042fe20000410000 */
[C---:B------:R-:W-:Y:S01]  /*0ef0*/  FMUL.FTZ R10, R12.reuse, R15 ;  /* 0x0000000f0c0a7220 */ /* 0x040fe20000410000 */
[C---:B------:R-:W-:Y:S01]  /*0f00*/  FMUL.FTZ R17, R12.reuse, R17 ;  /* 0x000000110c117220 */ /* 0x040fe20000410000 */
[----:B------:R-:W-:-:S03]  /*0f10*/  FMUL.FTZ R14, R12, R19 ;  /* 0x000000130c0e7220 */ /* 0x000fc60000410000 */
[----:B------:R-:W-:Y:S01]  /*0f20*/  F2FP.F16.F32.PACK_AB R13, R10, R13 ;  /* 0x0000000d0a0d723e */ /* 0x000fe200000000ff */
[----:B------:R-:W-:Y:S01]  /*0f30*/  IMAD.WIDE R10, R21, 0x8, R8 ;  /* 0x00000008150a7825 */ /* 0x000fe200078e0208 */
[----:B------:R-:W-:-:S04]  /*0f40*/  F2FP.F16.F32.PACK_AB R17, R14, R17 ;  /* 0x000000110e11723e */ /* 0x000fc800000000ff */
[----:B------:R0:W-:Y:S04]  /*0f50*/  STG.E desc[UR8][R10.64], R13 ;  /* 0x0000000d0a007986 */ /* 0x0001e8000c101908 */
[----:B------:R0:W-:Y:S01]  /*0f60*/  STG.E desc[UR8][R10.64+0x4], R17 ;  /* 0x000004110a007986 */ /* 0x0001e2000c101908 */
[----:B------:R-:W-:Y:S05]  /*0f70*/  @!P1 BRA `(.L_x_87) ;  /* 0xfffffffc00709947 */ /* 0x000fea000383ffff */
[----:B------:R-:W-:Y:S05]  /*0f80*/  EXIT ;  /* 0x000000000000794d */ /* 0x000fea0003800000 */
.L_x_88:
        /* <DEDUP_REMOVED lines=15> */
.L_x_364:


//--------------------- .text._ZN17fastertransformer19normalize_kernel_v2I6__halfS1_Li2ELi4ELi1EEEvPT_PKT0_iiii --------------------------
	.section	.text._ZN17fastertransformer19normalize_kernel_v2I6__halfS1_Li2ELi4ELi1EEEvPT_PKT0_iiii,"ax",@progbits
	.align	128
        .global         _ZN17fastertransformer19normalize_kernel_v2I6__halfS1_Li2ELi4ELi1EEEvPT_PKT0_iiii
        .type           _ZN17fastertransformer19normalize_kernel_v2I6__halfS1_Li2ELi4ELi1EEEvPT_PKT0_iiii,@function
        .size           _ZN17fastertransformer19normalize_kernel_v2I6__halfS1_Li2ELi4ELi1EEEvPT_PKT0_iiii,(.L_x_365 - _ZN17fastertransformer19normalize_kernel_v2I6__halfS1_Li2ELi4ELi1EEEvPT_PKT0_iiii)
        .other          _ZN17fastertransformer19normalize_kernel_v2I6__halfS1_Li2ELi4ELi1EEEvPT_PKT0_iiii,@"STO_CUDA_ENTRY STV_DEFAULT"
_ZN17fastertransformer19normalize_kernel_v2I6__halfS1_Li2ELi4ELi1EEEvPT_PKT0_iiii:
.text._ZN17fastertransformer19normalize_kernel_v2I6__halfS1_Li2ELi4ELi1EEEvPT_PKT0_iiii:
        /* <DEDUP_REMOVED lines=15> */
[----:B------:R-:W-:Y:S01]  /*00f0*/  IABS R10, R7 ;  /* 0x00000007000a7213 */ /* 0x000fe20000000000 */
[----:B0-----:R-:W-:Y:S01]  /*0100*/  VIADD R8, R5, 0xffffffe ;  /* 0x0ffffffe05087836 */ /* 0x001fe20000000000 */
[----:B--2---:R-:W-:-:S03]  /*0110*/  IABS R5, R4 ;  /* 0x0000000400057213 */ /* 0x004fc60000000000 */
[----:B------:R0:W1:Y:S02]  /*0120*/  F2I.FTZ.U32.TRUNC.NTZ R9, R8 ;  /* 0x0000000800097305 */ /* 0x000064000021f000 */
[----:B0-----:R-:W-:Y:S02]  /*0130*/  IMAD.MOV.U32 R8, RZ, RZ, RZ ;  /* 0x000000ffff087224 */ /* 0x001fe400078e00ff */
[----:B-1----:R-:W-:-:S04]  /*0140*/  IMAD.MOV R11, RZ, RZ, -R9 ;  /* 0x000000ffff0b7224 */ /* 0x002fc800078e0a09 */
[----:B------:R-:W-:-:S04]  /*0150*/  IMAD R11, R11, R12, RZ ;  /* 0x0000000c0b0b7224 */ /* 0x000fc800078e02ff */
[----:B------:R-:W-:Y:S01]  /*0160*/  IMAD.HI.U32 R8, R9, R11, R8 ;  /* 0x0000000b09087227 */ /* 0x000fe200078e0008 */
[----:B------:R-:W-:Y:S02]  /*0170*/  MOV R9, R10 ;  /* 0x0000000a00097202 */ /* 0x000fe40000000f00 */
[----:B------:R-:W0:Y:S03]  /*0180*/  I2F.RP R10, R5 ;  /* 0x00000005000a7306 */ /* 0x000e260000209400 */
[----:B------:R-:W-:-:S04]  /*0190*/  IMAD.HI.U32 R8, R8, R9, RZ ;  /* 0x0000000908087227 */ /* 0x000fc800078e00ff */
[----:B------:R-:W-:-:S04]  /*01a0*/  IMAD.MOV R11, RZ, RZ, -R8 ;  /* 0x000000ffff0b7224 */ /* 0x000fc800078e0a08 */
[C---:B------:R-:W-:Y:S01]  /*01b0*/  IMAD R9, R12.reuse, R11, R9 ;  /* 0x0000000b0c097224 */ /* 0x040fe200078e0209 */
[----:B0-----:R-:W0:Y:S04]  /*01c0*/  MUFU.RCP R10, R10 ;  /* 0x0000000a000a7308 */ /* 0x001e280000001000 */
[----:B------:R-:W-:-:S13]  /*01d0*/  ISETP.GT.U32.AND P1, PT, R12, R9, PT ;  /* 0x000000090c00720c */ /* 0x000fda0003f24070 */
[----:B------:R-:W-:Y:S01]  /*01e0*/  @!P1 IMAD.IADD R9, R9, 0x1, -R12 ;  /* 0x0000000109099824 */ /* 0x000fe200078e0a0c */
[----:B------:R-:W-:Y:S01]  /*01f0*/  @!P1 IADD3 R8, PT, PT, R8, 0x1, RZ ;  /* 0x0000000108089810 */ /* 0x000fe20007ffe0ff */
[----:B0-----:R-:W-:Y:S01]  /*0200*/  VIADD R11, R10, 0xffffffe ;  /* 0x0ffffffe0a0b7836 */ /* 0x001fe20000000000 */
[----:B------:R-:W-:Y:S02]  /*0210*/  ISETP.NE.AND P1, PT, R6, RZ, PT ;  /* 0x000000ff0600720c */ /* 0x000fe40003f25270 */
[----:B------:R-:W-:Y:S02]  /*0220*/  ISETP.GE.U32.AND P0, PT, R9, R12, PT ;  /* 0x0000000c0900720c */ /* 0x000fe40003f06070 */
[----:B------:R-:W-:Y:S02]  /*0230*/  LOP3.LUT R9, R7, R6, RZ, 0x3c, !PT ;  /* 0x0000000607097212 */ /* 0x000fe400078e3cff */
[----:B------:R-:W0:Y:S02]  /*0240*/  F2I.FTZ.U32.TRUNC.NTZ R7, R11 ;  /* 0x0000000b00077305 */ /* 0x000e24000021f000 */
[----:B------:R-:W-:-:S07]  /*0250*/  ISETP.GE.AND P2, PT, R9, RZ, PT ;  /* 0x000000ff0900720c */ /* 0x000fce0003f46270 */
[----:B------:R-:W-:Y:S01]  /*0260*/  @P0 VIADD R8, R8, 0x1 ;  /* 0x0000000108080836 */ /* 0x000fe20000000000 */
[----:B------:R-:W-:-:S04]  /*0270*/  ISETP.NE.U32.AND P0, PT, RZ, UR6, PT ;  /* 0x00000006ff007c0c */ /* 0x000fc8000bf05070 */
[----:B------:R-:W-:Y:S01]  /*0280*/  ISETP.NE.AND.EX P0, PT, RZ, UR7, PT, P0 ;  /* 0x00000007ff007c0c */ /* 0x000fe2000bf05300 */
[----:B------:R-:W-:Y:S01]  /*0290*/  @!P2 IMAD.MOV R8, RZ, RZ, -R8 ;  /* 0x000000ffff08a224 */ /* 0x000fe200078e0a08 */
[----:B------:R-:W-:Y:S01]  /*02a0*/  @!P1 LOP3.LUT R8, RZ, R6, RZ, 0x33, !PT ;  /* 0x00000006ff089212 */ /* 0x000fe200078e33ff */
[----:B------:R-:W-:Y:S02]  /*02b0*/  HFMA2 R6, -RZ, RZ, 0, 0 ;  /* 0x00000000ff067431 */ /* 0x000fe400000001ff */
[----:B0-----:R-:W-:Y:S01]  /*02c0*/  IMAD.MOV R10, RZ, RZ, -R7 ;  /* 0x000000ffff0a7224 */ /* 0x001fe200078e0a07 */
[----:B------:R-:W-:-:S03]  /*02d0*/  ISETP.GE.AND P3, PT, R8, RZ, PT ;  /* 0x000000ff0800720c */ /* 0x000fc60003f66270 */
[----:B------:R-:W-:Y:S01]  /*02e0*/  IMAD R9, R10, R5, RZ ;  /* 0x000000050a097224 */ /* 0x000fe200078e02ff */
[----:B------:R-:W-:-:S03]  /*02f0*/  IABS R10, R8 ;  /* 0x00000008000a7213 */ /* 0x000fc60000000000 */
[----:B------:R-:W-:-:S06]  /*0300*/  IMAD.HI.U32 R6, R7, R9, R6 ;  /* 0x0000000907067227 */ /* 0x000fcc00078e0006 */
        /* <DEDUP_REMOVED lines=8> */
[----:B------:R-:W-:-:S05]  /*0390*/  @!P2 IMAD.IADD R10, R10, 0x1, -R5 ;  /* 0x000000010a0aa824 */ /* 0x000fca00078e0a05 */
[----:B------:R-:W-:Y:S02]  /*03a0*/  @!P3 IADD3 R10, PT, PT, -R10, RZ, RZ ;  /* 0x000000ff0a0ab210 */ /* 0x000fe40007ffe1ff */
[----:B------:R-:W-:Y:S02]  /*03b0*/  @!P1 LOP3.LUT R10, RZ, R4, RZ, 0x33, !PT ;  /* 0x00000004ff0a9212 */ /* 0x000fe400078e33ff */
[----:B------:R-:W1:Y:S03]  /*03c0*/  LDC R4, c[0x0][0x39c] ;  /* 0x0000e700ff047b82 */ /* 0x000e660000000800 */
[----:B0-----:R-:W-:-:S05]  /*03d0*/  @P0 IMAD.WIDE R6, R10, 0x2, R6 ;  /* 0x000000020a060825 */ /* 0x001fca00078e0206 */
[----:B---3--:R0:W5:Y:S01]  /*03e0*/  @P0 LDG.E.U16 R9, desc[UR10][R6.64] ;  /* 0x0000000a06090981 */ /* 0x008162000c1e1500 */
[----:B------:R-:W-:Y:S01]  /*03f0*/  BSSY.RECONVERGENT B0, `(.L_x_89) ;  /* 0x0000018000007945 */ /* 0x000fe20003800200 */
[C---:B-1----:R-:W-:Y:S02]  /*0400*/  IMAD.SHL.U32 R5, R4.reuse, 0x8, RZ ;  /* 0x0000000804057824 */ /* 0x042fe400078e00ff */
[----:B------:R-:W-:-:S03]  /*0410*/  VIADD R8, R4, 0xf ;  /* 0x0000000f04087836 */ /* 0x000fc60000000000 */
[----:B------:R-:W-:Y:S02]  /*0420*/  ISETP.GE.AND P1, PT, R0, R5, PT ;  /* 0x000000050000720c */ /* 0x000fe40003f26270 */
[----:B------:R-:W-:-:S04]  /*0430*/  SHF.R.S32.HI R11, RZ, 0x1f, R8 ;  /* 0x0000001fff0b7819 */ /* 0x000fc80000011408 */
[----:B------:R-:W-:Y:S02]  /*0440*/  LEA.HI R11, R11, R8, RZ, 0x4 ;  /* 0x000000080b0b7211 */ /* 0x000fe400078f20ff */
[----:B------:R-:W-:Y:S02]  /*0450*/  LOP3.LUT R8, R0, 0xf, RZ, 0xc0, !PT ;  /* 0x0000000f00087812 */ /* 0x000fe400078ec0ff */
[----:B------:R-:W-:-:S03]  /*0460*/  SHF.R.S32.HI R15, RZ, 0x4, R11 ;  /* 0x00000004ff0f7819 */ /* 0x000fc6000001140b */
        /* <DEDUP_REMOVED lines=8> */
.L_x_91:
[----:B0-----:R-:W-:-:S04]  /*04f0*/  IMAD R11, R4, UR4, R12 ;  /* 0x00000004040b7c24 */ /* 0x001fc8000f8e020c */
[----:B--2---:R-:W-:-:S06]  /*0500*/  IMAD.WIDE R10, R11, 0x2, R6 ;  /* 0x000000020b0a7825 */ /* 0x004fcc00078e0206 */
[----:B------:R-:W2:Y:S01]  /*0510*/  LDG.E.U16 R11, desc[UR10][R10.64] ;  /* 0x0000000a0a0b7981 */ /* 0x000ea2000c1e1500 */
[----:B------:R-:W-:Y:S01]  /*0520*/  IMAD R14, R12, 0x2, R13 ;  /* 0x000000020c0e7824 */ /* 0x000fe200078e020d */
[----:B-1----:R-:W-:-:S04]  /*0530*/  IADD3 R12, PT, PT, R17, R12, RZ ;  /* 0x0000000c110c7210 */ /* 0x002fc80007ffe0ff */
[----:B------:R-:W-:Y:S01]  /*0540*/  ISETP.GE.AND P1, PT, R12, R5, PT ;  /* 0x000000050c00720c */ /* 0x000fe20003f26270 */
[----:B--2---:R0:W-:-:S12]  /*0550*/  STS.U16 [R14], R11 ;  /* 0x0000000b0e007388 */ /* 0x0041d80000000400 */
[----:B------:R-:W-:Y:S05]  /*0560*/  @!P1 BRA `(.L_x_91) ;  /* 0xfffffffc00e09947 */ /* 0x000fea000383ffff */
.L_x_90:
[----:B------:R-:W-:Y:S05]  /*0570*/  BSYNC.RECONVERGENT B0 ;  /* 0x0000000000007941 */ /* 0x000fea0003800200 */
.L_x_89:
[----:B------:R-:W-:Y:S01]  /*0580*/  IMAD R7, R15, R8, RZ ;  /* 0x000000080f077224 */ /* 0x000fe200078e02ff */
[----:B------:R-:W-:Y:S01]  /*0590*/  BAR.SYNC.DEFER_BLOCKING 0x0 ;  /* 0x0000000000007b1d */ /* 0x000fe20000010000 */
[----:B------:R-:W-:Y:S02]  /*05a0*/  IMAD.MOV.U32 R6, RZ, RZ, 0x3f800000 ;  /* 0x3f800000ff067424 */ /* 0x000fe400078e00ff */
[----:B-----5:R-:W-:Y:S01]  /*05b0*/  @P0 HADD2.F32 R6, -RZ, R9.H0_H0 ;  /* 0x20000009ff060230 */ /* 0x020fe20000004100 */
[----:B0-----:R-:W-:Y:S01]  /*05c0*/  VIMNMX R11, PT, PT, RZ, R7, !PT ;  /* 0x00000007ff0b7248 */ /* 0x001fe20007fe0100 */
[----:B------:R-:W-:Y:S01]  /*05d0*/  IMAD.IADD R3, R2, 0x1, R3 ;  /* 0x0000000102037824 */ /* 0x000fe200078e0203 */
[----:B------:R-:W-:Y:S01]  /*05e0*/  BSSY.RECONVERGENT B0, `(.L_x_92) ;  /* 0x000003b000007945 */ /* 0x000fe20003800200 */
[----:B------:R-:W-:Y:S02]  /*05f0*/  MOV R9, RZ ;  /* 0x000000ff00097202 */ /* 0x000fe40000000f00 */
[----:B------:R-:W-:-:S13]  /*0600*/  ISETP.GE.AND P1, PT, R11, R4, PT ;  /* 0x000000040b00720c */ /* 0x000fda0003f26270 */
[----:B------:R-:W-:Y:S05]  /*0610*/  @P1 BRA `(.L_x_93) ;  /* 0x0000000000dc1947 */ /* 0x000fea0003800000 */
[----:B------:R-:W-:Y:S01]  /*0620*/  VIMNMX R15, PT, PT, R15, 0x1, !PT ;  /* 0x000000010f0f7848 */ /* 0x000fe20007fe0100 */
[----:B------:R-:W-:Y:S01]  /*0630*/  BSSY.RECONVERGENT B1, `(.L_x_94) ;  /* 0x0000026000017945 */ /* 0x000fe20003800200 */
[----:B------:R-:W-:Y:S01]  /*0640*/  LOP3.LUT R9, RZ, R7, RZ, 0x33, !PT ;  /* 0x00000007ff097212 */ /* 0x000fe200078e33ff */
[----:B------:R-:W-:Y:S02]  /*0650*/  IMAD R2, R3, R4, RZ ;  /* 0x0000000403027224 */ /* 0x000fe400078e02ff */
[----:B------:R-:W-:Y:S02]  /*0660*/  VIADD R15, R15, 0xffffffff ;  /* 0xffffffff0f0f7836 */ /* 0x000fe40000000000 */
[----:B------:R-:W-:-:S03]  /*0670*/  IMAD.MOV.U32 R10, RZ, RZ, RZ ;  /* 0x000000ffff0a7224 */ /* 0x000fc600078e00ff */
[----:B------:R-:W-:-:S04]  /*0680*/  VIADDMNMX.U32 R9, R9, R4, R15, PT ;  /* 0x0000000409097246 */ /* 0x000fc8000380000f */
[C---:B------:R-:W-:Y:S01]  /*0690*/  ISETP.GE.U32.AND P0, PT, R9.reuse, 0x3, PT ;  /* 0x000000030900780c */ /* 0x040fe20003f06070 */
[----:B------:R-:W-:Y:S02]  /*06a0*/  VIADD R12, R9, 0x1 ;  /* 0x00000001090c7836 */ /* 0x000fe40000000000 */
[----:B------:R-:W-:-:S03]  /*06b0*/  HFMA2 R9, -RZ, RZ, 0, 0 ;  /* 0x00000000ff097431 */ /* 0x000fc600000001ff */
[----:B------:R-:W-:-:S04]  /*06c0*/  LOP3.LUT R19, R12, 0x3, RZ, 0xc0, !PT ;  /* 0x000000030c137812 */ /* 0x000fc800078ec0ff */
[----:B------:R-:W-:-:S03]  /*06d0*/  ISETP.NE.AND P1, PT, R19, RZ, PT ;  /* 0x000000ff1300720c */ /* 0x000fc60003f25270 */
[----:B------:R-:W-:Y:S10]  /*06e0*/  @!P0 BRA `(.L_x_95) ;  /* 0x0000000000688947 */ /* 0x000ff40003800000 */
[----:B------:R-:W0:Y:S01]  /*06f0*/  S2UR UR6, SR_CgaCtaId ;  /* 0x00000000000679c3 */ /* 0x000e220000008800 */
[----:B------:R-:W-:Y:S01]  /*0700*/  UMOV UR5, 0x400 ;  /* 0x0000040000057882 */ /* 0x000fe20000000000 */
[----:B------:R-:W-:Y:S01]  /*0710*/  IMAD.IADD R11, R7, 0x1, R2 ;  /* 0x00000001070b7824 */ /* 0x000fe200078e0202 */
[----:B------:R-:W-:Y:S01]  /*0720*/  UIADD3 UR5, UPT, UPT, UR5, 0x20, URZ ;  /* 0x0000002005057890 */ /* 0x000fe2000fffe0ff */
[----:B------:R-:W-:Y:S02]  /*0730*/  LOP3.LUT R10, R12, 0xfffffffc, RZ, 0xc0, !PT ;  /* 0xfffffffc0c0a7812 */ /* 0x000fe400078ec0ff */
[----:B------:R-:W-:-:S03]  /*0740*/  MOV R9, RZ ;  /* 0x000000ff00097202 */ /* 0x000fc60000000f00 */
[----:B------:R-:W-:Y:S01]  /*0750*/  IMAD.MOV R12, RZ, RZ, -R10 ;  /* 0x000000ffff0c7224 */ /* 0x000fe200078e0a0a */
[----:B0-----:R-:W-:-:S06]  /*0760*/  ULEA UR5, UR6, UR5, 0x18 ;  /* 0x0000000506057291 */ /* 0x001fcc000f8ec0ff */
[----:B------:R-:W-:-:S05]  /*0770*/  LEA R11, R11, UR5, 0x1 ;  /* 0x000000050b0b7c11 */ /* 0x000fca000f8e08ff */
[----:B------:R-:W-:-:S07]  /*0780*/  VIADD R11, R11, 0x4 ;  /* 0x000000040b0b7836 */ /* 0x000fce0000000000 */
.L_x_96:
        /* <DEDUP_REMOVED lines=16> */
.L_x_95:
[----:B------:R-:W-:Y:S05]  /*0890*/  BSYNC.RECONVERGENT B1 ;  /* 0x0000000000017941 */ /* 0x000fea0003800200 */
.L_x_94:
[----:B------:R-:W-:Y:S05]  /*08a0*/  @!P1 BRA `(.L_x_93) ;  /* 0x0000000000389947 */ /* 0x000fea0003800000 */
[----:B------:R-:W0:Y:S01]  /*08b0*/  S2UR UR6, SR_CgaCtaId ;  /* 0x00000000000679c3 */ /* 0x000e220000008800 */
[----:B------:R-:W-:Y:S01]  /*08c0*/  UMOV UR5, 0x400 ;  /* 0x0000040000057882 */ /* 0x000fe20000000000 */
[----:B------:R-:W-:Y:S01]  /*08d0*/  IADD3 R2, PT, PT, R7, R10, R2 ;  /* 0x0000000a07027210 */ /* 0x000fe20007ffe002 */
[----:B------:R-:W-:Y:S01]  /*08e0*/  UIADD3 UR5, UPT, UPT, UR5, 0x20, URZ ;  /* 0x0000002005057890 */ /* 0x000fe2000fffe0ff */
[----:B------:R-:W-:-:S03]  /*08f0*/  IMAD.MOV R7, RZ, RZ, -R19 ;  /* 0x000000ffff077224 */ /* 0x000fc600078e0a13 */
[----:B0-----:R-:W-:-:S06]  /*0900*/  ULEA UR5, UR6, UR5, 0x18 ;  /* 0x0000000506057291 */ /* 0x001fcc000f8ec0ff */
[----:B------:R-:W-:-:S07]  /*0910*/  LEA R2, R2, UR5, 0x1 ;  /* 0x0000000502027c11 */ /* 0x000fce000f8e08ff */
.L_x_97:
[----:B------:R0:W1:Y:S01]  /*0920*/  LDS.U16 R10, [R2] ;  /* 0x00000000020a7984 */ /* 0x0000620000000400 */
[----:B------:R-:W-:-:S04]  /*0930*/  IADD3 R7, PT, PT, R7, 0x1, RZ ;  /* 0x0000000107077810 */ /* 0x000fc80007ffe0ff */
[----:B------:R-:W-:Y:S01]  /*0940*/  ISETP.NE.AND P0, PT, R7, RZ, PT ;  /* 0x000000ff0700720c */ /* 0x000fe20003f05270 */
[----:B0-----:R-:W-:Y:S02]  /*0950*/  VIADD R2, R2, 0x2 ;  /* 0x0000000202027836 */ /* 0x001fe40000000000 */
[----:B-1----:R-:W-:-:S05]  /*0960*/  HADD2.F32 R10, -RZ, R10.H0_H0 ;  /* 0x2000000aff0a7230 */ /* 0x002fca0000004100 */
[----:B------:R-:W-:-:S05]  /*0970*/  FFMA.FTZ R9, R10, R10, R9 ;  /* 0x0000000a0a097223 */ /* 0x000fca0000010009 */
[----:B------:R-:W-:Y:S05]  /*0980*/  @P0 BRA `(.L_x_97) ;  /* 0xfffffffc00e40947 */ /* 0x000fea000383ffff */
.L_x_93:
[----:B------:R-:W-:Y:S05]  /*0990*/  BSYNC.RECONVERGENT B0 ;  /* 0x0000000000007941 */ /* 0x000fea0003800200 */
.L_x_92:
        /* <DEDUP_REMOVED lines=29> */
.L_x_99:
[----:B------:R-:W-:Y:S05]  /*0b70*/  BSYNC.RECONVERGENT B0 ;  /* 0x0000000000007941 */ /* 0x000fea0003800200 */
.L_x_98:
[----:B------:R-:W-:Y:S06]  /*0b80*/  BAR.SYNC.DEFER_BLOCKING 0x0 ;  /* 0x0000000000007b1d */ /* 0x000fec0000010000 */
[----:B------:R-:W-:Y:S05]  /*0b90*/  @P1 EXIT ;  /* 0x000000000000194d */ /* 0x000fea0003800000 */
[-C--:B0-----:R-:W-:Y:S01]  /*0ba0*/  IABS R6, R4.reuse ;  /* 0x0000000400067213 */ /* 0x081fe20000000000 */
[----:B------:R-:W0:Y:S01]  /*0bb0*/  S2UR UR6, SR_CgaCtaId ;  /* 0x00000000000679c3 */ /* 0x000e220000008800 */
[----:B------:R-:W-:Y:S01]  /*0bc0*/  UMOV UR5, 0x400 ;  /* 0x0000040000057882 */ /* 0x000fe20000000000 */
[----:B------:R-:W-:Y:S01]  /*0bd0*/  ISETP.NE.AND P0, PT, R4, RZ, PT ;  /* 0x000000ff0400720c */ /* 0x000fe20003f05270 */
[----:B------:R-:W1:Y:S01]  /*0be0*/  I2F.RP R10, R6 ;  /* 0x00000006000a7306 */ /* 0x000e620000209400 */
[----:B------:R-:W-:Y:S01]  /*0bf0*/  UIADD3 UR7, UPT, UPT, UR5, 0x20, URZ ;  /* 0x0000002005077890 */ /* 0x000fe2000fffe0ff */
[----:B------:R-:W-:Y:S01]  /*0c00*/  LOP3.LUT R13, RZ, R4, RZ, 0x33, !PT ;  /* 0x00000004ff0d7212 */ /* 0x000fe200078e33ff */
[----:B------:R-:W2:Y:S02]  /*0c10*/  LDCU UR8, c[0x0][0x360] ;  /* 0x00006c00ff0877ac */ /* 0x000ea40008000800 */
[----:B------:R-:W3:Y:S08]  /*0c20*/  LDC R7, c[0x0][0x39c] ;  /* 0x0000e700ff077b82 */ /* 0x000ef00000000800 */
[----:B------:R-:W4:Y:S01]  /*0c30*/  LDC.64 R2, c[0x0][0x380] ;  /* 0x0000e000ff027b82 */ /* 0x000f220000000a00 */
[----:B-1----:R-:W1:Y:S01]  /*0c40*/  MUFU.RCP R10, R10 ;  /* 0x0000000a000a7308 */ /* 0x002e620000001000 */
[----:B0-----:R-:W-:-:S02]  /*0c50*/  ULEA UR5, UR6, UR5, 0x18 ;  /* 0x0000000506057291 */ /* 0x001fc4000f8ec0ff */
[----:B------:R-:W-:Y:S01]  /*0c60*/  ULEA UR7, UR6, UR7, 0x18 ;  /* 0x0000000706077291 */ /* 0x000fe2000f8ec0ff */
[----:B-1----:R-:W-:-:S04]  /*0c70*/  VIADD R8, R10, 0xffffffe ;  /* 0x0ffffffe0a087836 */ /* 0x002fc80000000000 */
[----:B------:R0:W1:Y:S02]  /*0c80*/  F2I.FTZ.U32.TRUNC.NTZ R9, R8 ;  /* 0x0000000800097305 */ /* 0x000064000021f000 */
[----:B0-----:R-:W-:Y:S01]  /*0c90*/  IMAD.MOV.U32 R8, RZ, RZ, RZ ;  /* 0x000000ffff087224 */ /* 0x001fe200078e00ff */
[----:B-1----:R-:W-:-:S05]  /*0ca0*/  IADD3 R11, PT, PT, RZ, -R9, RZ ;  /* 0x80000009ff0b7210 */ /* 0x002fca0007ffe0ff */
[----:B------:R-:W-:-:S04]  /*0cb0*/  IMAD R11, R11, R6, RZ ;  /* 0x000000060b0b7224 */ /* 0x000fc800078e02ff */
[----:B--23--:R-:W-:-:S07]  /*0cc0*/  IMAD.HI.U32 R8, R9, R11, R8 ;  /* 0x0000000b09087227 */ /* 0x00cfce00078e0008 */
.L_x_100:
[----:B------:R-:W-:Y:S01]  /*0cd0*/  IABS R9, R0 ;  /* 0x0000000000097213 */ /* 0x000fe20000000000 */
[----:B------:R-:W-:Y:S01]  /*0ce0*/  IMAD R15, R7, UR4, R0 ;  /* 0x00000004070f7c24 */ /* 0x000fe2000f8e0200 */
[----:B0-----:R-:W-:-:S03]  /*0cf0*/  IABS R12, R7 ;  /* 0x00000007000c7213 */ /* 0x001fc60000000000 */
[----:B------:R-:W-:-:S04]  /*0d00*/  IMAD.HI.U32 R4, R8, R9, RZ ;  /* 0x0000000908047227 */ /* 0x000fc800078e00ff */
[----:B------:R-:W-:-:S04]  /*0d10*/  IMAD.MOV R10, RZ, RZ, -R4 ;  /* 0x000000ffff0a7224 */ /* 0x000fc800078e0a04 */
[----:B------:R-:W-:-:S05]  /*0d20*/  IMAD R9, R12, R10, R9 ;  /* 0x0000000a0c097224 */ /* 0x000fca00078e0209 */
[----:B------:R-:W-:-:S13]  /*0d30*/  ISETP.GT.U32.AND P2, PT, R6, R9, PT ;  /* 0x000000090600720c */ /* 0x000fda0003f44070 */
[----:B------:R-:W-:Y:S01]  /*0d40*/  @!P2 IADD3 R9, PT, PT, R9, -R12, RZ ;  /* 0x8000000c0909a210 */ /* 0x000fe20007ffe0ff */
[----:B------:R-:W-:-:S03]  /*0d50*/  @!P2 VIADD R4, R4, 0x1 ;  /* 0x000000010404a836 */ /* 0x000fc60000000000 */
[----:B------:R-:W-:Y:S02]  /*0d60*/  ISETP.GE.U32.AND P1, PT, R9, R6, PT ;  /* 0x000000060900720c */ /* 0x000fe40003f26070 */
[----:B------:R-:W-:-:S04]  /*0d70*/  LOP3.LUT R9, R0, R7, RZ, 0x3c, !PT ;  /* 0x0000000700097212 */ /* 0x000fc800078e3cff */
[----:B------:R-:W-:Y:S02]  /*0d80*/  ISETP.GE.AND P3, PT, R9, RZ, PT ;  /* 0x000000ff0900720c */ /* 0x000fe40003f66270 */
[C---:B------:R-:W-:Y:S01]  /*0d90*/  LEA R9, R0.reuse, UR7, 0x1 ;  /* 0x0000000700097c11 */ /* 0x040fe2000f8e08ff */
[----:B------:R-:W-:-:S04]  /*0da0*/  VIADD R0, R0, UR8 ;  /* 0x0000000800007c36 */ /* 0x000fc80008000000 */
[----:B------:R-:W-:Y:S01]  /*0db0*/  @P1 VIADD R4, R4, 0x1 ;  /* 0x0000000104041836 */ /* 0x000fe20000000000 */
[----:B------:R-:W0:Y:S01]  /*0dc0*/  LDS.U16 R9, [R9] ;  /* 0x0000000009097984 */ /* 0x000e220000000400 */
[----:B------:R-:W-:-:S04]  /*0dd0*/  ISETP.GE.AND P1, PT, R0, R5, PT ;  /* 0x000000050000720c */ /* 0x000fc80003f26270 */
[----:B------:R-:W-:-:S04]  /*0de0*/  @!P3 IADD3 R4, PT, PT, -R4, RZ, RZ ;  /* 0x000000ff0404b210 */ /* 0x000fc80007ffe1ff */
[----:B------:R-:W-:-:S04]  /*0df0*/  SEL R4, R13, R4, !P0 ;  /* 0x000000040d047207 */ /* 0x000fc80004000000 */
[----:B------:R-:W-:-:S06]  /*0e00*/  LEA R4, R4, UR5, 0x2 ;  /* 0x0000000504047c11 */ /* 0x000fcc000f8e10ff */
[----:B------:R-:W1:Y:S01]  /*0e10*/  LDS R4, [R4] ;  /* 0x0000000004047984 */ /* 0x000e620000000800 */
[----:B0-----:R-:W-:-:S05]  /*0e20*/  HADD2.F32 R11, -RZ, R9.H0_H0 ;  /* 0x20000009ff0b7230 */ /* 0x001fca0000004100 */
[----:B-1----:R-:W-:-:S05]  /*0e30*/  FMUL.FTZ R11, R4, R11 ;  /* 0x0000000b040b7220 */ /* 0x002fca0000410000 */
[----:B------:R-:W-:Y:S01]  /*0e40*/  F2FP.F16.F32.PACK_AB R12, RZ, R11 ;  /* 0x0000000bff0c723e */ /* 0x000fe200000000ff */
[----:B----4-:R-:W-:-:S05]  /*0e50*/  IMAD.WIDE R10, R15, 0x2, R2 ;  /* 0x000000020f0a7825 */ /* 0x010fca00078e0202 */
[----:B------:R0:W-:Y:S01]  /*0e60*/  STG.E.U16 desc[UR10][R10.64], R12 ;  /* 0x0000000c0a007986 */ /* 0x0001e2000c10150a */
[----:B------:R-:W-:Y:S05]  /*0e70*/  @!P1 BRA `(.L_x_100) ;  /* 0xfffffffc00949947 */ /* 0x000fea000383ffff */
[----:B------:R-:W-:Y:S05]  /*0e80*/  EXIT ;  /* 0x000000000000794d */ /* 0x000fea0003800000 */
.L_x_101:
        /* <DEDUP_REMOVED lines=15> */
.L_x_365:


//--------------------- .text._ZN17fastertransformer19normalize_kernel_v2I7__half26__halfLi2ELi4ELi2EEEvPT_PKT0_iiii --------------------------
	.section	.text._ZN17fastertransformer19normalize_kernel_v2I7__half26__halfLi2ELi4ELi2EEEvPT_PKT0_iiii,"ax",@progbits
	.align	128
        .global         _ZN17fastertransformer19normalize_kernel_v2I7__half26__halfLi2ELi4ELi2EEEvPT_PKT0_iiii
        .type           _ZN17fastertransformer19normalize_kernel_v2I7__half26__halfLi2ELi4ELi2EEEvPT_PKT0_iiii,@function
        .size           _ZN17fastertransformer19normalize_kernel_v2I7__half26__halfLi2ELi4ELi2EEEvPT_PKT0_iiii,(.L_x_366 - _ZN17fastertransformer19normalize_kernel_v2I7__half26__halfLi2ELi4ELi2EEEvPT_PKT0_iiii)
        .other          _ZN17fastertransformer19normalize_kernel_v2I7__half26__halfLi2ELi4ELi2EEEvPT_PKT0_iiii,@"STO_CUDA_ENTRY STV_DEFAULT"
_ZN17fastertransformer19normalize_kernel_v2I7__half26__halfLi2ELi4ELi2EEEvPT_PKT0_iiii:
.text._ZN17fastertransformer19normalize_kernel_v2I7__half26__halfLi2ELi4ELi2EEEvPT_PKT0_iiii:
        /* <DEDUP_REMOVED lines=37> */
[----:B------:R-:W0:Y:S11]  /*0250*/  F2I.FTZ.U32.TRUNC.NTZ R7, R11 ;  /* 0x0000000b00077305 */ /* 0x000e36000021f000 */
[----:B------:R-:W-:Y:S01]  /*0260*/  @P0 VIADD R6, R6, 0x1 ;  /* 0x0000000106060836 */ /* 0x000fe20000000000 */
        /* <DEDUP_REMOVED lines=10> */
[----:B------:R-:W-:Y:S01]  /*0310*/  ISETP.GE.AND P3, PT, R8, RZ, PT ;  /* 0x000000ff0800720c */ /* 0x000fe20003f66270 */
[----:B------:R-:W0:Y:S02]  /*0320*/  @P0 LDC.64 R12, c[0x0][0x388] ;  /* 0x0000e200ff0c0b82 */ /* 0x000e240000000a00 */
[----:B------:R-:W-:-:S04]  /*0330*/  IMAD.MOV.U32 R5, RZ, RZ, R10 ;  /* 0x000000ffff057224 */ /* 0x000fc800078e000a */
[----:B------:R-:W-:-:S04]  /*0340*/  IMAD.HI.U32 R6, R6, R5, RZ ;  /* 0x0000000506067227 */ /* 0x000fc800078e00ff */
[----:B------:R-:W-:-:S04]  /*0350*/  IMAD.MOV R6, RZ, RZ, -R6 ;  /* 0x000000ffff067224 */ /* 0x000fc800078e0a06 */
[----:B------:R-:W-:-:S05]  /*0360*/  IMAD R5, R4, R6, R5 ;  /* 0x0000000604057224 */ /* 0x000fca00078e0205 */
[----:B------:R-:W-:-:S13]  /*0370*/  ISETP.GT.U32.AND P1, PT, R4, R5, PT ;  /* 0x000000050400720c */ /* 0x000fda0003f24070 */
[----:B------:R-:W-:Y:S02]  /*0380*/  @!P1 IADD3 R5, PT, PT, R5, -R4, RZ ;  /* 0x8000000405059210 */ /* 0x000fe40007ffe0ff */
[----:B------:R-:W-:Y:S02]  /*0390*/  ISETP.NE.AND P1, PT, R3, RZ, PT ;  /* 0x000000ff0300720c */ /* 0x000fe40003f25270 */
[----:B------:R-:W-:-:S13]  /*03a0*/  ISETP.GT.U32.AND P2, PT, R4, R5, PT ;  /* 0x000000050400720c */ /* 0x000fda0003f44070 */
[----:B------:R-:W-:Y:S02]  /*03b0*/  @!P2 IMAD.IADD R5, R5, 0x1, -R4 ;  /* 0x000000010505a824 */ /* 0x000fe400078e0a04 */
[----:B------:R-:W1:Y:S02]  /*03c0*/  LDC R4, c[0x0][0x39c] ;  /* 0x0000e700ff047b82 */ /* 0x000e640000000800 */
[----:B------:R-:W-:Y:S01]  /*03d0*/  @!P3 IMAD.MOV R5, RZ, RZ, -R5 ;  /* 0x000000ffff05b224 */ /* 0x000fe200078e0a05 */
[----:B------:R-:W-:-:S05]  /*03e0*/  @!P1 LOP3.LUT R5, RZ, R3, RZ, 0x33, !PT ;  /* 0x00000003ff059212 */ /* 0x000fca00078e33ff */
[----:B0-----:R-:W-:-:S06]  /*03f0*/  @P0 IMAD.WIDE R12, R5, 0x2, R12 ;  /* 0x00000002050c0825 */ /* 0x001fcc00078e020c */
[----:B---3--:R0:W5:Y:S01]  /*0400*/  @P0 LDG.E.U16 R12, desc[UR8][R12.64] ;  /* 0x000000080c0c0981 */ /* 0x008162000c1e1500 */
[----:B------:R-:W-:Y:S01]  /*0410*/  BSSY.RECONVERGENT B0, `(.L_x_102) ;  /* 0x000001b000007945 */ /* 0x000fe20003800200 */
[C---:B-1----:R-:W-:Y:S01]  /*0420*/  LEA.HI R3, R4.reuse, R4, RZ, 0x1 ;  /* 0x0000000404037211 */ /* 0x042fe200078f08ff */
        /* <DEDUP_REMOVED lines=9> */
[----:B0-----:R-:W-:Y:S05]  /*04c0*/  @P1 BRA `(.L_x_103) ;  /* 0x00000000003c1947 */ /* 0x001fea0003800000 */
[----:B------:R-:W0:Y:S01]  /*04d0*/  S2R R13, SR_CgaCtaId ;  /* 0x00000000000d7919 */ /* 0x000e220000008800 */
[----:B------:R-:W1:Y:S01]  /*04e0*/  LDC R19, c[0x0][0x360] ;  /* 0x0000d800ff137b82 */ /* 0x000e620000000800 */
[----:B------:R-:W-:-:S05]  /*04f0*/  MOV R8, 0x400 ;  /* 0x0000040000087802 */ /* 0x000fca0000000f00 */
[----:B------:R-:W-:Y:S02]  /*0500*/  VIADD R8, R8, 0x20 ;  /* 0x0000002008087836 */ /* 0x000fe40000000000 */
[----:B------:R-:W2:Y:S03]  /*0510*/  LDC.64 R10, c[0x0][0x380] ;  /* 0x0000e000ff0a7b82 */ /* 0x000ea60000000a00 */
[----:B0-----:R-:W-:Y:S01]  /*0520*/  LEA R13, R13, R8, 0x18 ;  /* 0x000000080d0d7211 */ /* 0x001fe200078ec0ff */
[----:B------:R-:W-:-:S07]  /*0530*/  IMAD.MOV.U32 R8, RZ, RZ, R0 ;  /* 0x000000ffff087224 */ /* 0x000fce00078e0000 */
.L_x_104:
        /* <DEDUP_REMOVED lines=8> */
.L_x_103:
[----:B------:R-:W-:Y:S05]  /*05c0*/  BSYNC.RECONVERGENT B0 ;  /* 0x0000000000007941 */ /* 0x000fea0003800200 */
.L_x_102:
[----:B------:R-:W-:Y:S02]  /*05d0*/  IMAD R10, R17, R6, RZ ;  /* 0x00000006110a7224 */ /* 0x000fe400078e02ff */
[----:B------:R-:W-:Y:S01]  /*05e0*/  HFMA2 R8, -RZ, RZ, 1.875, 0 ;  /* 0x3f800000ff087431 */ /* 0x000fe200000001ff */
[----:B------:R-:W-:Y:S01]  /*05f0*/  BAR.SYNC.DEFER_BLOCKING 0x0 ;  /* 0x0000000000007b1d */ /* 0x000fe20000010000 */
[----:B------:R-:W-:Y:S01]  /*0600*/  IMAD.IADD R9, R2, 0x1, R9 ;  /* 0x0000000102097824 */ /* 0x000fe200078e0209 */
        /* <DEDUP_REMOVED lines=9> */
[----:B------:R-:W-:Y:S01]  /*06a0*/  IMAD R13, R9, R4, RZ ;  /* 0x00000004090d7224 */ /* 0x000fe200078e02ff */
[----:B------:R-:W-:-:S04]  /*06b0*/  IADD3 R17, PT, PT, R17, -0x1, RZ ;  /* 0xffffffff11117810 */ /* 0x000fc80007ffe0ff */
[----:B------:R-:W-:Y:S02]  /*06c0*/  VIADDMNMX.U32 R11, R11, R4, R17, PT ;  /* 0x000000040b0b7246 */ /* 0x000fe40003800011 */
[----:B------:R-:W-:Y:S02]  /*06d0*/  MOV R4, RZ ;  /* 0x000000ff00047202 */ /* 0x000fe40000000f00 */
[C---:B------:R-:W-:Y:S01]  /*06e0*/  ISETP.GE.U32.AND P0, PT, R11.reuse, 0x3, PT ;  /* 0x000000030b00780c */ /* 0x040fe20003f06070 */
[----:B------:R-:W-:Y:S02]  /*06f0*/  VIADD R14, R11, 0x1 ;  /* 0x000000010b0e7836 */ /* 0x000fe40000000000 */
[----:B------:R-:W-:-:S03]  /*0700*/  IMAD.MOV.U32 R11, RZ, RZ, RZ ;  /* 0x000000ffff0b7224 */ /* 0x000fc600078e00ff */
[----:B------:R-:W-:-:S04]  /*0710*/  LOP3.LUT R2, R14, 0x3, RZ, 0xc0, !PT ;  /* 0x000000030e027812 */ /* 0x000fc800078ec0ff */
[----:B------:R-:W-:-:S03]  /*0720*/  ISETP.NE.AND P1, PT, R2, RZ, PT ;  /* 0x000000ff0200720c */ /* 0x000fc60003f25270 */
[----:B------:R-:W-:Y:S10]  /*0730*/  @!P0 BRA `(.L_x_108) ;  /* 0x0000000000688947 */ /* 0x000ff40003800000 */
[----:B------:R-:W1:Y:S01]  /*0740*/  S2UR UR5, SR_CgaCtaId ;  /* 0x00000000000579c3 */ /* 0x000e620000008800 */
[----:B------:R-:W-:Y:S01]  /*0750*/  UMOV UR4, 0x400 ;  /* 0x0000040000047882 */ /* 0x000fe20000000000 */
[----:B------:R-:W-:Y:S01]  /*0760*/  IMAD.IADD R12, R10, 0x1, R13 ;  /* 0x000000010a0c7824 */ /* 0x000fe200078e020d */
[----:B------:R-:W-:Y:S01]  /*0770*/  UIADD3 UR4, UPT, UPT, UR4, 0x20, URZ ;  /* 0x0000002004047890 */ /* 0x000fe2000fffe0ff */
[----:B------:R-:W-:Y:S01]  /*0780*/  LOP3.LUT R4, R14, 0xfffffffc, RZ, 0xc0, !PT ;  /* 0xfffffffc0e047812 */ /* 0x000fe200078ec0ff */
[----:B------:R-:W-:-:S03]  /*0790*/  IMAD.MOV.U32 R11, RZ, RZ, RZ ;  /* 0x000000ffff0b7224 */ /* 0x000fc600078e00ff */
[----:B------:R-:W-:Y:S01]  /*07a0*/  IADD3 R14, PT, PT, -R4, RZ, RZ ;  /* 0x000000ff040e7210 */ /* 0x000fe20007ffe1ff */
[----:B-1----:R-:W-:-:S06]  /*07b0*/  ULEA UR4, UR5, UR4, 0x18 ;  /* 0x0000000405047291 */ /* 0x002fcc000f8ec0ff */
[----:B------:R-:W-:-:S05]  /*07c0*/  LEA R12, R12, UR4, 0x1 ;  /* 0x000000040c0c7c11 */ /* 0x000fca000f8e08ff */
[----:B------:R-:W-:-:S07]  /*07d0*/  VIADD R12, R12, 0x4 ;  /* 0x000000040c0c7836 */ /* 0x000fce0000000000 */
.L_x_109:
[----:B0-----:R-:W0:Y:S01]  /*07e0*/  LDS.U16 R15, [R12+-0x4] ;  /* 0xfffffc000c0f7984 */ /* 0x001e220000000400 */
        /* <DEDUP_REMOVED lines=15> */
.L_x_108:
[----:B------:R-:W-:Y:S05]  /*08e0*/  BSYNC.RECONVERGENT B1 ;  /* 0x0000000000017941 */ /* 0x000fea0003800200 */
.L_x_107:
[----:B------:R-:W-:Y:S05]  /*08f0*/  @!P1 BRA `(.L_x_106) ;  /* 0x0000000000389947 */ /* 0x000fea0003800000 */
[----:B------:R-:W1:Y:S01]  /*0900*/  S2UR UR5, SR_CgaCtaId ;  /* 0x00000000000579c3 */ /* 0x000e620000008800 */
[----:B------:R-:W-:Y:S01]  /*0910*/  UMOV UR4, 0x400 ;  /* 0x0000040000047882 */ /* 0x000fe20000000000 */
[----:B------:R-:W-:Y:S01]  /*0920*/  IADD3 R4, PT, PT, R10, R4, R13 ;  /* 0x000000040a047210 */ /* 0x000fe20007ffe00d */
[----:B------:R-:W-:Y:S01]  /*0930*/  UIADD3 UR4, UPT, UPT, UR4, 0x20, URZ ;  /* 0x0000002004047890 */ /* 0x000fe2000fffe0ff */
[----:B------:R-:W-:-:S03]  /*0940*/  IMAD.MOV R2, RZ, RZ, -R2 ;  /* 0x000000ffff027224 */ /* 0x000fc600078e0a02 */
[----:B-1----:R-:W-:-:S06]  /*0950*/  ULEA UR4, UR5, UR4, 0x18 ;  /* 0x0000000405047291 */ /* 0x002fcc000f8ec0ff */
[----:B------:R-:W-:-:S07]  /*0960*/  LEA R4, R4, UR4, 0x1 ;  /* 0x0000000404047c11 */ /* 0x000fce000f8e08ff */
.L_x_110:
[----:B------:R1:W2:Y:S01]  /*0970*/  LDS.U16 R10, [R4] ;  /* 0x00000000040a7984 */ /* 0x0002a20000000400 */
[----:B------:R-:W-:-:S05]  /*0980*/  VIADD R2, R2, 0x1 ;  /* 0x0000000102027836 */ /* 0x000fca0000000000 */
[----:B------:R-:W-:Y:S02]  /*0990*/  ISETP.NE.AND P0, PT, R2, RZ, PT ;  /* 0x000000ff0200720c */ /* 0x000fe40003f05270 */
[----:B-1----:R-:W-:Y:S01]  /*09a0*/  IADD3 R4, PT, PT, R4, 0x2, RZ ;  /* 0x0000000204047810 */ /* 0x002fe20007ffe0ff */
[----:B--2---:R-:W-:-:S05]  /*09b0*/  HADD2.F32 R10, -RZ, R10.H0_H0 ;  /* 0x2000000aff0a7230 */ /* 0x004fca0000004100 */
[----:B------:R-:W-:-:S05]  /*09c0*/  FFMA.FTZ R11, R10, R10, R11 ;  /* 0x0000000a0a0b7223 */ /* 0x000fca000001000b */
[----:B------:R-:W-:Y:S05]  /*09d0*/  @P0 BRA `(.L_x_110) ;  /* 0xfffffffc00e40947 */ /* 0x000fea000383ffff */
.L_x_106:
[----:B------:R-:W-:Y:S05]  /*09e0*/  BSYNC.RECONVERGENT B0 ;  /* 0x0000000000007941 */ /* 0x000fea0003800200 */
.L_x_105:
        /* <DEDUP_REMOVED lines=29> */
.L_x_112:
[----:B------:R-:W-:Y:S05]  /*0bc0*/  BSYNC.RECONVERGENT B0 ;  /* 0x0000000000007941 */ /* 0x000fea0003800200 */
.L_x_111:
        /* <DEDUP_REMOVED lines=16> */
[----:B-1----:R-:W-:Y:S01]  /*0cd0*/  MOV R10, RZ ;  /* 0x000000ff000a7202 */ /* 0x002fe20000000f00 */
[----:B--2---:R-:W-:-:S04]  /*0ce0*/  IMAD.MOV R13, RZ, RZ, -R11 ;  /* 0x000000ffff0d7224 */ /* 0x004fc800078e0a0b */
[----:B------:R-:W-:-:S04]  /*0cf0*/  IMAD R13, R13, R2, RZ ;  /* 0x000000020d0d7224 */ /* 0x000fc800078e02ff */
[----:B0--3--:R-:W-:-:S07]  /*0d00*/  IMAD.HI.U32 R6, R11, R13, R10 ;  /* 0x0000000d0b067227 */ /* 0x009fce00078e000a */
.L_x_113:
[----:B0-----:R-:W-:Y:S02]  /*0d10*/  IABS R10, R3 ;  /* 0x00000003000a7213 */ /* 0x001fe40000000000 */
[-C--:B------:R-:W-:Y:S02]  /*0d20*/  IABS R11, R0.reuse ;  /* 0x00000000000b7213 */ /* 0x080fe40000000000 */
[----:B------:R-:W-:Y:S01]  /*0d30*/  LEA R13, R0, UR6, 0x2 ;  /* 0x00000006000d7c11 */ /* 0x000fe2000f8e10ff */
[----:B------:R-:W-:Y:S01]  /*0d40*/  IMAD.MOV R12, RZ, RZ, -R10 ;  /* 0x000000ffff0c7224 */ /* 0x000fe200078e0a0a */
[----:B------:R-:W-:Y:S01]  /*0d50*/  IADD3 R17, PT, PT, R7, R0, RZ ;  /* 0x0000000007117210 */ /* 0x000fe20007ffe0ff */
[----:B------:R-:W-:-:S03]  /*0d60*/  IMAD.HI.U32 R10, R6, R11, RZ ;  /* 0x0000000b060a7227 */ /* 0x000fc600078e00ff */
[----:B------:R-:W0:Y:S01]  /*0d70*/  LDS R13, [R13] ;  /* 0x000000000d0d7984 */ /* 0x000e220000000800 */
[----:B------:R-:W-:Y:S01]  /*0d80*/  IMAD R11, R10, R12, R11 ;  /* 0x0000000c0a0b7224 */ /* 0x000fe200078e020b */
[----:B------:R-:W-:-:S04]  /*0d90*/  IABS R12, R3 ;  /* 0x00000003000c7213 */ /* 0x000fc80000000000 */
[----:B------:R-:W-:-:S13]  /*0da0*/  ISETP.GT.U32.AND P2, PT, R2, R11, PT ;  /* 0x0000000b0200720c */ /* 0x000fda0003f44070 */
[----:B------:R-:W-:Y:S01]  /*0db0*/  @!P2 IMAD.IADD R11, R11, 0x1, -R12 ;  /* 0x000000010b0ba824 */ /* 0x000fe200078e0a0c */
[----:B------:R-:W-:-:S04]  /*0dc0*/  @!P2 IADD3 R10, PT, PT, R10, 0x1, RZ ;  /* 0x000000010a0aa810 */ /* 0x000fc80007ffe0ff */
[----:B------:R-:W-:Y:S02]  /*0dd0*/  ISETP.GE.U32.AND P1, PT, R11, R2, PT ;  /* 0x000000020b00720c */ /* 0x000fe40003f26070 */
[C---:B------:R-:W-:Y:S01]  /*0de0*/  LOP3.LUT R11, R0.reuse, R3, RZ, 0x3c, !PT ;  /* 0x00000003000b7212 */ /* 0x040fe200078e3cff */
[----:B------:R-:W-:-:S03]  /*0df0*/  VIADD R0, R0, UR7 ;  /* 0x0000000700007c36 */ /* 0x000fc60008000000 */
[----:B------:R-:W-:-:S07]  /*0e00*/  ISETP.GE.AND P3, PT, R11, RZ, PT ;  /* 0x000000ff0b00720c */ /* 0x000fce0003f66270 */
[----:B------:R-:W-:Y:S01]  /*0e10*/  @P1 VIADD R10, R10, 0x1 ;  /* 0x000000010a0a1836 */ /* 0x000fe20000000000 */
[----:B------:R-:W-:Y:S01]  /*0e20*/  ISETP.GE.AND P1, PT, R0, R5, PT ;  /* 0x000000050000720c */ /* 0x000fe20003f26270 */
[--C-:B0-----:R-:W-:Y:S02]  /*0e30*/  HADD2.F32 R11, -RZ, R13.reuse.H0_H0 ;  /* 0x2000000dff0b7230 */ /* 0x101fe40000004100 */
[----:B------:R-:W-:Y:S02]  /*0e40*/  HADD2.F32 R15, -RZ, R13.H1_H1 ;  /* 0x3000000dff0f7230 */ /* 0x000fe40000004100 */
[----:B------:R-:W-:-:S05]  /*0e50*/  @!P3 IMAD.MOV R10, RZ, RZ, -R10 ;  /* 0x000000ffff0ab224 */ /* 0x000fca00078e0a0a */
        /* <DEDUP_REMOVED lines=10> */
.L_x_114:
        /* <DEDUP_REMOVED lines=16> */
.L_x_366:


//--------------------- .text._ZN17fastertransformer19normalize_kernel_v2INS_5half4E6__halfLi2ELi4ELi4EEEvPT_PKT0_iiii --------------------------
	.section	.text._ZN17fastertransformer19normalize_kernel_v2INS_5half4E6__halfLi2ELi4ELi4EEEvPT_PKT0_iiii,"ax",@progbits
	.align	128
        .global         _ZN17fastertransformer19normalize_kernel_v2INS_5half4E6__halfLi2ELi4ELi4EEEvPT_PKT0_iiii
        .type           _ZN17fastertransformer19normalize_kernel_v2INS_5half4E6__halfLi2ELi4ELi4EEEvPT_PKT0_iiii,@function
        .size           _ZN17fastertransformer19normalize_kernel_v2INS_5half4E6__halfLi2ELi4ELi4EEEvPT_PKT0_iiii,(.L_x_367 - _ZN17fastertransformer19normalize_kernel_v2INS_5half4E6__halfLi2ELi4ELi4EEEvPT_PKT0_iiii)
        .other          _ZN17fastertransformer19normalize_kernel_v2INS_5half4E6__halfLi2ELi4ELi4EEEvPT_PKT0_iiii,@"STO_CUDA_ENTRY STV_DEFAULT"
_ZN17fastertransformer19normalize_kernel_v2INS_5half4E6__halfLi2ELi4ELi4EEEvPT_PKT0_iiii:
.text._ZN17fastertransformer19normalize_kernel_v2INS_5half4E6__halfLi2ELi4ELi4EEEvPT_PKT0_iiii:
        /* <DEDUP_REMOVED lines=32> */
[----:B------:R-:W-:Y:S02]  /*0200*/  @!P1 IMAD.IADD R7, R7, 0x1, -R12 ;  /* 0x0000000107079824 */ /* 0x000fe400078e0a0c */
[----:B------:R-:W-:Y:S01]  /*0210*/  @!P1 VIADD R6, R6, 0x1 ;  /* 0x0000000106069836 */ /* 0x000fe20000000000 */
[----:B0-----:R-:W-:Y:S02]  /*0220*/  IADD3 R11, PT, PT, R10, 0xffffffe, RZ ;  /* 0x0ffffffe0a0b7810 */ /* 0x001fe40007ffe0ff */
[----:B------:R-:W-:Y:S02]  /*0230*/  ISETP.GE.U32.AND P0, PT, R7, R12, PT ;  /* 0x0000000c0700720c */ /* 0x000fe40003f06070 */
[----:B------:R-:W0:Y:S01]  /*0240*/  F2I.FTZ.U32.TRUNC.NTZ R7, R11 ;  /* 0x0000000b00077305 */ /* 0x000e22000021f000 */
[----:B------:R-:W-:-:S10]  /*0250*/  ISETP.NE.AND P1, PT, R5, RZ, PT ;  /* 0x000000ff0500720c */ /* 0x000fd40003f25270 */
[----:B------:R-:W-:Y:S01]  /*0260*/  @P0 VIADD R6, R6, 0x1 ;  /* 0x0000000106060836 */ /* 0x000fe20000000000 */
[----:B------:R-:W-:Y:S01]  /*0270*/  ISETP.NE.U32.AND P0, PT, RZ, UR6, PT ;  /* 0x00000006ff007c0c */ /* 0x000fe2000bf05070 */
[----:B0-----:R-:W-:-:S03]  /*0280*/  IMAD.MOV R13, RZ, RZ, -R7 ;  /* 0x000000ffff0d7224 */ /* 0x001fc600078e0a07 */
[----:B------:R-:W-:Y:S01]  /*0290*/  MOV R8, R6 ;  /* 0x0000000600087202 */ /* 0x000fe20000000f00 */
[----:B------:R-:W-:Y:S01]  /*02a0*/  HFMA2 R6, -RZ, RZ, 0, 0 ;  /* 0x00000000ff067431 */ /* 0x000fe200000001ff */
[----:B------:R-:W-:-:S03]  /*02b0*/  ISETP.NE.AND.EX P0, PT, RZ, UR7, PT, P0 ;  /* 0x00000007ff007c0c */ /* 0x000fc6000bf05300 */
[----:B------:R-:W-:Y:S01]  /*02c0*/  @!P2 IMAD.MOV R8, RZ, RZ, -R8 ;  /* 0x000000ffff08a224 */ /* 0x000fe200078e0a08 */
[----:B------:R-:W-:Y:S01]  /*02d0*/  @!P1 LOP3.LUT R8, RZ, R5, RZ, 0x33, !PT ;  /* 0x00000005ff089212 */ /* 0x000fe200078e33ff */
[----:B------:R-:W-:-:S03]  /*02e0*/  IMAD R5, R13, R4, RZ ;  /* 0x000000040d057224 */ /* 0x000fc600078e02ff */
[----:B------:R-:W-:Y:S01]  /*02f0*/  IABS R10, R8 ;  /* 0x00000008000a7213 */ /* 0x000fe20000000000 */
[----:B------:R-:W-:Y:S01]  /*0300*/  IMAD.HI.U32 R6, R7, R5, R6 ;  /* 0x0000000507067227 */ /* 0x000fe200078e0006 */
[----:B------:R-:W-:-:S03]  /*0310*/  ISETP.GE.AND P3, PT, R8, RZ, PT ;  /* 0x000000ff0800720c */ /* 0x000fc60003f66270 */
[----:B------:R-:W-:-:S04]  /*0320*/  IMAD.MOV.U32 R5, RZ, RZ, R10 ;  /* 0x000000ffff057224 */ /* 0x000fc800078e000a */
[----:B------:R-:W-:-:S04]  /*0330*/  IMAD.HI.U32 R6, R6, R5, RZ ;  /* 0x0000000506067227 */ /* 0x000fc800078e00ff */
[----:B------:R-:W-:-:S04]  /*0340*/  IMAD.MOV R6, RZ, RZ, -R6 ;  /* 0x000000ffff067224 */ /* 0x000fc800078e0a06 */
[C---:B------:R-:W-:Y:S02]  /*0350*/  IMAD R5, R4.reuse, R6, R5 ;  /* 0x0000000604057224 */ /* 0x040fe400078e0205 */
[----:B------:R-:W0:Y:S03]  /*0360*/  @P0 LDC.64 R6, c[0x0][0x388] ;  /* 0x0000e200ff060b82 */ /* 0x000e260000000a00 */
        /* <DEDUP_REMOVED lines=8> */
[----:B0-----:R-:W-:Y:S01]  /*03f0*/  @P0 IMAD.WIDE R6, R5, 0x2, R6 ;  /* 0x0000000205060825 */ /* 0x001fe200078e0206 */
[----:B------:R-:W-:Y:S05]  /*0400*/  BSSY.RECONVERGENT B0, `(.L_x_115) ;  /* 0x0000020000007945 */ /* 0x000fea0003800200 */
[----:B---3--:R0:W5:Y:S01]  /*0410*/  @P0 LDG.E.U16 R6, desc[UR8][R6.64] ;  /* 0x0000000806060981 */ /* 0x008162000c1e1500 */
[----:B-1----:R-:W-:Y:S02]  /*0420*/  SHF.R.S32.HI R3, RZ, 0x1f, R4 ;  /* 0x0000001fff037819 */ /* 0x002fe40000011404 */
[----:B------:R-:W-:Y:S02]  /*0430*/  IADD3 R8, PT, PT, R4, 0xf, RZ ;  /* 0x0000000f04087810 */ /* 0x000fe40007ffe0ff */
[----:B------:R-:W-:-:S02]  /*0440*/  LEA.HI R3, R3, R4, RZ, 0x2 ;  /* 0x0000000403037211 */ /* 0x000fc400078f10ff */
[----:B------:R-:W-:Y:S02]  /*0450*/  SHF.R.S32.HI R11, RZ, 0x1f, R8 ;  /* 0x0000001fff0b7819 */ /* 0x000fe40000011408 */
[----:B------:R-:W-:Y:S02]  /*0460*/  SHF.R.S32.HI R3, RZ, 0x2, R3 ;  /* 0x00000002ff037819 */ /* 0x000fe40000011403 */
[----:B------:R-:W-:Y:S02]  /*0470*/  LEA.HI R11, R11, R8, RZ, 0x4 ;  /* 0x000000080b0b7211 */ /* 0x000fe400078f20ff */
[----:B------:R-:W-:Y:S01]  /*0480*/  LOP3.LUT R8, R0, 0xf, RZ, 0xc0, !PT ;  /* 0x0000000f00087812 */ /* 0x000fe200078ec0ff */
[C---:B------:R-:W-:Y:S01]  /*0490*/  IMAD.SHL.U32 R5, R3.reuse, 0x8, RZ ;  /* 0x0000000803057824 */ /* 0x040fe200078e00ff */
[----:B------:R-:W-:Y:S01]  /*04a0*/  SHF.R.S32.HI R15, RZ, 0x4, R11 ;  /* 0x00000004ff0f7819 */ /* 0x000fe2000001140b */
[----:B0-----:R-:W-:-:S03]  /*04b0*/  IMAD R7, R3, UR4, RZ ;  /* 0x0000000403077c24 */ /* 0x001fc6000f8e02ff */
[----:B------:R-:W-:-:S13]  /*04c0*/  ISETP.GE.AND P1, PT, R0, R5, PT ;  /* 0x000000050000720c */ /* 0x000fda0003f26270 */
[----:B------:R-:W-:Y:S05]  /*04d0*/  @P1 BRA `(.L_x_116) ;  /* 0x0000000000481947 */ /* 0x000fea0003800000 */
[----:B------:R-:W0:Y:S01]  /*04e0*/  S2R R17, SR_CgaCtaId ;  /* 0x0000000000117919 */ /* 0x000e220000008800 */
[----:B------:R-:W1:Y:S01]  /*04f0*/  LDC R21, c[0x0][0x360] ;  /* 0x0000d800ff157b82 */ /* 0x000e620000000800 */
[----:B------:R-:W-:Y:S02]  /*0500*/  MOV R12, 0x400 ;  /* 0x00000400000c7802 */ /* 0x000fe40000000f00 */
[----:B------:R-:W-:-:S03]  /*0510*/  MOV R14, R0 ;  /* 0x00000000000e7202 */ /* 0x000fc60000000f00 */
[----:B------:R-:W-:Y:S02]  /*0520*/  VIADD R12, R12, 0x20 ;  /* 0x000000200c0c7836 */ /* 0x000fe40000000000 */
[----:B------:R-:W2:Y:S03]  /*0530*/  LDC.64 R10, c[0x0][0x380] ;  /* 0x0000e000ff0a7b82 */ /* 0x000ea60000000a00 */
[----:B0-----:R-:W-:-:S07]  /*0540*/  LEA R17, R17, R12, 0x18 ;  /* 0x0000000c11117211 */ /* 0x001fce00078ec0ff */
.L_x_117:
[----:B0-----:R-:W-:-:S04]  /*0550*/  IMAD.IADD R13, R7, 0x1, R14 ;  /* 0x00000001070d7824 */ /* 0x001fc800078e020e */
[----:B--2---:R-:W-:-:S05]  /*0560*/  IMAD.WIDE R12, R13, 0x8, R10 ;  /* 0x000000080d0c7825 */ /* 0x004fca00078e020a */
[----:B------:R-:W2:Y:S04]  /*0570*/  LDG.E R18, desc[UR8][R12.64] ;  /* 0x000000080c127981 */ /* 0x000ea8000c1e1900 */
[----:B------:R2:W3:Y:S01]  /*0580*/  LDG.E R19, desc[UR8][R12.64+0x4] ;  /* 0x000004080c137981 */ /* 0x0004e2000c1e1900 */
[----:B------:R-:W-:Y:S02]  /*0590*/  IMAD R16, R14, 0x8, R17 ;  /* 0x000000080e107824 */ /* 0x000fe400078e0211 */
[----:B-1----:R-:W-:-:S05]  /*05a0*/  IMAD.IADD R14, R21, 0x1, R14 ;  /* 0x00000001150e7824 */ /* 0x002fca00078e020e */
[----:B------:R-:W-:Y:S02]  /*05b0*/  ISETP.GE.AND P1, PT, R14, R5, PT ;  /* 0x000000050e00720c */ /* 0x000fe40003f26270 */
[----:B--2---:R-:W-:Y:S01]  /*05c0*/  MOV R12, R18 ;  /* 0x00000012000c7202 */ /* 0x004fe20000000f00 */
[----:B---3--:R-:W-:-:S05]  /*05d0*/  IMAD.MOV.U32 R13, RZ, RZ, R19 ;  /* 0x000000ffff0d7224 */ /* 0x008fca00078e0013 */
[----:B------:R0:W-:Y:S05]  /*05e0*/  STS.64 [R16], R12 ;  /* 0x0000000c10007388 */ /* 0x0001ea0000000a00 */
[----:B------:R-:W-:Y:S05]  /*05f0*/  @!P1 BRA `(.L_x_117) ;  /* 0xfffffffc00d49947 */ /* 0x000fea000383ffff */
.L_x_116:
[----:B------:R-:W-:Y:S05]  /*0600*/  BSYNC.RECONVERGENT B0 ;  /* 0x0000000000007941 */ /* 0x000fea0003800200 */
.L_x_115:
[----:B------:R-:W-:Y:S02]  /*0610*/  IMAD R11, R15, R8, RZ ;  /* 0x000000080f0b7224 */ /* 0x000fe400078e02ff */
[----:B------:R-:W-:Y:S01]  /*0620*/  HFMA2 R10, -RZ, RZ, 1.875, 0 ;  /* 0x3f800000ff0a7431 */ /* 0x000fe200000001ff */
[----:B------:R-:W-:Y:S01]  /*0630*/  BAR.SYNC.DEFER_BLOCKING 0x0 ;  /* 0x0000000000007b1d */ /* 0x000fe20000010000 */
[----:B------:R-:W-:Y:S01]  /*0640*/  IMAD.IADD R9, R2, 0x1, R9 ;  /* 0x0000000102097824 */ /* 0x000fe200078e0209 */
[----:B0-----:R-:W-:Y:S01]  /*0650*/  VIMNMX R13, PT, PT, RZ, R11, !PT ;  /* 0x0000000bff0d7248 */ /* 0x001fe20007fe0100 */
        /* <DEDUP_REMOVED lines=8> */
[----:B------:R-:W-:Y:S01]  /*06e0*/  IMAD.MOV.U32 R6, RZ, RZ, RZ ;  /* 0x000000ffff067224 */ /* 0x000fe200078e00ff */
[----:B------:R-:W-:Y:S02]  /*06f0*/  IADD3 R15, PT, PT, R15, -0x1, RZ ;  /* 0xffffffff0f0f7810 */ /* 0x000fe40007ffe0ff */
[----:B------:R-:W-:Y:S02]  /*0700*/  MOV R12, RZ ;  /* 0x000000ff000c7202 */ /* 0x000fe40000000f00 */
[-C--:B------:R-:W-:Y:S01]  /*0710*/  VIADDMNMX.U32 R13, R13, R4.reuse, R15, PT ;  /* 0x000000040d0d7246 */ /* 0x080fe2000380000f */
[----:B------:R-:W-:-:S03]  /*0720*/  IMAD R4, R9, R4, RZ ;  /* 0x0000000409047224 */ /* 0x000fc600078e02ff */
[C---:B------:R-:W-:Y:S01]  /*0730*/  ISETP.GE.U32.AND P0, PT, R13.reuse, 0x3, PT ;  /* 0x000000030d00780c */ /* 0x040fe20003f06070 */
[----:B------:R-:W-:-:S05]  /*0740*/  VIADD R14, R13, 0x1 ;  /* 0x000000010d0e7836 */ /* 0x000fca0000000000 */
[----:B------:R-:W-:-:S04]  /*0750*/  LOP3.LUT R2, R14, 0x3, RZ, 0xc0, !PT ;  /* 0x000000030e027812 */ /* 0x000fc800078ec0ff */
[----:B------:R-:W-:-:S03]  /*0760*/  ISETP.NE.AND P1, PT, R2, RZ, PT ;  /* 0x000000ff0200720c */ /* 0x000fc60003f25270 */
[----:B------:R-:W-:Y:S10]  /*0770*/  @!P0 BRA `(.L_x_121) ;  /* 0x0000000000688947 */ /* 0x000ff40003800000 */
[----:B------:R-:W0:Y:S01]  /*0780*/  S2UR UR5, SR_CgaCtaId ;  /* 0x00000000000579c3 */ /* 0x000e220000008800 */
[----:B------:R-:W-:Y:S01]  /*0790*/  UMOV UR4, 0x400 ;  /* 0x0000040000047882 */ /* 0x000fe20000000000 */
[----:B------:R-:W-:Y:S01]  /*07a0*/  IMAD.IADD R13, R11, 0x1, R4 ;  /* 0x000000010b0d7824 */ /* 0x000fe200078e0204 */
[----:B------:R-:W-:Y:S01]  /*07b0*/  UIADD3 UR4, UPT, UPT, UR4, 0x20, URZ ;  /* 0x0000002004047890 */ /* 0x000fe2000fffe0ff */
[----:B------:R-:W-:Y:S01]  /*07c0*/  LOP3.LUT R12, R14, 0xfffffffc, RZ, 0xc0, !PT ;  /* 0xfffffffc0e0c7812 */ /* 0x000fe200078ec0ff */
[----:B------:R-:W-:-:S03]  /*07d0*/  IMAD.MOV.U32 R6, RZ, RZ, RZ ;  /* 0x000000ffff067224 */ /* 0x000fc600078e00ff */
[----:B------:R-:W-:Y:S01]  /*07e0*/  IADD3 R14, PT, PT, -R12, RZ, RZ ;  /* 0x000000ff0c0e7210 */ /* 0x000fe20007ffe1ff */
[----:B0-----:R-:W-:-:S06]  /*07f0*/  ULEA UR4, UR5, UR4, 0x18 ;  /* 0x0000000405047291 */ /* 0x001fcc000f8ec0ff */
[----:B------:R-:W-:-:S05]  /*0800*/  LEA R13, R13, UR4, 0x1 ;  /* 0x000000040d0d7c11 */ /* 0x000fca000f8e08ff */
[----:B------:R-:W-:-:S07]  /*0810*/  VIADD R13, R13, 0x4 ;  /* 0x000000040d0d7836 */ /* 0x000fce0000000000 */
.L_x_122:
        /* <DEDUP_REMOVED lines=16> */
.L_x_121:
[----:B------:R-:W-:Y:S05]  /*0920*/  BSYNC.RECONVERGENT B1 ;  /* 0x0000000000017941 */ /* 0x000fea0003800200 */
.L_x_120:
        /* <DEDUP_REMOVED lines=8> */
.L_x_123:
[----:B------:R0:W1:Y:S01]  /*09b0*/  LDS.U16 R11, [R4] ;  /* 0x00000000040b7984 */ /* 0x0000620000000400 */
[----:B------:R-:W-:-:S05]  /*09c0*/  VIADD R2, R2, 0x1 ;  /* 0x0000000102027836 */ /* 0x000fca0000000000 */
[----:B------:R-:W-:Y:S02]  /*09d0*/  ISETP.NE.AND P0, PT, R2, RZ, PT ;  /* 0x000000ff0200720c */ /* 0x000fe40003f05270 */
[----:B0-----:R-:W-:Y:S01]  /*09e0*/  IADD3 R4, PT, PT, R4, 0x2, RZ ;  /* 0x0000000204047810 */ /* 0x001fe20007ffe0ff */
[----:B-1----:R-:W-:-:S05]  /*09f0*/  HADD2.F32 R11, -RZ, R11.H0_H0 ;  /* 0x2000000bff0b7230 */ /* 0x002fca0000004100 */
[----:B------:R-:W-:-:S05]  /*0a00*/  FFMA.FTZ R6, R11, R11, R6 ;  /* 0x0000000b0b067223 */ /* 0x000fca0000010006 */
[----:B------:R-:W-:Y:S05]  /*0a10*/  @P0 BRA `(.L_x_123) ;  /* 0xfffffffc00e40947 */ /* 0x000fea000383ffff */
.L_x_119:
[----:B------:R-:W-:Y:S05]  /*0a20*/  BSYNC.RECONVERGENT B0 ;  /* 0x0000000000007941 */ /* 0x000fea0003800200 */
.L_x_118:
        /* <DEDUP_REMOVED lines=29> */
.L_x_125:
[----:B------:R-:W-:Y:S05]  /*0c00*/  BSYNC.RECONVERGENT B0 ;  /* 0x0000000000007941 */ /* 0x000fea0003800200 */
.L_x_124:
        /* <DEDUP_REMOVED lines=20> */
.L_x_126:
[----:B0-----:R-:W-:Y:S02]  /*0d50*/  IABS R10, R3 ;  /* 0x00000003000a7213 */ /* 0x001fe40000000000 */
[-C--:B------:R-:W-:Y:S02]  /*0d60*/  IABS R11, R0.reuse ;  /* 0x00000000000b7213 */ /* 0x080fe40000000000 */
[----:B------:R-:W-:Y:S01]  /*0d70*/  IADD3 R21, PT, PT, R7, R0, RZ ;  /* 0x0000000007157210 */ /* 0x000fe20007ffe0ff */
[----:B------:R-:W-:Y:S02]  /*0d80*/  IMAD.MOV R12, RZ, RZ, -R10 ;  /* 0x000000ffff0c7224 */ /* 0x000fe400078e0a0a */
        /* <DEDUP_REMOVED lines=9> */
[C---:B------:R-:W-:Y:S01]  /*0e20*/  LEA R11, R0.reuse, UR6, 0x3 ;  /* 0x00000006000b7c11 */ /* 0x040fe2000f8e18ff */
[----:B------:R-:W-:-:S04]  /*0e30*/  VIADD R0, R0, UR7 ;  /* 0x0000000700007c36 */ /* 0x000fc80008000000 */
[----:B------:R-:W-:Y:S01]  /*0e40*/  @P1 VIADD R10, R10, 0x1 ;  /* 0x000000010a0a1836 */ /* 0x000fe20000000000 */
[----:B------:R-:W-:-:S05]  /*0e50*/  ISETP.GE.AND P1, PT, R0, R5, PT ;  /* 0x000000050000720c */ /* 0x000fca0003f26270 */
[----:B------:R-:W-:-:S05]  /*0e60*/  @!P3 IMAD.MOV R10, RZ, RZ, -R10 ;  /* 0x000000ffff0ab224 */ /* 0x000fca00078e0a0a */
        /* <DEDUP_REMOVED lines=19> */
.L_x_127:
        /* <DEDUP_REMOVED lines=14> */
.L_x_367:


//--------------------- .text._ZN17fastertransformer19normalize_kernel_v2I6__halfS1_Li4ELi4ELi1EEEvPT_PKT0_iiii --------------------------
	.section	.text._ZN17fastertransformer19normalize_kernel_v2I6__halfS1_Li4ELi4ELi1EEEvPT_PKT0_iiii,"ax",@progbits
	.align	128
        .global         _ZN17fastertransformer19normalize_kernel_v2I6__halfS1_Li4ELi4ELi1EEEvPT_PKT0_iiii
        .type           _ZN17fastertransformer19normalize_kernel_v2I6__halfS1_Li4ELi4ELi1EEEvPT_PKT0_iiii,@function
        .size           _ZN17fastertransformer19normalize_kernel_v2I6__halfS1_Li4ELi4ELi1EEEvPT_PKT0_iiii,(.L_x_368 - _ZN17fastertransformer19normalize_kernel_v2I6__halfS1_Li4ELi4ELi1EEEvPT_PKT0_iiii)
        .other          _ZN17fastertransformer19normalize_kernel_v2I6__halfS1_Li4ELi4ELi1EEEvPT_PKT0_iiii,@"STO_CUDA_ENTRY STV_DEFAULT"
_ZN17fastertransformer19normalize_kernel_v2I6__halfS1_Li4ELi4ELi1EEEvPT_PKT0_iiii:
.text._ZN17fastertransformer19normalize_kernel_v2I6__halfS1_Li4ELi4ELi1EEEvPT_PKT0_iiii:
        /* <DEDUP_REMOVED lines=79> */
.L_x_130:
        /* <DEDUP_REMOVED lines=8> */
.L_x_129:
[----:B------:R-:W-:Y:S05]  /*0570*/  BSYNC.RECONVERGENT B0 ;  /* 0x0000000000007941 */ /* 0x000fea0003800200 */
.L_x_128:
        /* <DEDUP_REMOVED lines=33> */
.L_x_135:
        /* <DEDUP_REMOVED lines=16> */
.L_x_134:
[----:B------:R-:W-:Y:S05]  /*0890*/  BSYNC.RECONVERGENT B1 ;  /* 0x0000000000017941 */ /* 0x000fea0003800200 */
.L_x_133:
        /* <DEDUP_REMOVED lines=8> */
.L_x_136:
[----:B------:R0:W1:Y:S01]  /*0920*/  LDS.U16 R10, [R2] ;  /* 0x00000000020a7984 */ /* 0x0000620000000400 */
[----:B------:R-:W-:-:S04]  /*0930*/  IADD3 R7, PT, PT, R7, 0x1, RZ ;  /* 0x0000000107077810 */ /* 0x000fc80007ffe0ff */
[----:B------:R-:W-:Y:S01]  /*0940*/  ISETP.NE.AND P0, PT, R7, RZ, PT ;  /* 0x000000ff0700720c */ /* 0x000fe20003f05270 */
[----:B0-----:R-:W-:Y:S02]  /*0950*/  VIADD R2, R2, 0x2 ;  /* 0x0000000202027836 */ /* 0x001fe40000000000 */
[----:B-1----:R-:W-:-:S05]  /*0960*/  HADD2.F32 R10, -RZ, R10.H0_H0 ;  /* 0x2000000aff0a7230 */ /* 0x002fca0000004100 */
[----:B------:R-:W-:-:S05]  /*0970*/  FFMA.FTZ R9, R10, R10, R9 ;  /* 0x0000000a0a097223 */ /* 0x000fca0000010009 */
[----:B------:R-:W-:Y:S05]  /*0980*/  @P0 BRA `(.L_x_136) ;  /* 0xfffffffc00e40947 */ /* 0x000fea000383ffff */
.L_x_132:
[----:B------:R-:W-:Y:S05]  /*0990*/  BSYNC.RECONVERGENT B0 ;  /* 0x0000000000007941 */ /* 0x000fea0003800200 */
.L_x_131:
        /* <DEDUP_REMOVED lines=27> */
.L_x_138:
[----:B------:R-:W-:Y:S05]  /*0b50*/  BSYNC.RECONVERGENT B0 ;  /* 0x0000000000007941 */ /* 0x000fea0003800200 */
.L_x_137:
        /* <DEDUP_REMOVED lines=21> */
.L_x_139:
        /* <DEDUP_REMOVED lines=28> */
.L_x_140:
        /* <DEDUP_REMOVED lines=9> */
.L_x_368:


//--------------------- .text._ZN17fastertransformer19normalize_kernel_v2I7__half26__halfLi4ELi4ELi2EEEvPT_PKT0_iiii --------------------------
	.section	.text._ZN17fastertransformer19normalize_kernel_v2I7__half26__halfLi4ELi4ELi2EEEvPT_PKT0_iiii,"ax",@progbits
	.align	128
        .global         _ZN17fastertransformer19normalize_kernel_v2I7__half26__halfLi4ELi4ELi2EEEvPT_PKT0_iiii
        .type           _ZN17fastertransformer19normalize_kernel_v2I7__half26__halfLi4ELi4ELi2EEEvPT_PKT0_iiii,@function
        .size           _ZN17fastertransformer19normalize_kernel_v2I7__half26__halfLi4ELi4ELi2EEEvPT_PKT0_iiii,(.L_x_369 - _ZN17fastertransformer19normalize_kernel_v2I7__half26__halfLi4ELi4ELi2EEEvPT_PKT0_iiii)
        .other          _ZN17fastertransformer19normalize_kernel_v2I7__half26__halfLi4ELi4ELi2EEEvPT_PKT0_iiii,@"STO_CUDA_ENTRY STV_DEFAULT"
_ZN17fastertransformer19normalize_kernel_v2I7__half26__halfLi4ELi4ELi2EEEvPT_PKT0_iiii:
.text._ZN17fastertransformer19normalize_kernel_v2I7__half26__halfLi4ELi4ELi2EEEvPT_PKT0_iiii:
        /* <DEDUP_REMOVED lines=84> */
.L_x_143:
        /* <DEDUP_REMOVED lines=8> */
.L_x_142:
[----:B------:R-:W-:Y:S05]  /*05c0*/  BSYNC.RECONVERGENT B0 ;  /* 0x0000000000007941 */ /* 0x000fea0003800200 */
.L_x_141:
        /* <DEDUP_REMOVED lines=33> */
.L_x_148:
        /* <DEDUP_REMOVED lines=16> */
.L_x_147:
[----:B------:R-:W-:Y:S05]  /*08e0*/  BSYNC.RECONVERGENT B1 ;  /* 0x0000000000017941 */ /* 0x000fea0003800200 */
.L_x_146:
        /* <DEDUP_REMOVED lines=8> */
.L_x_149:
[----:B------:R1:W2:Y:S01]  /*0970*/  LDS.U16 R10, [R4] ;  /* 0x00000000040a7984 */ /* 0x0002a20000000400 */
[----:B------:R-:W-:-:S05]  /*0980*/  VIADD R2, R2, 0x1 ;  /* 0x0000000102027836 */ /* 0x000fca0000000000 */
[----:B------:R-:W-:Y:S02]  /*0990*/  ISETP.NE.AND P0, PT, R2, RZ, PT ;  /* 0x000000ff0200720c */ /* 0x000fe40003f05270 */
[----:B-1----:R-:W-:Y:S01]  /*09a0*/  IADD3 R4, PT, PT, R4, 0x2, RZ ;  /* 0x0000000204047810 */ /* 0x002fe20007ffe0ff */
[----:B--2---:R-:W-:-:S05]  /*09b0*/  HADD2.F32 R10, -RZ, R10.H0_H0 ;  /* 0x2000000aff0a7230 */ /* 0x004fca0000004100 */
[----:B------:R-:W-:-:S05]  /*09c0*/  FFMA.FTZ R11, R10, R10, R11 ;  /* 0x0000000a0a0b7223 */ /* 0x000fca000001000b */
[----:B------:R-:W-:Y:S05]  /*09d0*/  @P0 BRA `(.L_x_149) ;  /* 0xfffffffc00e40947 */ /* 0x000fea000383ffff */
.L_x_145:
[----:B------:R-:W-:Y:S05]  /*09e0*/  BSYNC.RECONVERGENT B0 ;  /* 0x0000000000007941 */ /* 0x000fea0003800200 */
.L_x_144:
        /* <DEDUP_REMOVED lines=8> */
[----:B-1----:R-:W-:Y:S01]  /*0a70*/  FADD.FTZ R4, R13, R4 ;  /* 0x000000040d047221 */ /* 0x002fe20000010000 */
[----:B------:R-:W-:Y:S06]  /*0a80*/  @P0 BRA `(.L_x_151) ;  /* 0x0000000000440947 */ /* 0x000fec0003800000 */
[----:B------:R-:W-:Y:S01]  /*0a90*/  FMUL.FTZ R2, R4, 1 ;  /* 0x3f80000004027820 */ /* 0x000fe20000410000 */
[----:B------:R-:W-:Y:S01]  /*0aa0*/  UMOV UR4, 0xa0b5ed8d ;  /* 0xa0b5ed8d00047882 */ /* 0x000fe20000000000 */
[----:B------:R-:W-:Y:S02]  /*0ab0*/  UMOV UR5, 0x3eb0c6f7 ;  /* 0x3eb0c6f700057882 */ /* 0x000fe40000000000 */
[----:B------:R-:W1:Y:S02]  /*0ac0*/  F2F.F64.F32 R10, R2 ;  /* 0x00000002000a7310 */ /* 0x000e640000201800 */
[----:B-1----:R-:W-:Y:S01]  /*0ad0*/  DADD R10, R10, UR4 ;  /* 0x000000040a0a7e29 */ /* 0x002fe20008000000 */
[----:B------:R-:W-:Y:S01]  /*0ae0*/  UMOV UR4, 0xf0000000 ;  /* 0xf000000000047882 */ /* 0x000fe20000000000 */
[----:B------:R-:W-:-:S04]  /*0af0*/  UMOV UR5, 0x380fffff ;  /* 0x380fffff00057882 */ /* 0x000fc80000000000 */
[----:B------:R-:W1:Y:S02]  /*0b00*/  F2F.F32.F64 R4, R10 ;  /* 0x0000000a00047310 */ /* 0x000e640000301000 */
[----:B------:R-:W-:Y:S01]  /*0b10*/  DSETP.GEU.AND P0, PT, |R10|, UR4, PT ;  /* 0x000000040a007e2a */ /* 0x000fe2000bf0e200 */
[----:B------:R-:W2:Y:S01]  /*0b20*/  S2UR UR5, SR_CgaCtaId ;  /* 0x00000000000579c3 */ /* 0x000ea20000008800 */
[----:B------:R-:W-:-:S12]  /*0b30*/  UMOV UR4, 0x400 ;  /* 0x0000040000047882 */ /* 0x000fd80000000000 */
[----:B-1----:R-:W-:-:S04]  /*0b40*/  @!P0 FMUL R4, R4, 1.175494350822287508e-38 ;  /* 0x0080000004048820 */ /* 0x002fc80000400000 */
[----:B------:R-:W1:Y:S01]  /*0b50*/  MUFU.RSQ R13, R4 ;  /* 0x00000004000d7308 */ /* 0x000e620000001400 */
[----:B--2---:R-:W-:-:S06]  /*0b60*/  ULEA UR4, UR5, UR4, 0x18 ;  /* 0x0000000405047291 */ /* 0x004fcc000f8ec0ff */
[----:B------:R-:W-:Y:S01]  /*0b70*/  LEA R9, R9, UR4, 0x2 ;  /* 0x0000000409097c11 */ /* 0x000fe2000f8e10ff */
[----:B-1----:R-:W-:-:S05]  /*0b80*/  FMUL.FTZ R8, R13, R8 ;  /* 0x000000080d087220 */ /* 0x002fca0000410000 */
[----:B------:R1:W-:Y:S02]  /*0b90*/  STS [R9], R8 ;  /* 0x0000000809007388 */ /* 0x0003e40000000800 */
.L_x_151:
[----:B------:R-:W-:Y:S05]  /*0ba0*/  BSYNC.RECONVERGENT B0 ;  /* 0x0000000000007941 */ /* 0x000fea0003800200 */
.L_x_150:
[----:B------:R-:W-:Y:S06]  /*0bb0*/  BAR.SYNC.DEFER_BLOCKING 0x0 ;  /* 0x0000000000007b1d */ /* 0x000fec0000010000 */
[----:B------:R-:W-:Y:S05]  /*0bc0*/  @P1 EXIT ;  /* 0x000000000000194d */ /* 0x000fea0003800000 */
[----:B------:R-:W-:Y:S01]  /*0bd0*/  IABS R2, R3 ;  /* 0x0000000300027213 */ /* 0x000fe20000000000 */
[----:B------:R-:W2:Y:S01]  /*0be0*/  S2UR UR5, SR_CgaCtaId ;  /* 0x00000000000579c3 */ /* 0x000ea20000008800 */
[----:B------:R-:W-:Y:S01]  /*0bf0*/  UMOV UR4, 0x400 ;  /* 0x0000040000047882 */ /* 0x000fe20000000000 */
[----:B------:R-:W-:Y:S01]  /*0c00*/  ISETP.NE.AND P0, PT, R3, RZ, PT ;  /* 0x000000ff0300720c */ /* 0x000fe20003f05270 */
[----:B------:R-:W3:Y:S01]  /*0c10*/  I2F.RP R4, R2 ;  /* 0x0000000200047306 */ /* 0x000ee20000209400 */
[----:B------:R-:W-:Y:S01]  /*0c20*/  UIADD3 UR6, UPT, UPT, UR4, 0x40, URZ ;  /* 0x0000004004067890 */ /* 0x000fe2000fffe0ff */
[----:B------:R-:W4:Y:S03]  /*0c30*/  LDCU UR7, c[0x0][0x360] ;  /* 0x00006c00ff0777ac */ /* 0x000f260008000800 */
[----:B-1----:R-:W1:Y:S03]  /*0c40*/  LDC.64 R8, c[0x0][0x380] ;  /* 0x0000e000ff087b82 */ /* 0x002e660000000a00 */
[----:B---3--:R-:W3:Y:S01]  /*0c50*/  MUFU.RCP R4, R4 ;  /* 0x0000000400047308 */ /* 0x008ee20000001000 */
[----:B--2---:R-:W-:-:S02]  /*0c60*/  ULEA UR4, UR5, UR4, 0x18 ;  /* 0x0000000405047291 */ /* 0x004fc4000f8ec0ff */
[----:B------:R-:W-:Y:S01]  /*0c70*/  ULEA UR6, UR5, UR6, 0x18 ;  /* 0x0000000605067291 */ /* 0x000fe2000f8ec0ff */
[----:B---3--:R-:W-:Y:S01]  /*0c80*/  VIADD R10, R4, 0xffffffe ;  /* 0x0ffffffe040a7836 */ /* 0x008fe20000000000 */
[----:B------:R-:W-:-:S03]  /*0c90*/  LOP3.LUT R4, RZ, R3, RZ, 0x33, !PT ;  /* 0x00000003ff047212 */ /* 0x000fc600078e33ff */
[----:B------:R2:W3:Y:S02]  /*0ca0*/  F2I.FTZ.U32.TRUNC.NTZ R11, R10 ;  /* 0x0000000a000b7305 */ /* 0x0004e4000021f000 */
[----:B--2---:R-:W-:Y:S01]  /*0cb0*/  MOV R10, RZ ;  /* 0x000000ff000a7202 */ /* 0x004fe20000000f00 */
[----:B---3--:R-:W-:-:S04]  /*0cc0*/  IMAD.MOV R13, RZ, RZ, -R11 ;  /* 0x000000ffff0d7224 */ /* 0x008fc800078e0a0b */
[----:B------:R-:W-:-:S04]  /*0cd0*/  IMAD R13, R13, R2, RZ ;  /* 0x000000020d0d7224 */ /* 0x000fc800078e02ff */
[----:B-1--4-:R-:W-:-:S07]  /*0ce0*/  IMAD.HI.U32 R6, R11, R13, R10 ;  /* 0x0000000d0b067227 */ /* 0x012fce00078e000a */
.L_x_152:
[----:B-1----:R-:W-:Y:S02]  /*0cf0*/  IABS R10, R3 ;  /* 0x00000003000a7213 */ /* 0x002fe40000000000 */
[-C--:B------:R-:W-:Y:S02]  /*0d00*/  IABS R11, R0.reuse ;  /* 0x00000000000b7213 */ /* 0x080fe40000000000 */
[----:B------:R-:W-:Y:S01]  /*0d10*/  LEA R13, R0, UR6, 0x2 ;  /* 0x00000006000d7c11 */ /* 0x000fe2000f8e10ff */
[----:B------:R-:W-:Y:S01]  /*0d20*/  IMAD.MOV R12, RZ, RZ, -R10 ;  /* 0x000000ffff0c7224 */ /* 0x000fe200078e0a0a */
[----:B------:R-:W-:Y:S01]  /*0d30*/  IADD3 R17, PT, PT, R7, R0, RZ ;  /* 0x0000000007117210 */ /* 0x000fe20007ffe0ff */
[----:B------:R-:W-:-:S03]  /*0d40*/  IMAD.HI.U32 R10, R6, R11, RZ ;  /* 0x0000000b060a7227 */ /* 0x000fc600078e00ff */
[----:B------:R-:W1:Y:S01]  /*0d50*/  LDS R13, [R13] ;  /* 0x000000000d0d7984 */ /* 0x000e620000000800 */
        /* <DEDUP_REMOVED lines=11> */
[--C-:B-1----:R-:W-:Y:S02]  /*0e10*/  HADD2.F32 R11, -RZ, R13.reuse.H0_H0 ;  /* 0x2000000dff0b7230 */ /* 0x102fe40000004100 */
[----:B0-----:R-:W-:Y:S02]  /*0e20*/  HADD2.F32 R15, -RZ, R13.H1_H1 ;  /* 0x3000000dff0f7230 */ /* 0x001fe40000004100 */
        /* <DEDUP_REMOVED lines=11> */
.L_x_153:
        /* <DEDUP_REMOVED lines=10> */
.L_x_369:


//--------------------- .text._ZN17fastertransformer19normalize_kernel_v2INS_5half4E6__halfLi4ELi4ELi4EEEvPT_PKT0_iiii --------------------------
	.section	.text._ZN17fastertransformer19normalize_kernel_v2INS_5half4E6__halfLi4ELi4ELi4EEEvPT_PKT0_iiii,"ax",@progbits
	.align	128
        .global         _ZN17fastertransformer19normalize_kernel_v2INS_5half4E6__halfLi4ELi4ELi4EEEvPT_PKT0_iiii
        .type           _ZN17fastertransformer19normalize_kernel_v2INS_5half4E6__halfLi4ELi4ELi4EEEvPT_PKT0_iiii,@function
        .size           _ZN17fastertransformer19normalize_kernel_v2INS_5half4E6__halfLi4ELi4ELi4EEEvPT_PKT0_iiii,(.L_x_370 - _ZN17fastertransformer19normalize_kernel_v2INS_5half4E6__halfLi4ELi4ELi4EEEvPT_PKT0_iiii)
        .other          _ZN17fastertransformer19normalize_kernel_v2INS_5half4E6__halfLi4ELi4ELi4EEEvPT_PKT0_iiii,@"STO_CUDA_ENTRY STV_DEFAULT"
_ZN17fastertransformer19normalize_kernel_v2INS_5half4E6__halfLi4ELi4ELi4EEEvPT_PKT0_iiii:
.text._ZN17fastertransformer19normalize_kernel_v2INS_5half4E6__halfLi4ELi4ELi4EEEvPT_PKT0_iiii:
        /* <DEDUP_REMOVED lines=85> */
.L_x_156:
        /* <DEDUP_REMOVED lines=11> */
.L_x_155:
[----:B------:R-:W-:Y:S05]  /*0600*/  BSYNC.RECONVERGENT B0 ;  /* 0x0000000000007941 */ /* 0x000fea0003800200 */
.L_x_154:
        /* <DEDUP_REMOVED lines=33> */
.L_x_161:
        /* <DEDUP_REMOVED lines=16> */
.L_x_160:
[----:B------:R-:W-:Y:S05]  /*0920*/  BSYNC.RECONVERGENT B1 ;  /* 0x0000000000017941 */ /* 0x000fea0003800200 */
.L_x_159:
        /* <DEDUP_REMOVED lines=8> */
.L_x_162:
[----:B------:R0:W1:Y:S01]  /*09b0*/  LDS.U16 R11, [R4] ;  /* 0x00000000040b7984 */ /* 0x0000620000000400 */
[----:B------:R-:W-:-:S05]  /*09c0*/  VIADD R2, R2, 0x1 ;  /* 0x0000000102027836 */ /* 0x000fca0000000000 */
[----:B------:R-:W-:Y:S02]  /*09d0*/  ISETP.NE.AND P0, PT, R2, RZ, PT ;  /* 0x000000ff0200720c */ /* 0x000fe40003f05270 */
[----:B0-----:R-:W-:Y:S01]  /*09e0*/  IADD3 R4, PT, PT, R4, 0x2, RZ ;  /* 0x0000000204047810 */ /* 0x001fe20007ffe0ff */
[----:B-1----:R-:W-:-:S05]  /*09f0*/  HADD2.F32 R11, -RZ, R11.H0_H0 ;  /* 0x2000000bff0b7230 */ /* 0x002fca0000004100 */
[----:B------:R-:W-:-:S05]  /*0a00*/  FFMA.FTZ R6, R11, R11, R6 ;  /* 0x0000000b0b067223 */ /* 0x000fca0000010006 */
[----:B------:R-:W-:Y:S05]  /*0a10*/  @P0 BRA `(.L_x_162) ;  /* 0xfffffffc00e40947 */ /* 0x000fea000383ffff */
.L_x_158:
[----:B------:R-:W-:Y:S05]  /*0a20*/  BSYNC.RECONVERGENT B0 ;  /* 0x0000000000007941 */ /* 0x000fea0003800200 */
.L_x_157:
        /* <DEDUP_REMOVED lines=27> */
.L_x_164:
[----:B------:R-:W-:Y:S05]  /*0be0*/  BSYNC.RECONVERGENT B0 ;  /* 0x0000000000007941 */ /* 0x000fea0003800200 */
.L_x_163:
        /* <DEDUP_REMOVED lines=20> */
.L_x_165:
        /* <DEDUP_REMOVED lines=37> */
.L_x_166:
        /* <DEDUP_REMOVED lines=16> */
.L_x_370:


//--------------------- .text._ZN17fastertransformer16normalize_kernelIffEEvPT_PKT0_iiii --------------------------
	.section	.text._ZN17fastertransformer16normalize_kernelIffEEvPT_PKT0_iiii,"ax",@progbits
	.align	128
        .global         _ZN17fastertransformer16normalize_kernelIffEEvPT_PKT0_iiii
        .type           _ZN17fastertransformer16normalize_kernelIffEEvPT_PKT0_iiii,@function
        .size           _ZN17fastertransformer16normalize_kernelIffEEvPT_PKT0_iiii,(.L_x_357 - _ZN17fastertransformer16normalize_kernelIffEEvPT_PKT0_iiii)
        .other          _ZN17fastertransformer16normalize_kernelIffEEvPT_PKT0_iiii,@"STO_CUDA_ENTRY STV_DEFAULT"
_ZN17fastertransformer16normalize_kernelIffEEvPT_PKT0_iiii:
.text._ZN17fastertransformer16normalize_kernelIffEEvPT_PKT0_iiii:
        /* <DEDUP_REMOVED lines=12> */
[----:B------:R-:W-:Y:S01]  /*00c0*/  HFMA2 R6, -RZ, RZ, 0, 0 ;  /* 0x00000000ff067431 */ /* 0x000fe200000001ff */
[----:B---3--:R-:W-:Y:S01]  /*00d0*/  ISETP.GE.AND P1, PT, R0, UR8, PT ;  /* 0x0000000800007c0c */ /* 0x008fe2000bf26270 */
[----:B-1----:R-:W-:-:S05]  /*00e0*/  IMAD R4, R4, UR4, R5 ;  /* 0x0000000404047c24 */ /* 0x002fca000f8e0205 */
[----:B------:R-:W1:Y:S08]  /*00f0*/  @P0 LDC.64 R8, c[0x0][0x388] ;  /* 0x0000e200ff080b82 */ /* 0x000e700000000a00 */
[----:B------:R-:W3:Y:S01]  /*0100*/  LDC.64 R2, c[0x0][0x380] ;  /* 0x0000e000ff027b82 */ /* 0x000ee20000000a00 */
[----:B-1----:R-:W-:-:S04]  /*0110*/  @P0 IMAD.WIDE.U32 R8, R5, 0x4, R8 ;  /* 0x0000000405080825 */ /* 0x002fc800078e0008 */
[----:B0-----:R-:W-:Y:S02]  /*0120*/  IMAD R5, R4, R7, UR5 ;  /* 0x0000000504057e24 */ /* 0x001fe4000f8e0207 */
[----:B--2---:R-:W2:Y:S02]  /*0130*/  @P0 LDG.E R8, desc[UR6][R8.64] ;  /* 0x0000000608080981 */ /* 0x004ea4000c1e1900 */
[----:B------:R-:W-:-:S04]  /*0140*/  IMAD R5, R5, UR8, R0 ;  /* 0x0000000805057c24 */ /* 0x000fc8000f8e0200 */
[----:B---3--:R-:W-:-:S05]  /*0150*/  IMAD.WIDE R2, R5, 0x4, R2 ;  /* 0x0000000405027825 */ /* 0x008fca00078e0202 */
[----:B------:R-:W3:Y:S01]  /*0160*/  @!P1 LDG.E R6, desc[UR6][R2.64] ;  /* 0x0000000602069981 */ /* 0x000ee2000c1e1900 */
[----:B------:R-:W0:Y:S01]  /*0170*/  LDCU UR4, c[0x0][0x360] ;  /* 0x00006c00ff0477ac */ /* 0x000e220008000800 */
[----:B------:R-:W-:Y:S01]  /*0180*/  IMAD.MOV.U32 R4, RZ, RZ, 0x0 ;  /* 0x00000000ff047424 */ /* 0x000fe200078e00ff */
[----:B------:R-:W-:Y:S01]  /*0190*/  MOV R5, 0x3ff00000 ;  /* 0x3ff0000000057802 */ /* 0x000fe20000000f00 */
[----:B0-----:R-:W-:Y:S01]  /*01a0*/  UISETP.GT.U32.AND UP0, UPT, UR4, 0x20, UPT ;  /* 0x000000200400788c */ /* 0x001fe2000bf04070 */
[----:B--2---:R-:W-:-:S04]  /*01b0*/  @P0 FMUL.FTZ R7, R8, 1 ;  /* 0x3f80000008070820 */ /* 0x004fc80000410000 */
[----:B------:R0:W1:Y:S01]  /*01c0*/  @P0 F2F.F64.F32 R4, R7 ;  /* 0x0000000700040310 */ /* 0x0000620000201800 */
[----:B---3--:R-:W-:-:S03]  /*01d0*/  FMUL.FTZ R14, R6, R6 ;  /* 0x00000006060e7220 */ /* 0x008fc60000410000 */
[----:B0-----:R-:W-:Y:S05]  /*01e0*/  BRA.U UP0, `(.L_x_167) ;  /* 0x00000001002c7547 */ /* 0x001fea000b800000 */
        /* <DEDUP_REMOVED lines=11> */
.L_x_167:
        /* <DEDUP_REMOVED lines=14> */
[----:B------:R-:W-:Y:S02]  /*0380*/  @!P0 MOV R9, 0x400 ;  /* 0x0000040000098802 */ /* 0x000fe40000000f00 */
[----:B------:R-:W-:Y:S02]  /*0390*/  @P1 IADD3 R13, PT, PT, R13, 0x4, RZ ;  /* 0x000000040d0d1810 */ /* 0x000fe40007ffe0ff */
[----:B------:R-:W0:Y:S01]  /*03a0*/  SHFL.BFLY PT, R11, R10, 0x2, 0x1f ;  /* 0x0c401f000a0b7f89 */ /* 0x000e2200000e0000 */
[----:B------:R-:W-:-:S05]  /*03b0*/  @!P0 VIADD R9, R9, 0x4 ;  /* 0x0000000409098836 */ /* 0x000fca0000000000 */
[----:B--2---:R-:W-:-:S04]  /*03c0*/  @!P0 LEA R9, R12, R9, 0x18 ;  /* 0x000000090c098211 */ /* 0x004fc800078ec0ff */
[----:B------:R-:W-:Y:S01]  /*03d0*/  @!P0 LEA.HI R9, R0, R9, RZ, 0x1d ;  /* 0x0000000900098211 */ /* 0x000fe200078fe8ff */
[----:B0-----:R-:W-:Y:S01]  /*03e0*/  FADD.FTZ R11, R10, R11 ;  /* 0x0000000b0a0b7221 */ /* 0x001fe20000010000 */
[----:B---3--:R-:W-:-:S04]  /*03f0*/  @P1 LEA R14, R14, R13, 0x18 ;  /* 0x0000000d0e0e1211 */ /* 0x008fc800078ec0ff */
[----:B------:R-:W0:Y:S02]  /*0400*/  SHFL.BFLY PT, R8, R11, 0x1, 0x1f ;  /* 0x0c201f000b087f89 */ /* 0x000e2400000e0000 */
[----:B0-----:R-:W-:Y:S01]  /*0410*/  FADD.FTZ R16, R11, R8 ;  /* 0x000000080b107221 */ /* 0x001fe20000010000 */
[----:B------:R-:W-:Y:S01]  /*0420*/  @P1 IMAD R8, R7, 0x4, R14 ;  /* 0x0000000407081824 */ /* 0x000fe200078e020e */
[----:B------:R-:W-:-:S03]  /*0430*/  MOV R7, RZ ;  /* 0x000000ff00077202 */ /* 0x000fc60000000f00 */
        /* <DEDUP_REMOVED lines=13> */
.L_x_168:
        /* <DEDUP_REMOVED lines=22> */
[----:B-1----:R-:W-:Y:S05]  /*0670*/  CALL.REL.NOINC `($__internal_1_$__cuda_sm20_drsqrt_f64_slowpath_v2) ;  /* 0x0000000000647944 */ /* 0x002fea0003c00000 */
[----:B------:R-:W-:Y:S02]  /*0680*/  MOV R8, R10 ;  /* 0x0000000a00087202 */ /* 0x000fe40000000f00 */
[----:B------:R-:W-:-:S07]  /*0690*/  MOV R9, R11 ;  /* 0x0000000b00097202 */ /* 0x000fce0000000f00 */
.L_x_172:
[----:B------:R-:W-:Y:S05]  /*06a0*/  BSYNC.RECONVERGENT B1 ;  /* 0x0000000000017941 */ /* 0x000fea0003800200 */
.L_x_171:
        /* <DEDUP_REMOVED lines=10> */
.L_x_170:
[----:B------:R-:W-:Y:S05]  /*0750*/  BSYNC.RECONVERGENT B0 ;  /* 0x0000000000007941 */ /* 0x000fea0003800200 */
.L_x_169:
        /* <DEDUP_REMOVED lines=9> */
[----:B------:R-:W-:Y:S01]  /*07f0*/  STG.E desc[UR6][R2.64], R5 ;  /* 0x0000000502007986 */ /* 0x000fe2000c101906 */
[----:B------:R-:W-:Y:S05]  /*0800*/  EXIT ;  /* 0x000000000000794d */ /* 0x000fea0003800000 */
        .weak           $__internal_1_$__cuda_sm20_drsqrt_f64_slowpath_v2
        .type           $__internal_1_$__cuda_sm20_drsqrt_f64_slowpath_v2,@function
        .size           $__internal_1_$__cuda_sm20_drsqrt_f64_slowpath_v2,(.L_x_357 - $__internal_1_$__cuda_sm20_drsqrt_f64_slowpath_v2)
$__internal_1_$__cuda_sm20_drsqrt_f64_slowpath_v2:
        /* <DEDUP_REMOVED lines=27> */
.L_x_175:
[----:B------:R-:W-:Y:S01]  /*09c0*/  DADD R10, R12, R12 ;  /* 0x000000000c0a7229 */ /* 0x000fe2000000000c */
[----:B------:R-:W-:Y:S10]  /*09d0*/  BRA `(.L_x_176) ;  /* 0x0000000000087947 */ /* 0x000ff40003800000 */
.L_x_174:
[----:B------:R-:W-:Y:S02]  /*09e0*/  LOP3.LUT R11, R10, 0x7ff00000, RZ, 0xfc, !PT ;  /* 0x7ff000000a0b7812 */ /* 0x000fe400078efcff */
[----:B------:R-:W-:-:S07]  /*09f0*/  MOV R10, RZ ;  /* 0x000000ff000a7202 */ /* 0x000fce0000000f00 */
.L_x_176:
[----:B------:R-:W-:Y:S05]  /*0a00*/  BSYNC.RECONVERGENT B2 ;  /* 0x0000000000027941 */ /* 0x000fea0003800200 */
.L_x_173:
[----:B------:R-:W-:-:S04]  /*0a10*/  MOV R9, 0x0 ;  /* 0x0000000000097802 */ /* 0x000fc80000000f00 */
[----:B------:R-:W-:Y:S05]  /*0a20*/  RET.REL.NODEC R8 `(_ZN17fastertransformer16normalize_kernelIffEEvPT_PKT0_iiii) ;  /* 0xfffffff408747950 */ /* 0x000fea0003c3ffff */
.L_x_177:
        /* <DEDUP_REMOVED lines=13> */
.L_x_357:


//--------------------- .text._ZN17fastertransformer19normalize_kernel_v2IffLi1ELi4ELi1EEEvPT_PKT0_iiii --------------------------
	.section	.text._ZN17fastertransformer19normalize_kernel_v2IffLi1ELi4ELi1EEEvPT_PKT0_iiii,"ax",@progbits
	.align	128
        .global         _ZN17fastertransformer19normalize_kernel_v2IffLi1ELi4ELi1EEEvPT_PKT0_iiii
        .type           _ZN17fastertransformer19normalize_kernel_v2IffLi1ELi4ELi1EEEvPT_PKT0_iiii,@function
        .size           _ZN17fastertransformer19normalize_kernel_v2IffLi1ELi4ELi1EEEvPT_PKT0_iiii,(.L_x_372 - _ZN17fastertransformer19normalize_kernel_v2IffLi1ELi4ELi1EEEvPT_PKT0_iiii)
        .other          _ZN17fastertransformer19normalize_kernel_v2IffLi1ELi4ELi1EEEvPT_PKT0_iiii,@"STO_CUDA_ENTRY STV_DEFAULT"
_ZN17fastertransformer19normalize_kernel_v2IffLi1ELi4ELi1EEEvPT_PKT0_iiii:
.text._ZN17fastertransformer19normalize_kernel_v2IffLi1ELi4ELi1EEEvPT_PKT0_iiii:
[----:B------:R-:W-:Y:S08]  /*0000*/  LDC R1, c[0x0][0x37c] ;  /* 0x0000df00ff017b82 */ /* 0x000ff00000000800 */
[----:B------:R-:W0:Y:S01]  /*0010*/  LDC R3, c[0x0][0x394] ;  /* 0x0000e500ff037b82 */ /* 0x000e220000000800 */
[----:B------:R-:W1:Y:S01]  /*0020*/  S2R R0, SR_TID.X ;  /* 0x0000000000007919 */ /* 0x000e620000002100 */
[----:B------:R-:W2:Y:S01]  /*0030*/  LDCU.64 UR6, c[0x0][0x388] ;  /* 0x00007100ff0677ac */ /* 0x000ea20008000a00 */
[----:B------:R-:W3:Y:S05]  /*0040*/  LDCU.64 UR10, c[0x0][0x358] ;  /* 0x00006b00ff0a77ac */ /* 0x000eea0008000a00 */
[----:B------:R-:W4:Y:S08]  /*0050*/  S2UR UR4, SR_CTAID.X ;  /* 0x00000000000479c3 */ /* 0x000f300000002500 */
[----:B------:R-:W5:Y:S01]  /*0060*/  LDC R4, c[0x0][0x398] ;  /* 0x0000e600ff047b82 */ /* 0x000f620000000800 */
[----:B--2---:R-:W-:Y:S01]  /*0070*/  UISETP.NE.U32.AND UP0, UPT, UR6, URZ, UPT ;  /* 0x000000ff0600728c */ /* 0x004fe2000bf05070 */
[----:B0-----:R-:W-:-:S03]  /*0080*/  IABS R12, R3 ;  /* 0x00000003000c7213 */ /* 0x001fc60000000000 */
[----:B------:R-:W-:Y:S01]  /*0090*/  UISETP.NE.AND.EX UP0, UPT, UR7, URZ, UPT, UP0 ;  /* 0x000000ff0700728c */ /* 0x000fe2000bf05300 */
[----:B------:R-:W0:Y:S01]  /*00a0*/  I2F.RP R5, R12 ;  /* 0x0000000c00057306 */ /* 0x000e220000209400 */
[----:B----4-:R-:W-:Y:S01]  /*00b0*/  USHF.L.U32 UR4, UR4, 0x2, URZ ;  /* 0x0000000204047899 */ /* 0x010fe200080006ff */
[----:B-1----:R-:W-:-:S05]  /*00c0*/  SHF.R.U32.HI R2, RZ, 0x5, R0 ;  /* 0x00000005ff027819 */ /* 0x002fca0000011600 */
[----:B------:R-:W-:Y:S01]  /*00d0*/  VIADD R8, R2, UR4 ;  /* 0x0000000402087c36 */ /* 0x000fe20008000000 */
[----:B0-----:R-:W0:Y:S04]  /*00e0*/  MUFU.RCP R5, R5 ;  /* 0x0000000500057308 */ /* 0x001e280000001000 */
[----:B------:R-:W-:Y:S02]  /*00f0*/  IABS R10, R8 ;  /* 0x00000008000a7213 */ /* 0x000fe40000000000 */
[----:B------:R-:W-:-:S04]  /*0100*/  LOP3.LUT R8, R8, R3, RZ, 0x3c, !PT ;  /* 0x0000000308087212 */ /* 0x000fc800078e3cff */
[----:B------:R-:W-:Y:S01]  /*0110*/  ISETP.GE.AND P2, PT, R8, RZ, PT ;  /* 0x000000ff0800720c */ /* 0x000fe20003f46270 */
[----:B0-----:R-:W-:Y:S01]  /*0120*/  VIADD R6, R5, 0xffffffe ;  /* 0x0ffffffe05067836 */ /* 0x001fe20000000000 */
[----:B-----5:R-:W-:-:S03]  /*0130*/  IABS R5, R4 ;  /* 0x0000000400057213 */ /* 0x020fc60000000000 */
[----:B------:R0:W1:Y:S02]  /*0140*/  F2I.FTZ.U32.TRUNC.NTZ R7, R6 ;  /* 0x0000000600077305 */ /* 0x000064000021f000 */
[----:B0-----:R-:W-:Y:S02]  /*0150*/  HFMA2 R6, -RZ, RZ, 0, 0 ;  /* 0x00000000ff067431 */ /* 0x001fe400000001ff */
[----:B-1----:R-:W-:-:S04]  /*0160*/  IMAD.MOV R9, RZ, RZ, -R7 ;  /* 0x000000ffff097224 */ /* 0x002fc800078e0a07 */
[----:B------:R-:W-:-:S04]  /*0170*/  IMAD R9, R9, R12, RZ ;  /* 0x0000000c09097224 */ /* 0x000fc800078e02ff */
[----:B------:R-:W-:Y:S02]  /*0180*/  IMAD.HI.U32 R6, R7, R9, R6 ;  /* 0x0000000907067227 */ /* 0x000fe400078e0006 */
[----:B------:R-:W0:Y:S02]  /*0190*/  I2F.RP R9, R5 ;  /* 0x0000000500097306 */ /* 0x000e240000209400 */
[----:B------:R-:W-:-:S04]  /*01a0*/  IMAD.MOV.U32 R7, RZ, RZ, R10 ;  /* 0x000000ffff077224 */ /* 0x000fc800078e000a */
[----:B------:R-:W-:-:S04]  /*01b0*/  IMAD.HI.U32 R6, R6, R7, RZ ;  /* 0x0000000706067227 */ /* 0x000fc800078e00ff */
[----:B------:R-:W-:-:S04]  /*01c0*/  IMAD.MOV R10, RZ, RZ, -R6 ;  /* 0x000000ffff0a7224 */ /* 0x000fc800078e0a06 */
[C---:B------:R-:W-:Y:S01]  /*01d0*/  IMAD R7, R12.reuse, R10, R7 ;  /* 0x0000000a0c077224 */ /* 0x040fe200078e0207 */
[----:B0-----:R-:W0:Y:S04]  /*01e0*/  MUFU.RCP R9, R9 ;  /* 0x0000000900097308 */ /* 0x001e280000001000 */
[----:B------:R-:W-:-:S13]  /*01f0*/  ISETP.GT.U32.AND P1, PT, R12, R7, PT ;  /* 0x000000070c00720c */ /* 0x000fda0003f24070 */
[----:B------:R-:W-:Y:S01]  /*0200*/  @!P1 IMAD.IADD R7, R7, 0x1, -R12 ;  /* 0x0000000107079824 */ /* 0x000fe200078e0a0c */
[----:B0-----:R-:W-:Y:S01]  /*0210*/  IADD3 R10, PT, PT, R9, 0xffffffe, RZ ;  /* 0x0ffffffe090a7810 */ /* 0x001fe20007ffe0ff */
[----:B------:R-:W-:Y:S01]  /*0220*/  @!P1 VIADD R6, R6, 0x1 ;  /* 0x0000000106069836 */ /* 0x000fe20000000000 */
[----:B------:R-:W-:Y:S02]  /*0230*/  ISETP.NE.AND P1, PT, R3, RZ, PT ;  /* 0x000000ff0300720c */ /* 0x000fe40003f25270 */
[----:B------:R-:W-:Y:S02]  /*0240*/  ISETP.GE.U32.AND P0, PT, R7, R12, PT ;  /* 0x0000000c0700720c */ /* 0x000fe40003f06070 */
[----:B------:R-:W0:Y:S11]  /*0250*/  F2I.FTZ.U32.TRUNC.NTZ R7, R10 ;  /* 0x0000000a00077305 */ /* 0x000e36000021f000 */
[----:B------:R-:W-:-:S05]  /*0260*/  @P0 VIADD R6, R6, 0x1 ;  /* 0x0000000106060836 */ /* 0x000fca0000000000 */
[----:B------:R-:W-:Y:S01]  /*0270*/  MOV R8, R6 ;  /* 0x0000000600087202 */ /* 0x000fe20000000f00 */
[----:B0-----:R-:W-:-:S04]  /*0280*/  IMAD.MOV R6, RZ, RZ, -R7 ;  /* 0x000000ffff067224 */ /* 0x001fc800078e0a07 */
[----:B------:R-:W-:Y:S01]  /*0290*/  @!P2 IMAD.MOV R8, RZ, RZ, -R8 ;  /* 0x000000ffff08a224 */ /* 0x000fe200078e0a08 */
[----:B------:R-:W-:Y:S01]  /*02a0*/  @!P1 LOP3.LUT R8, RZ, R3, RZ, 0x33, !PT ;  /* 0x00000003ff089212 */ /* 0x000fe200078e33ff */
[----:B------:R-:W-:Y:S02]  /*02b0*/  IMAD R3, R6, R5, RZ ;  /* 0x0000000506037224 */ /* 0x000fe400078e02ff */
[----:B------:R-:W-:Y:S01]  /*02c0*/  HFMA2 R6, -RZ, RZ, 0, 0 ;  /* 0x00000000ff067431 */ /* 0x000fe200000001ff */
[----:B------:R-:W-:Y:S02]  /*02d0*/  IABS R9, R8 ;  /* 0x0000000800097213 */ /* 0x000fe40000000000 */
[----:B------:R-:W-:Y:S01]  /*02e0*/  ISETP.GE.AND P2, PT, R8, RZ, PT ;  /* 0x000000ff0800720c */ /* 0x000fe20003f46270 */
[----:B------:R-:W-:Y:S02]  /*02f0*/  HFMA2 R8, -RZ, RZ, 1.875, 0 ;  /* 0x3f800000ff087431 */ /* 0x000fe400000001ff */
[----:B------:R-:W-:-:S04]  /*0300*/  IMAD.HI.U32 R6, R7, R3, R6 ;  /* 0x0000000307067227 */ /* 0x000fc800078e0006 */
[----:B------:R-:W-:-:S04]  /*0310*/  IMAD.MOV.U32 R3, RZ, RZ, R9 ;  /* 0x000000ffff037224 */ /* 0x000fc800078e0009 */
[----:B------:R-:W-:-:S04]  /*0320*/  IMAD.HI.U32 R6, R6, R3, RZ ;  /* 0x0000000306067227 */ /* 0x000fc800078e00ff */
[----:B------:R-:W-:-:S04]  /*0330*/  IMAD.MOV R6, RZ, RZ, -R6 ;  /* 0x000000ffff067224 */ /* 0x000fc800078e0a06 */
[C---:B------:R-:W-:Y:S02]  /*0340*/  IMAD R6, R5.reuse, R6, R3 ;  /* 0x0000000605067224 */ /* 0x040fe400078e0203 */
[----:B------:R-:W0:Y:S03]  /*0350*/  LDC R3, c[0x0][0x39c] ;  /* 0x0000e700ff037b82 */ /* 0x000e260000000800 */
[----:B------:R-:W-:-:S13]  /*0360*/  ISETP.GT.U32.AND P0, PT, R5, R6, PT ;  /* 0x000000060500720c */ /* 0x000fda0003f04070 */
[----:B------:R-:W-:Y:S02]  /*0370*/  @!P0 IADD3 R6, PT, PT, R6, -R5, RZ ;  /* 0x8000000506068210 */ /* 0x000fe40007ffe0ff */
[----:B------:R-:W-:Y:S02]  /*0380*/  ISETP.NE.AND P0, PT, R4, RZ, PT ;  /* 0x000000ff0400720c */ /* 0x000fe40003f05270 */
[----:B------:R-:W-:Y:S01]  /*0390*/  ISETP.GT.U32.AND P1, PT, R5, R6, PT ;  /* 0x000000060500720c */ /* 0x000fe20003f24070 */
[----:B0-----:R-:W-:-:S12]  /*03a0*/  VIADD R7, R3, 0x1f ;  /* 0x0000001f03077836 */ /* 0x001fd80000000000 */
[----:B------:R-:W-:Y:S02]  /*03b0*/  @!P1 IMAD.IADD R6, R6, 0x1, -R5 ;  /* 0x0000000106069824 */ /* 0x000fe400078e0a05 */
[----:B------:R-:W-:-:S03]  /*03c0*/  IMAD.SHL.U32 R5, R3, 0x4, RZ ;  /* 0x0000000403057824 */ /* 0x000fc600078e00ff */
[----:B------:R-:W-:Y:S02]  /*03d0*/  MOV R11, R6 ;  /* 0x00000006000b7202 */ /* 0x000fe40000000f00 */
[----:B------:R-:W-:Y:S02]  /*03e0*/  SHF.R.S32.HI R6, RZ, 0x1f, R7 ;  /* 0x0000001fff067819 */ /* 0x000fe40000011407 */
[----:B------:R-:W-:Y:S01]  /*03f0*/  ISETP.GE.AND P1, PT, R0, R5, PT ;  /* 0x000000050000720c */ /* 0x000fe20003f26270 */
[----:B------:R-:W-:Y:S01]  /*0400*/  @!P2 IMAD.MOV R11, RZ, RZ, -R11 ;  /* 0x000000ffff0ba224 */ /* 0x000fe200078e0a0b */
[----:B------:R-:W-:Y:S02]  /*0410*/  LEA.HI R6, R6, R7, RZ, 0x5 ;  /* 0x0000000706067211 */ /* 0x000fe400078f28ff */
[----:B------:R-:W-:Y:S02]  /*0420*/  @!P0 LOP3.LUT R11, RZ, R4, RZ, 0x33, !PT ;  /* 0x00000004ff0b8212 */ /* 0x000fe400078e33ff */
[----:B------:R-:W-:-:S02]  /*0430*/  LOP3.LUT R4, R0, 0x1f, RZ, 0xc0, !PT ;  /* 0x0000001f00047812 */ /* 0x000fc400078ec0ff */
[----:B------:R-:W-:Y:S01]  /*0440*/  SHF.R.S32.HI R15, RZ, 0x5, R6 ;  /* 0x00000005ff0f7819 */ /* 0x000fe20000011406 */
[----:B---3--:R-:W-:Y:S06]  /*0450*/  BRA.U !UP0, `(.L_x_178) ;  /* 0x00000001080c7547 */ /* 0x008fec000b800000 */
[----:B------:R-:W0:Y:S02]  /*0460*/  LDC.64 R8, c[0x0][0x388] ;  /* 0x0000e200ff087b82 */ /* 0x000e240000000a00 */
[----:B0-----:R-:W-:-:S06]  /*0470*/  IMAD.WIDE R8, R11, 0x4, R8 ;  /* 0x000000040b087825 */ /* 0x001fcc00078e0208 */
[----:B------:R0:W5:Y:S02]  /*0480*/  LDG.E R8, desc[UR10][R8.64] ;  /* 0x0000000a08087981 */ /* 0x000164000c1e1900 */
.L_x_178:
[----:B------:R-:W-:Y:S04]  /*0490*/  BSSY.RECONVERGENT B0, `(.L_x_179) ;  /* 0x0000011000007945 */ /* 0x000fe80003800200 */
[----:B------:R-:W-:Y:S05]  /*04a0*/  @P1 BRA `(.L_x_180) ;  /* 0x00000000003c1947 */ /* 0x000fea0003800000 */
[----:B------:R-:W1:Y:S01]  /*04b0*/  S2R R10, SR_CgaCtaId ;  /* 0x00000000000a7919 */ /* 0x000e620000008800 */
[----:B------:R-:W2:Y:S01]  /*04c0*/  LDC R17, c[0x0][0x360] ;  /* 0x0000d800ff117b82 */ /* 0x000ea20000000800 */
[----:B0-----:R-:W-:Y:S01]  /*04d0*/  MOV R9, 0x400 ;  /* 0x0000040000097802 */ /* 0x001fe20000000f00 */
[----:B------:R-:W-:-:S04]  /*04e0*/  IMAD.MOV.U32 R12, RZ, RZ, R0 ;  /* 0x000000ffff0c7224 */ /* 0x000fc800078e0000 */
[----:B------:R-:W-:Y:S02]  /*04f0*/  VIADD R9, R9, 0x10 ;  /* 0x0000001009097836 */ /* 0x000fe40000000000 */
[----:B------:R-:W0:Y:S03]  /*0500*/  LDC.64 R6, c[0x0][0x380] ;  /* 0x0000e000ff067b82 */ /* 0x000e260000000a00 */
[----:B-1----:R-:W-:-:S07]  /*0510*/  LEA R9, R10, R9, 0x18 ;  /* 0x000000090a097211 */ /* 0x002fce00078ec0ff */
.L_x_181:
[----:B------:R-:W-:-:S04]  /*0520*/  IMAD R11, R3, UR4, R12 ;  /* 0x00000004030b7c24 */ /* 0x000fc8000f8e020c */
[----:B01----:R-:W-:-:S06]  /*0530*/  IMAD.WIDE R10, R11, 0x4, R6 ;  /* 0x000000040b0a7825 */ /* 0x003fcc00078e0206 */
[----:B------:R-:W3:Y:S01]  /*0540*/  LDG.E R10, desc[UR10][R10.64] ;  /* 0x0000000a0a0a7981 */ /* 0x000ee2000c1e1900 */
[----:B------:R-:W-:Y:S01]  /*0550*/  LEA R13, R12, R9, 0x2 ;  /* 0x000000090c0d7211 */ /* 0x000fe200078e10ff */
[----:B--2---:R-:W-:-:S05]  /*0560*/  IMAD.IADD R12, R17, 0x1, R12 ;  /* 0x00000001110c7824 */ /* 0x004fca00078e020c */
[----:B------:R-:W-:Y:S01]  /*0570*/  ISETP.GE.AND P0, PT, R12, R5, PT ;  /* 0x000000050c00720c */ /* 0x000fe20003f06270 */
[----:B---3--:R1:W-:-:S12]  /*0580*/  STS [R13], R10 ;  /* 0x0000000a0d007388 */ /* 0x0083d80000000800 */
[----:B------:R-:W-:Y:S05]  /*0590*/  @!P0 BRA `(.L_x_181) ;  /* 0xfffffffc00e08947 */ /* 0x000fea000383ffff */
.L_x_180:
[----:B------:R-:W-:Y:S05]  /*05a0*/  BSYNC.RECONVERGENT B0 ;  /* 0x0000000000007941 */ /* 0x000fea0003800200 */
.L_x_179:
[----:B------:R-:W-:Y:S01]  /*05b0*/  IMAD R12, R15, R4, RZ ;  /* 0x000000040f0c7224 */ /* 0x000fe200078e02ff */
[----:B------:R-:W-:Y:S04]  /*05c0*/  BAR.SYNC.DEFER_BLOCKING 0x0 ;  /* 0x0000000000007b1d */ /* 0x000fe80000010000 */
[----:B------:R-:W-:Y:S02]  /*05d0*/  VIMNMX R6, PT, PT, RZ, R12, !PT ;  /* 0x0000000cff067248 */ /* 0x000fe40007fe0100 */
[----:B------:R-:W-:Y:S02]  /*05e0*/  BSSY.RECONVERGENT B0, `(.L_x_182) ;  /* 0x0000035000007945 */ /* 0x000fe40003800200 */
[----:B------:R-:W-:Y:S01]  /*05f0*/  ISETP.GE.AND P0, PT, R6, R3, PT ;  /* 0x000000030600720c */ /* 0x000fe20003f06270 */
[----:B------:R-:W-:-:S12]  /*0600*/  IMAD.MOV.U32 R6, RZ, RZ, RZ ;  /* 0x000000ffff067224 */ /* 0x000fd800078e00ff */
[----:B------:R-:W-:Y:S05]  /*0610*/  @P0 BRA `(.L_x_183) ;  /* 0x0000000000c40947 */ /* 0x000fea0003800000 */
[----:B------:R-:W-:Y:S01]  /*0620*/  VIMNMX R15, PT, PT, R15, 0x1, !PT ;  /* 0x000000010f0f7848 */ /* 0x000fe20007fe0100 */
[----:B------:R-:W-:Y:S01]  /*0630*/  BSSY.RECONVERGENT B1, `(.L_x_184) ;  /* 0x0000020000017945 */ /* 0x000fe20003800200 */
[----:B------:R-:W-:Y:S02]  /*0640*/  LOP3.LUT R6, RZ, R12, RZ, 0x33, !PT ;  /* 0x0000000cff067212 */ /* 0x000fe400078e33ff */
[----:B------:R-:W-:-:S04]  /*0650*/  IADD3 R15, PT, PT, R15, -0x1, RZ ;  /* 0xffffffff0f0f7810 */ /* 0x000fc80007ffe0ff */
[----:B------:R-:W-:-:S04]  /*0660*/  VIADDMNMX.U32 R6, R6, R3, R15, PT ;  /* 0x0000000306067246 */ /* 0x000fc8000380000f */
[C---:B------:R-:W-:Y:S01]  /*0670*/  ISETP.GE.U32.AND P0, PT, R6.reuse, 0x3, PT ;  /* 0x000000030600780c */ /* 0x040fe20003f06070 */
[----:B0-----:R-:W-:Y:S01]  /*0680*/  VIADD R9, R6, 0x1 ;  /* 0x0000000106097836 */ /* 0x001fe20000000000 */
        /* <DEDUP_REMOVED lines=9> */
[----:B-1----:R-:W-:Y:S01]  /*0720*/  IADD3 R10, PT, PT, -R7, RZ, RZ ;  /* 0x000000ff070a7210 */ /* 0x002fe20007ffe1ff */
[----:B0-----:R-:W-:-:S06]  /*0730*/  ULEA UR5, UR6, UR5, 0x18 ;  /* 0x0000000506057291 */ /* 0x001fcc000f8ec0ff */
[----:B------:R-:W-:Y:S01]  /*0740*/  LEA R9, R6, UR5, 0x2 ;  /* 0x0000000506097c11 */ /* 0x000fe2000f8e10ff */
[----:B------:R-:W-:-:S04]  /*0750*/  IMAD.MOV.U32 R6, RZ, RZ, RZ ;  /* 0x000000ffff067224 */ /* 0x000fc800078e00ff */
[----:B------:R-:W-:-:S07]  /*0760*/  VIADD R9, R9, 0x8 ;  /* 0x0000000809097836 */ /* 0x000fce0000000000 */
.L_x_186:
[----:B------:R-:W0:Y:S01]  /*0770*/  LDS R11, [R9+-0x8] ;  /* 0xfffff800090b7984 */ /* 0x000e220000000800 */
[----:B------:R-:W-:-:S03]  /*0780*/  VIADD R10, R10, 0x4 ;  /* 0x000000040a0a7836 */ /* 0x000fc60000000000 */
[----:B------:R-:W1:Y:S02]  /*0790*/  LDS R13, [R9+-0x4] ;  /* 0xfffffc00090d7984 */ /* 0x000e640000000800 */
[----:B------:R-:W-:Y:S02]  /*07a0*/  ISETP.NE.AND P0, PT, R10, RZ, PT ;  /* 0x000000ff0a00720c */ /* 0x000fe40003f05270 */
[----:B------:R-:W2:Y:S04]  /*07b0*/  LDS R15, [R9] ;  /* 0x00000000090f7984 */ /* 0x000ea80000000800 */
[----:B------:R3:W4:Y:S02]  /*07c0*/  LDS R17, [R9+0x4] ;  /* 0x0000040009117984 */ /* 0x0007240000000800 */
[----:B---3--:R-:W-:Y:S01]  /*07d0*/  IADD3 R9, PT, PT, R9, 0x10, RZ ;  /* 0x0000001009097810 */ /* 0x008fe20007ffe0ff */
[----:B0-----:R-:W-:-:S04]  /*07e0*/  FFMA.FTZ R6, R11, R11, R6 ;  /* 0x0000000b0b067223 */ /* 0x001fc80000010006 */
[----:B-1----:R-:W-:-:S04]  /*07f0*/  FFMA.FTZ R6, R13, R13, R6 ;  /* 0x0000000d0d067223 */ /* 0x002fc80000010006 */
[----:B--2---:R-:W-:-:S04]  /*0800*/  FFMA.FTZ R6, R15, R15, R6 ;  /* 0x0000000f0f067223 */ /* 0x004fc80000010006 */
[----:B----4-:R-:W-:Y:S01]  /*0810*/  FFMA.FTZ R6, R17, R17, R6 ;  /* 0x0000001111067223 */ /* 0x010fe20000010006 */
[----:B------:R-:W-:Y:S06]  /*0820*/  @P0 BRA `(.L_x_186) ;  /* 0xfffffffc00d00947 */ /* 0x000fec000383ffff */
.L_x_185:
[----:B------:R-:W-:Y:S05]  /*0830*/  BSYNC.RECONVERGENT B1 ;  /* 0x0000000000017941 */ /* 0x000fea0003800200 */
.L_x_184:
[----:B------:R-:W-:Y:S05]  /*0840*/  @!P1 BRA `(.L_x_183) ;  /* 0x0000000000389947 */ /* 0x000fea0003800000 */
[----:B------:R-:W0:Y:S01]  /*0850*/  S2UR UR6, SR_CgaCtaId ;  /* 0x00000000000679c3 */ /* 0x000e220000008800 */
[----:B------:R-:W-:Y:S01]  /*0860*/  UMOV UR5, 0x400 ;  /* 0x0000040000057882 */ /* 0x000fe20000000000 */
[----:B------:R-:W-:Y:S01]  /*0870*/  IMAD R7, R2, R3, R7 ;  /* 0x0000000302077224 */ /* 0x000fe200078e0207 */
[----:B------:R-:W-:Y:S01]  /*0880*/  UIADD3 UR5, UPT, UPT, UR5, 0x10, URZ ;  /* 0x0000001005057890 */ /* 0x000fe2000fffe0ff */
[----:B------:R-:W-:Y:S02]  /*0890*/  IMAD.MOV R9, RZ, RZ, -R14 ;  /* 0x000000ffff097224 */ /* 0x000fe400078e0a0e */
[----:B------:R-:W-:Y:S01]  /*08a0*/  IMAD.IADD R7, R12, 0x1, R7 ;  /* 0x000000010c077824 */ /* 0x000fe200078e0207 */
[----:B0-----:R-:W-:-:S06]  /*08b0*/  ULEA UR5, UR6, UR5, 0x18 ;  /* 0x0000000506057291 */ /* 0x001fcc000f8ec0ff */
[----:B------:R-:W-:-:S07]  /*08c0*/  LEA R7, R7, UR5, 0x2 ;  /* 0x0000000507077c11 */ /* 0x000fce000f8e10ff */
.L_x_187:
[----:B------:R0:W2:Y:S01]  /*08d0*/  LDS R11, [R7] ;  /* 0x00000000070b7984 */ /* 0x0000a20000000800 */
[----:B------:R-:W-:-:S04]  /*08e0*/  IADD3 R9, PT, PT, R9, 0x1, RZ ;  /* 0x0000000109097810 */ /* 0x000fc80007ffe0ff */
[----:B------:R-:W-:Y:S01]  /*08f0*/  ISETP.NE.AND P0, PT, R9, RZ, PT ;  /* 0x000000ff0900720c */ /* 0x000fe20003f05270 */
[----:B0-----:R-:W-:Y:S02]  /*0900*/  VIADD R7, R7, 0x4 ;  /* 0x0000000407077836 */ /* 0x001fe40000000000 */
[----:B--2---:R-:W-:-:S10]  /*0910*/  FFMA.FTZ R6, R11, R11, R6 ;  /* 0x0000000b0b067223 */ /* 0x004fd40000010006 */
[----:B------:R-:W-:Y:S05]  /*0920*/  @P0 BRA `(.L_x_187) ;  /* 0xfffffffc00e80947 */ /* 0x000fea000383ffff */
.L_x_183:
[----:B------:R-:W-:Y:S05]  /*0930*/  BSYNC.RECONVERGENT B0 ;  /* 0x0000000000007941 */ /* 0x000fea0003800200 */
.L_x_182:
[----:B------:R-:W2:Y:S01]  /*0940*/  SHFL.BFLY PT, R7, R6, 0x1, 0x1f ;  /* 0x0c201f0006077f89 */ /* 0x000ea200000e0000 */
[----:B------:R-:W-:Y:S01]  /*0950*/  ISETP.NE.AND P0, PT, R4, RZ, PT ;  /* 0x000000ff0400720c */ /* 0x000fe20003f05270 */
[----:B------:R-:W-:Y:S01]  /*0960*/  BSSY.RECONVERGENT B0, `(.L_x_188) ;  /* 0x000001d000007945 */ /* 0x000fe20003800200 */
[----:B------:R-:W-:Y:S01]  /*0970*/  ISETP.GE.AND P1, PT, R0, R5, PT ;  /* 0x000000050000720c */ /* 0x000fe20003f26270 */
[----:B--2---:R-:W-:-:S05]  /*0980*/  FADD.FTZ R7, R7, R6 ;  /* 0x0000000607077221 */ /* 0x004fca0000010000 */
[----:B-1----:R-:W1:Y:S02]  /*0990*/  SHFL.BFLY PT, R10, R7, 0x2, 0x1f ;  /* 0x0c401f00070a7f89 */ /* 0x002e6400000e0000 */
[----:B-1----:R-:W-:-:S05]  /*09a0*/  FADD.FTZ R10, R7, R10 ;  /* 0x0000000a070a7221 */ /* 0x002fca0000010000 */
[----:B0-----:R-:W0:Y:S02]  /*09b0*/  SHFL.BFLY PT, R9, R10, 0x4, 0x1f ;  /* 0x0c801f000a097f89 */ /* 0x001e2400000e0000 */
        /* <DEDUP_REMOVED lines=21> */
[----:B0----5:R-:W-:-:S05]  /*0b10*/  FMUL.FTZ R8, R9, R8 ;  /* 0x0000000809087220 */ /* 0x021fca0000410000 */
[----:B------:R0:W-:Y:S02]  /*0b20*/  STS [R11], R8 ;  /* 0x000000080b007388 */ /* 0x0001e40000000800 */
.L_x_189:
[----:B------:R-:W-:Y:S05]  /*0b30*/  BSYNC.RECONVERGENT B0 ;  /* 0x0000000000007941 */ /* 0x000fea0003800200 */
.L_x_188:
        /* <DEDUP_REMOVED lines=8> */
[----:B0----5:R-:W-:Y:S01]  /*0bc0*/  LOP3.LUT R8, RZ, R3, RZ, 0x33, !PT ;  /* 0x00000003ff087212 */ /* 0x021fe200078e33ff */
[----:B------:R-:W0:Y:S02]  /*0bd0*/  LDCU UR8, c[0x0][0x360] ;  /* 0x00006c00ff0877ac */ /* 0x000e240008000800 */
[----:B------:R-:W3:Y:S08]  /*0be0*/  LDC R9, c[0x0][0x39c] ;  /* 0x0000e700ff097b82 */ /* 0x000ef00000000800 */
[----:B------:R-:W4:Y:S01]  /*0bf0*/  LDC.64 R6, c[0x0][0x380] ;  /* 0x0000e000ff067b82 */ /* 0x000f220000000a00 */
[----:B--2---:R-:W2:Y:S01]  /*0c00*/  MUFU.RCP R4, R4 ;  /* 0x0000000400047308 */ /* 0x004ea20000001000 */
[----:B-1----:R-:W-:-:S02]  /*0c10*/  ULEA UR5, UR6, UR5, 0x18 ;  /* 0x0000000506057291 */ /* 0x002fc4000f8ec0ff */
[----:B------:R-:W-:Y:S01]  /*0c20*/  ULEA UR7, UR6, UR7, 0x18 ;  /* 0x0000000706077291 */ /* 0x000fe2000f8ec0ff */
[----:B--2---:R-:W-:-:S04]  /*0c30*/  VIADD R10, R4, 0xffffffe ;  /* 0x0ffffffe040a7836 */ /* 0x004fc80000000000 */
[----:B------:R1:W2:Y:S02]  /*0c40*/  F2I.FTZ.U32.TRUNC.NTZ R11, R10 ;  /* 0x0000000a000b7305 */ /* 0x0002a4000021f000 */
[----:B-1----:R-:W-:Y:S01]  /*0c50*/  IMAD.MOV.U32 R10, RZ, RZ, RZ ;  /* 0x000000ffff0a7224 */ /* 0x002fe200078e00ff */
[----:B--2---:R-:W-:-:S05]  /*0c60*/  IADD3 R13, PT, PT, RZ, -R11, RZ ;  /* 0x8000000bff0d7210 */ /* 0x004fca0007ffe0ff */
[----:B------:R-:W-:-:S04]  /*0c70*/  IMAD R13, R13, R2, RZ ;  /* 0x000000020d0d7224 */ /* 0x000fc800078e02ff */
[----:B0--3--:R-:W-:-:S07]  /*0c80*/  IMAD.HI.U32 R4, R11, R13, R10 ;  /* 0x0000000d0b047227 */ /* 0x009fce00078e000a */
.L_x_190:
[----:B0-----:R-:W-:Y:S02]  /*0c90*/  IABS R11, R0 ;  /* 0x00000000000b7213 */ /* 0x001fe40000000000 */
        /* <DEDUP_REMOVED lines=11> */
[----:B------:R-:W-:Y:S02]  /*0d50*/  IMAD R11, R9, UR4, R0 ;  /* 0x00000004090b7c24 */ /* 0x000fe4000f8e0200 */
[----:B------:R-:W-:Y:S01]  /*0d60*/  VIADD R0, R0, UR8 ;  /* 0x0000000800007c36 */ /* 0x000fe20008000000 */
[----:B------:R-:W-:Y:S01]  /*0d70*/  LDS R12, [R12] ;  /* 0x000000000c0c7984 */ /* 0x000fe20000000800 */
[----:B----4-:R-:W-:-:S08]  /*0d80*/  IMAD.WIDE R10, R11, 0x4, R6 ;  /* 0x000000040b0a7825 */ /* 0x010fd000078e0206 */
[----:B------:R-:W-:Y:S01]  /*0d90*/  @P1 VIADD R3, R3, 0x1 ;  /* 0x0000000103031836 */ /* 0x000fe20000000000 */
[----:B------:R-:W-:-:S04]  /*0da0*/  ISETP.GE.AND P1, PT, R0, R5, PT ;  /* 0x000000050000720c */ /* 0x000fc80003f26270 */
[----:B------:R-:W-:-:S04]  /*0db0*/  @!P3 IADD3 R3, PT, PT, -R3, RZ, RZ ;  /* 0x000000ff0303b210 */ /* 0x000fc80007ffe1ff */
[----:B------:R-:W-:-:S04]  /*0dc0*/  SEL R3, R8, R3, !P0 ;  /* 0x0000000308037207 */ /* 0x000fc80004000000 */
[----:B------:R-:W-:-:S06]  /*0dd0*/  LEA R3, R3, UR5, 0x2 ;  /* 0x0000000503037c11 */ /* 0x000fcc000f8e10ff */
[----:B------:R-:W0:Y:S02]  /*0de0*/  LDS R3, [R3] ;  /* 0x0000000003037984 */ /* 0x000e240000000800 */
[----:B0-----:R-:W-:-:S05]  /*0df0*/  FMUL.FTZ R13, R3, R12 ;  /* 0x0000000c030d7220 */ /* 0x001fca0000410000 */
[----:B------:R0:W-:Y:S01]  /*0e00*/  STG.E desc[UR10][R10.64], R13 ;  /* 0x0000000d0a007986 */ /* 0x0001e2000c10190a */
[----:B------:R-:W-:Y:S05]  /*0e10*/  @!P1 BRA `(.L_x_190) ;  /* 0xfffffffc009c9947 */ /* 0x000fea000383ffff */
[----:B------:R-:W-:Y:S05]  /*0e20*/  EXIT ;  /* 0x000000000000794d */ /* 0x000fea0003800000 */
.L_x_191:
        /* <DEDUP_REMOVED lines=13> */
.L_x_372:


//--------------------- .text._ZN17fastertransformer19normalize_kernel_v2I6float2fLi1ELi4ELi2EEEvPT_PKT0_iiii --------------------------
	.section	.text._ZN17fastertransformer19normalize_kernel_v2I6float2fLi1ELi4ELi2EEEvPT_PKT0_iiii,"ax",@progbits
	.align	128
        .global         _ZN17fastertransformer19normalize_kernel_v2I6float2fLi1ELi4ELi2EEEvPT_PKT0_iiii
        .type           _ZN17fastertransformer19normalize_kernel_v2I6float2fLi1ELi4ELi2EEEvPT_PKT0_iiii,@function
        .size           _ZN17fastertransformer19normalize_kernel_v2I6float2fLi1ELi4ELi2EEEvPT_PKT0_iiii,(.L_x_373 - _ZN17fastertransformer19normalize_kernel_v2I6float2fLi1ELi4ELi2EEEvPT_PKT0_iiii)
        .other          _ZN17fastertransformer19normalize_kernel_v2I6float2fLi1ELi4ELi2EEEvPT_PKT0_iiii,@"STO_CUDA_ENTRY STV_DEFAULT"
_ZN17fastertransformer19normalize_kernel_v2I6float2fLi1ELi4ELi2EEEvPT_PKT0_iiii:
.text._ZN17fastertransformer19normalize_kernel_v2I6float2fLi1ELi4ELi2EEEvPT_PKT0_iiii:
        /* <DEDUP_REMOVED lines=48> */
[----:B------:R-:W-:-:S03]  /*0300*/  ISETP.GE.AND P3, PT, R10, RZ, PT ;  /* 0x000000ff0a00720c */ /* 0x000fc60003f66270 */
[----:B------:R-:W-:Y:S02]  /*0310*/  IMAD.MOV.U32 R5, RZ, RZ, R8 ;  /* 0x000000ffff057224 */ /* 0x000fe400078e0008 */
[----:B------:R-:W1:Y:S02]  /*0320*/  @P0 LDC.64 R8, c[0x0][0x388] ;  /* 0x0000e200ff080b82 */ /* 0x000e640000000a00 */
[----:B------:R-:W-:-:S05]  /*0330*/  IMAD.HI.U32 R6, R6, R5, RZ ;  /* 0x0000000506067227 */ /* 0x000fca00078e00ff */
[----:B------:R-:W-:-:S05]  /*0340*/  IADD3 R6, PT, PT, -R6, RZ, RZ ;  /* 0x000000ff06067210 */ /* 0x000fca0007ffe1ff */
[----:B------:R-:W-:-:S05]  /*0350*/  IMAD R5, R4, R6, R5 ;  /* 0x0000000604057224 */ /* 0x000fca00078e0205 */
[----:B------:R-:W-:-:S13]  /*0360*/  ISETP.GT.U32.AND P1, PT, R4, R5, PT ;  /* 0x000000050400720c */ /* 0x000fda0003f24070 */
[----:B------:R-:W-:Y:S01]  /*0370*/  @!P1 IMAD.IADD R5, R5, 0x1, -R4 ;  /* 0x0000000105059824 */ /* 0x000fe200078e0a04 */
[----:B------:R-:W-:-:S04]  /*0380*/  ISETP.NE.AND P1, PT, R3, RZ, PT ;  /* 0x000000ff0300720c */ /* 0x000fc80003f25270 */
[----:B------:R-:W-:-:S13]  /*0390*/  ISETP.GT.U32.AND P2, PT, R4, R5, PT ;  /* 0x000000050400720c */ /* 0x000fda0003f44070 */
[----:B------:R-:W-:Y:S01]  /*03a0*/  @!P2 IMAD.IADD R5, R5, 0x1, -R4 ;  /* 0x000000010505a824 */ /* 0x000fe200078e0a04 */
[----:B------:R-:W-:-:S03]  /*03b0*/  MOV R4, 0x3f800000 ;  /* 0x3f80000000047802 */ /* 0x000fc60000000f00 */
[----:B------:R-:W-:Y:S01]  /*03c0*/  @!P3 IMAD.MOV R5, RZ, RZ, -R5 ;  /* 0x000000ffff05b224 */ /* 0x000fe200078e0a05 */
[----:B------:R-:W-:Y:S02]  /*03d0*/  @!P1 LOP3.LUT R5, RZ, R3, RZ, 0x33, !PT ;  /* 0x00000003ff059212 */ /* 0x000fe400078e33ff */
[----:B0-----:R-:W-:-:S03]  /*03e0*/  LEA.HI R3, R11, R11, RZ, 0x1 ;  /* 0x0000000b0b037211 */ /* 0x001fc600078f08ff */
[----:B-1----:R-:W-:Y:S01]  /*03f0*/  @P0 IMAD.WIDE R8, R5, 0x4, R8 ;  /* 0x0000000405080825 */ /* 0x002fe200078e0208 */
[----:B------:R-:W-:-:S03]  /*0400*/  SHF.R.S32.HI R3, RZ, 0x1, R3 ;  /* 0x00000001ff037819 */ /* 0x000fc60000011403 */
[----:B------:R-:W-:Y:S01]  /*0410*/  VIADD R6, R11, 0x1f ;  /* 0x0000001f0b067836 */ /* 0x000fe20000000000 */
[----:B---3--:R0:W5:Y:S01]  /*0420*/  @P0 LDG.E R4, desc[UR8][R8.64] ;  /* 0x0000000808040981 */ /* 0x008162000c1e1900 */
[----:B------:R-:W-:Y:S01]  /*0430*/  IMAD.SHL.U32 R5, R3, 0x4, RZ ;  /* 0x0000000403057824 */ /* 0x000fe200078e00ff */
[----:B------:R-:W-:Y:S02]  /*0440*/  BSSY.RECONVERGENT B0, `(.L_x_192) ;  /* 0x0000017000007945 */ /* 0x000fe40003800200 */
[----:B------:R-:W-:Y:S02]  /*0450*/  SHF.R.S32.HI R7, RZ, 0x1f, R6 ;  /* 0x0000001fff077819 */ /* 0x000fe40000011406 */
[C---:B------:R-:W-:Y:S02]  /*0460*/  ISETP.GE.AND P0, PT, R0.reuse, R5, PT ;  /* 0x000000050000720c */ /* 0x040fe40003f06270 */
[----:B------:R-:W-:Y:S02]  /*0470*/  LEA.HI R7, R7, R6, RZ, 0x5 ;  /* 0x0000000607077211 */ /* 0x000fe400078f28ff */
[----:B------:R-:W-:-:S02]  /*0480*/  LOP3.LUT R6, R0, 0x1f, RZ, 0xc0, !PT ;  /* 0x0000001f00067812 */ /* 0x000fc400078ec0ff */
[----:B------:R-:W-:Y:S01]  /*0490*/  SHF.R.S32.HI R17, RZ, 0x5, R7 ;  /* 0x00000005ff117819 */ /* 0x000fe20000011407 */
[----:B------:R-:W-:-:S06]  /*04a0*/  IMAD R7, R3, UR4, RZ ;  /* 0x0000000403077c24 */ /* 0x000fcc000f8e02ff */
[----:B0-----:R-:W-:Y:S05]  /*04b0*/  @P0 BRA `(.L_x_193) ;  /* 0x00000000003c0947 */ /* 0x001fea0003800000 */
[----:B------:R-:W0:Y:S01]  /*04c0*/  S2R R15, SR_CgaCtaId ;  /* 0x00000000000f7919 */ /* 0x000e220000008800 */
[----:B------:R-:W1:Y:S01]  /*04d0*/  LDC R19, c[0x0][0x360] ;  /* 0x0000d800ff137b82 */ /* 0x000e620000000800 */
[----:B------:R-:W-:-:S04]  /*04e0*/  MOV R10, 0x400 ;  /* 0x00000400000a7802 */ /* 0x000fc80000000f00 */
[----:B------:R-:W-:-:S03]  /*04f0*/  IADD3 R10, PT, PT, R10, 0x10, RZ ;  /* 0x000000100a0a7810 */ /* 0x000fc60007ffe0ff */
[----:B------:R-:W2:Y:S01]  /*0500*/  LDC.64 R8, c[0x0][0x380] ;  /* 0x0000e000ff087b82 */ /* 0x000ea20000000a00 */
[----:B0-----:R-:W-:Y:S01]  /*0510*/  LEA R15, R15, R10, 0x18 ;  /* 0x0000000a0f0f7211 */ /* 0x001fe200078ec0ff */
[----:B------:R-:W-:-:S07]  /*0520*/  IMAD.MOV.U32 R10, RZ, RZ, R0 ;  /* 0x000000ffff0a7224 */ /* 0x000fce00078e0000 */
.L_x_194:
[----:B0-----:R-:W-:-:S04]  /*0530*/  IMAD.IADD R13, R7, 0x1, R10 ;  /* 0x00000001070d7824 */ /* 0x001fc800078e020a */
[----:B--2---:R-:W-:-:S06]  /*0540*/  IMAD.WIDE R12, R13, 0x8, R8 ;  /* 0x000000080d0c7825 */ /* 0x004fcc00078e0208 */
[----:B------:R-:W2:Y:S01]  /*0550*/  LDG.E.64 R12, desc[UR8][R12.64] ;  /* 0x000000080c0c7981 */ /* 0x000ea2000c1e1b00 */
[----:B------:R-:W-:Y:S01]  /*0560*/  LEA R14, R10, R15, 0x3 ;  /* 0x0000000f0a0e7211 */ /* 0x000fe200078e18ff */
[----:B-1----:R-:W-:-:S05]  /*0570*/  IMAD.IADD R10, R19, 0x1, R10 ;  /* 0x00000001130a7824 */ /* 0x002fca00078e020a */
[----:B------:R-:W-:Y:S01]  /*0580*/  ISETP.GE.AND P0, PT, R10, R5, PT ;  /* 0x000000050a00720c */ /* 0x000fe20003f06270 */
[----:B--2---:R0:W-:-:S12]  /*0590*/  STS.64 [R14], R12 ;  /* 0x0000000c0e007388 */ /* 0x0041d80000000a00 */
[----:B------:R-:W-:Y:S05]  /*05a0*/  @!P0 BRA `(.L_x_194) ;  /* 0xfffffffc00e08947 */ /* 0x000fea000383ffff */
.L_x_193:
[----:B------:R-:W-:Y:S05]  /*05b0*/  BSYNC.RECONVERGENT B0 ;  /* 0x0000000000007941 */ /* 0x000fea0003800200 */
.L_x_192:
[----:B------:R-:W-:Y:S01]  /*05c0*/  IMAD R8, R17, R6, RZ ;  /* 0x0000000611087224 */ /* 0x000fe200078e02ff */
[----:B------:R-:W-:Y:S01]  /*05d0*/  BAR.SYNC.DEFER_BLOCKING 0x0 ;  /* 0x0000000000007b1d */ /* 0x000fe20000010000 */
[----:B------:R-:W-:-:S03]  /*05e0*/  IMAD.MOV.U32 R9, RZ, RZ, RZ ;  /* 0x000000ffff097224 */ /* 0x000fc600078e00ff */
[----:B------:R-:W-:Y:S02]  /*05f0*/  VIMNMX R10, PT, PT, RZ, R8, !PT ;  /* 0x00000008ff0a7248 */ /* 0x000fe40007fe0100 */
[----:B------:R-:W-:Y:S02]  /*0600*/  BSSY.RECONVERGENT B0, `(.L_x_195) ;  /* 0x0000035000007945 */ /* 0x000fe40003800200 */
[----:B------:R-:W-:-:S13]  /*0610*/  ISETP.GE.AND P0, PT, R10, R11, PT ;  /* 0x0000000b0a00720c */ /* 0x000fda0003f06270 */
[----:B------:R-:W-:Y:S05]  /*0620*/  @P0 BRA `(.L_x_196) ;  /* 0x0000000000c80947 */ /* 0x000fea0003800000 */
[----:B------:R-:W-:Y:S01]  /*0630*/  VIMNMX R17, PT, PT, R17, 0x1, !PT ;  /* 0x0000000111117848 */ /* 0x000fe20007fe0100 */
[----:B------:R-:W-:Y:S01]  /*0640*/  BSSY.RECONVERGENT B1, `(.L_x_197) ;  /* 0x0000021000017945 */ /* 0x000fe20003800200 */
[----:B------:R-:W-:Y:S01]  /*0650*/  LOP3.LUT R10, RZ, R8, RZ, 0x33, !PT ;  /* 0x00000008ff0a7212 */ /* 0x000fe200078e33ff */
[----:B------:R-:W-:Y:S01]  /*0660*/  IMAD.MOV.U32 R9, RZ, RZ, RZ ;  /* 0x000000ffff097224 */ /* 0x000fe200078e00ff */
[----:B------:R-:W-:-:S04]  /*0670*/  IADD3 R17, PT, PT, R17, -0x1, RZ ;  /* 0xffffffff11117810 */ /* 0x000fc80007ffe0ff */
[----:B------:R-:W-:-:S04]  /*0680*/  VIADDMNMX.U32 R10, R10, R11, R17, PT ;  /* 0x0000000b0a0a7246 */ /* 0x000fc80003800011 */
[C---:B------:R-:W-:Y:S01]  /*0690*/  ISETP.GE.U32.AND P0, PT, R10.reuse, 0x3, PT ;  /* 0x000000030a00780c */ /* 0x040fe20003f06070 */
[----:B0-----:R-:W-:Y:S02]  /*06a0*/  VIADD R12, R10, 0x1 ;  /* 0x000000010a0c7836 */ /* 0x001fe40000000000 */
[----:B------:R-:W-:-:S03]  /*06b0*/  HFMA2 R10, -RZ, RZ, 0, 0 ;  /* 0x00000000ff0a7431 */ /* 0x000fc600000001ff */
        /* <DEDUP_REMOVED lines=10> */
[----:B------:R-:W-:Y:S01]  /*0760*/  LEA R12, R9, UR4, 0x2 ;  /* 0x00000004090c7c11 */ /* 0x000fe2000f8e10ff */
[----:B------:R-:W-:-:S03]  /*0770*/  IMAD.MOV.U32 R9, RZ, RZ, RZ ;  /* 0x000000ffff097224 */ /* 0x000fc600078e00ff */
[----:B------:R-:W-:-:S07]  /*0780*/  IADD3 R12, PT, PT, R12, 0x8, RZ ;  /* 0x000000080c0c7810 */ /* 0x000fce0007ffe0ff */
.L_x_199:
[----:B------:R-:W0:Y:S01]  /*0790*/  LDS R14, [R12+-0x8] ;  /* 0xfffff8000c0e7984 */ /* 0x000e220000000800 */
[----:B------:R-:W-:-:S03]  /*07a0*/  VIADD R13, R13, 0x4 ;  /* 0x000000040d0d7836 */ /* 0x000fc60000000000 */
[----:B------:R-:W1:Y:S02]  /*07b0*/  LDS R16, [R12+-0x4] ;  /* 0xfffffc000c107984 */ /* 0x000e640000000800 */
[----:B------:R-:W-:Y:S02]  /*07c0*/  ISETP.NE.AND P0, PT, R13, RZ, PT ;  /* 0x000000ff0d00720c */ /* 0x000fe40003f05270 */
[----:B------:R-:W2:Y:S04]  /*07d0*/  LDS R18, [R12] ;  /* 0x000000000c127984 */ /* 0x000ea80000000800 */
[----:B------:R3:W4:Y:S02]  /*07e0*/  LDS R20, [R12+0x4] ;  /* 0x000004000c147984 */ /* 0x0007240000000800 */
[----:B---3--:R-:W-:-:S02]  /*07f0*/  VIADD R12, R12, 0x10 ;  /* 0x000000100c0c7836 */ /* 0x008fc40000000000 */
[----:B0-----:R-:W-:-:S04]  /*0800*/  FFMA.FTZ R9, R14, R14, R9 ;  /* 0x0000000e0e097223 */ /* 0x001fc80000010009 */
[----:B-1----:R-:W-:-:S04]  /*0810*/  FFMA.FTZ R9, R16, R16, R9 ;  /* 0x0000001010097223 */ /* 0x002fc80000010009 */
[----:B--2---:R-:W-:-:S04]  /*0820*/  FFMA.FTZ R9, R18, R18, R9 ;  /* 0x0000001212097223 */ /* 0x004fc80000010009 */
[----:B----4-:R-:W-:Y:S01]  /*0830*/  FFMA.FTZ R9, R20, R20, R9 ;  /* 0x0000001414097223 */ /* 0x010fe20000010009 */
[----:B------:R-:W-:Y:S06]  /*0840*/  @P0 BRA `(.L_x_199) ;  /* 0xfffffffc00d00947 */ /* 0x000fec000383ffff */
.L_x_198:
[----:B------:R-:W-:Y:S05]  /*0850*/  BSYNC.RECONVERGENT B1 ;  /* 0x0000000000017941 */ /* 0x000fea0003800200 */
.L_x_197:
[----:B------:R-:W-:Y:S05]  /*0860*/  @!P1 BRA `(.L_x_196) ;  /* 0x0000000000389947 */ /* 0x000fea0003800000 */
[----:B------:R-:W0:Y:S01]  /*0870*/  S2UR UR5, SR_CgaCtaId ;  /* 0x00000000000579c3 */ /* 0x000e220000008800 */
[----:B------:R-:W-:Y:S01]  /*0880*/  UMOV UR4, 0x400 ;  /* 0x0000040000047882 */ /* 0x000fe20000000000 */
[----:B------:R-:W-:Y:S01]  /*0890*/  IMAD R11, R2, R11, R10 ;  /* 0x0000000b020b7224 */ /* 0x000fe200078e020a */
[----:B------:R-:W-:-:S04]  /*08a0*/  UIADD3 UR4, UPT, UPT, UR4, 0x10, URZ ;  /* 0x0000001004047890 */ /* 0x000fc8000fffe0ff */
[----:B------:R-:W-:Y:S01]  /*08b0*/  IADD3 R11, PT, PT, R8, R11, RZ ;  /* 0x0000000b080b7210 */ /* 0x000fe20007ffe0ff */
[----:B------:R-:W-:Y:S01]  /*08c0*/  IMAD.MOV R8, RZ, RZ, -R15 ;  /* 0x000000ffff087224 */ /* 0x000fe200078e0a0f */
[----:B0-----:R-:W-:-:S06]  /*08d0*/  ULEA UR4, UR5, UR4, 0x18 ;  /* 0x0000000405047291 */ /* 0x001fcc000f8ec0ff */
[----:B------:R-:W-:-:S07]  /*08e0*/  LEA R11, R11, UR4, 0x2 ;  /* 0x000000040b0b7c11 */ /* 0x000fce000f8e10ff */
.L_x_200:
[----:B------:R0:W1:Y:S01]  /*08f0*/  LDS R10, [R11] ;  /* 0x000000000b0a7984 */ /* 0x0000620000000800 */
[----:B------:R-:W-:-:S05]  /*0900*/  VIADD R8, R8, 0x1 ;  /* 0x0000000108087836 */ /* 0x000fca0000000000 */
[----:B------:R-:W-:Y:S02]  /*0910*/  ISETP.NE.AND P0, PT, R8, RZ, PT ;  /* 0x000000ff0800720c */ /* 0x000fe40003f05270 */
[----:B0-----:R-:W-:Y:S01]  /*0920*/  IADD3 R11, PT, PT, R11, 0x4, RZ ;  /* 0x000000040b0b7810 */ /* 0x001fe20007ffe0ff */
[----:B-1----:R-:W-:-:S10]  /*0930*/  FFMA.FTZ R9, R10, R10, R9 ;  /* 0x0000000a0a097223 */ /* 0x002fd40000010009 */
[----:B------:R-:W-:Y:S05]  /*0940*/  @P0 BRA `(.L_x_200) ;  /* 0xfffffffc00e80947 */ /* 0x000fea000383ffff */
.L_x_196:
[----:B------:R-:W-:Y:S05]  /*0950*/  BSYNC.RECONVERGENT B0 ;  /* 0x0000000000007941 */ /* 0x000fea0003800200 */
.L_x_195:
        /* <DEDUP_REMOVED lines=29> */
[----:B0----5:R-:W-:-:S05]  /*0b30*/  FMUL.FTZ R4, R11, R4 ;  /* 0x000000040b047220 */ /* 0x021fca0000410000 */
[----:B------:R0:W-:Y:S02]  /*0b40*/  STS [R13], R4 ;  /* 0x000000040d007388 */ /* 0x0001e40000000800 */
.L_x_202:
[----:B------:R-:W-:Y:S05]  /*0b50*/  BSYNC.RECONVERGENT B0 ;  /* 0x0000000000007941 */ /* 0x000fea0003800200 */
.L_x_201:
[----:B------:R-:W-:Y:S06]  /*0b60*/  BAR.SYNC.DEFER_BLOCKING 0x0 ;  /* 0x0000000000007b1d */ /* 0x000fec0000010000 */
[----:B------:R-:W-:Y:S05]  /*0b70*/  @P1 EXIT ;  /* 0x000000000000194d */ /* 0x000fea0003800000 */
[----:B------:R-:W-:Y:S01]  /*0b80*/  IABS R2, R3 ;  /* 0x0000000300027213 */ /* 0x000fe20000000000 */
[----:B------:R-:W1:Y:S01]  /*0b90*/  S2UR UR5, SR_CgaCtaId ;  /* 0x00000000000579c3 */ /* 0x000e620000008800 */
[----:B------:R-:W-:Y:S01]  /*0ba0*/  UMOV UR4, 0x400 ;  /* 0x0000040000047882 */ /* 0x000fe20000000000 */
[----:B------:R-:W-:Y:S01]  /*0bb0*/  ISETP.NE.AND P0, PT, R3, RZ, PT ;  /* 0x000000ff0300720c */ /* 0x000fe20003f05270 */
[----:B0----5:R-:W0:Y:S01]  /*0bc0*/  I2F.RP R4, R2 ;  /* 0x0000000200047306 */ /* 0x021e220000209400 */
[----:B------:R-:W-:Y:S01]  /*0bd0*/  UIADD3 UR6, UPT, UPT, UR4, 0x10, URZ ;  /* 0x0000001004067890 */ /* 0x000fe2000fffe0ff */
[----:B------:R-:W2:Y:S03]  /*0be0*/  LDCU UR7, c[0x0][0x360] ;  /* 0x00006c00ff0777ac */ /* 0x000ea60008000800 */
[----:B------:R-:W3:Y:S03]  /*0bf0*/  LDC.64 R8, c[0x0][0x380] ;  /* 0x0000e000ff087b82 */ /* 0x000ee60000000a00 */
[----:B0-----:R-:W0:Y:S01]  /*0c00*/  MUFU.RCP R4, R4 ;  /* 0x0000000400047308 */ /* 0x001e220000001000 */
[----:B-1----:R-:W-:-:S02]  /*0c10*/  ULEA UR4, UR5, UR4, 0x18 ;  /* 0x0000000405047291 */ /* 0x002fc4000f8ec0ff */
[----:B------:R-:W-:Y:S01]  /*0c20*/  ULEA UR6, UR5, UR6, 0x18 ;  /* 0x0000000605067291 */ /* 0x000fe2000f8ec0ff */
[----:B0-----:R-:W-:Y:S01]  /*0c30*/  VIADD R10, R4, 0xffffffe ;  /* 0x0ffffffe040a7836 */ /* 0x001fe20000000000 */
[----:B------:R-:W-:-:S03]  /*0c40*/  LOP3.LUT R4, RZ, R3, RZ, 0x33, !PT ;  /* 0x00000003ff047212 */ /* 0x000fc600078e33ff */
[----:B------:R0:W1:Y:S02]  /*0c50*/  F2I.FTZ.U32.TRUNC.NTZ R11, R10 ;  /* 0x0000000a000b7305 */ /* 0x000064000021f000 */
[----:B0-----:R-:W-:Y:S01]  /*0c60*/  MOV R10, RZ ;  /* 0x000000ff000a7202 */ /* 0x001fe20000000f00 */
[----:B-1----:R-:W-:-:S04]  /*0c70*/  IMAD.MOV R13, RZ, RZ, -R11 ;  /* 0x000000ffff0d7224 */ /* 0x002fc800078e0a0b */
[----:B------:R-:W-:-:S04]  /*0c80*/  IMAD R13, R13, R2, RZ ;  /* 0x000000020d0d7224 */ /* 0x000fc800078e02ff */
[----:B--23--:R-:W-:-:S07]  /*0c90*/  IMAD.HI.U32 R6, R11, R13, R10 ;  /* 0x0000000d0b067227 */ /* 0x00cfce00078e000a */
.L_x_203:
[----:B0-----:R-:W-:Y:S02]  /*0ca0*/  IABS R10, R3 ;  /* 0x00000003000a7213 */ /* 0x001fe40000000000 */
[----:B------:R-:W-:Y:S02]  /*0cb0*/  IABS R11, R0 ;  /* 0x00000000000b7213 */ /* 0x000fe40000000000 */
[----:B------:R-:W-:Y:S01]  /*0cc0*/  LEA R13, R0, UR6, 0x3 ;  /* 0x00000006000d7c11 */ /* 0x000fe2000f8e18ff */
[----:B------:R-:W-:Y:S02]  /*0cd0*/  IMAD.MOV R12, RZ, RZ, -R10 ;  /* 0x000000ffff0c7224 */ /* 0x000fe400078e0a0a */
[----:B------:R-:W-:Y:S02]  /*0ce0*/  IMAD.HI.U32 R10, R6, R11, RZ ;  /* 0x0000000b060a7227 */ /* 0x000fe400078e00ff */
[----:B------:R-:W-:Y:S02]  /*0cf0*/  LDS.64 R14, [R13] ;  /* 0x000000000d0e7984 */ /* 0x000fe40000000a00 */
        /* <DEDUP_REMOVED lines=8> */
[----:B------:R-:W-:Y:S01]  /*0d80*/  IADD3 R11, PT, PT, R7, R0, RZ ;  /* 0x00000000070b7210 */ /* 0x000fe20007ffe0ff */
[----:B------:R-:W-:-:S04]  /*0d90*/  VIADD R0, R0, UR7 ;  /* 0x0000000700007c36 */ /* 0x000fc80008000000 */
[----:B------:R-:W-:Y:S01]  /*0da0*/  @P1 VIADD R10, R10, 0x1 ;  /* 0x000000010a0a1836 */ /* 0x000fe20000000000 */
[----:B------:R-:W-:-:S05]  /*0db0*/  ISETP.GE.AND P1, PT, R0, R5, PT ;  /* 0x000000050000720c */ /* 0x000fca0003f26270 */
[----:B------:R-:W-:-:S05]  /*0dc0*/  @!P3 IMAD.MOV R10, RZ, RZ, -R10 ;  /* 0x000000ffff0ab224 */ /* 0x000fca00078e0a0a */
[----:B------:R-:W-:-:S04]  /*0dd0*/  SEL R10, R4, R10, !P0 ;  /* 0x0000000a040a7207 */ /* 0x000fc80004000000 */
[----:B------:R-:W-:Y:S01]  /*0de0*/  LEA R12, R10, UR4, 0x2 ;  /* 0x000000040a0c7c11 */ /* 0x000fe2000f8e10ff */
[----:B------:R-:W-:-:S05]  /*0df0*/  IMAD.WIDE R10, R11, 0x8, R8 ;  /* 0x000000080b0a7825 */ /* 0x000fca00078e0208 */
[----:B------:R-:W0:Y:S02]  /*0e00*/  LDS R12, [R12] ;  /* 0x000000000c0c7984 */ /* 0x000e240000000800 */
[C---:B0-----:R-:W-:Y:S01]  /*0e10*/  FMUL.FTZ R14, R12.reuse, R14 ;  /* 0x0000000e0c0e7220 */ /* 0x041fe20000410000 */
[----:B------:R-:W-:-:S05]  /*0e20*/  FMUL.FTZ R15, R12, R15 ;  /* 0x0000000f0c0f7220 */ /* 0x000fca0000410000 */
[----:B------:R0:W-:Y:S01]  /*0e30*/  STG.E.64 desc[UR8][R10.64], R14 ;  /* 0x0000000e0a007986 */ /* 0x0001e2000c101b08 */
[----:B------:R-:W-:Y:S05]  /*0e40*/  @!P1 BRA `(.L_x_203) ;  /* 0xfffffffc00949947 */ /* 0x000fea000383ffff */
[----:B------:R-:W-:Y:S05]  /*0e50*/  EXIT ;  /* 0x000000000000794d */ /* 0x000fea0003800000 */
.L_x_204:
        /* <DEDUP_REMOVED lines=10> */
.L_x_373:


//--------------------- .text._ZN17fastertransformer19normalize_kernel_v2I6float4fLi1ELi4ELi4EEEvPT_PKT0_iiii --------------------------
	.section	.text._ZN17fastertransformer19normalize_kernel_v2I6float4fLi1ELi4ELi4EEEvPT_PKT0_iiii,"ax",@progbits
	.align	128
        .global         _ZN17fastertransformer19normalize_kernel_v2I6float4fLi1ELi4ELi4EEEvPT_PKT0_iiii
        .type           _ZN17fastertransformer19normalize_kernel_v2I6float4fLi1ELi4ELi4EEEvPT_PKT0_iiii,@function
        .size           _ZN17fastertransformer19normalize_kernel_v2I6float4fLi1ELi4ELi4EEEvPT_PKT0_iiii,(.L_x_374 - _ZN17fastertransformer19normalize_kernel_v2I6float4fLi1ELi4ELi4EEEvPT_PKT0_iiii)
        .other          _ZN17fastertransformer19normalize_kernel_v2I6float4fLi1ELi4ELi4EEEvPT_PKT0_iiii,@"STO_CUDA_ENTRY STV_DEFAULT"
_ZN17fastertransformer19normalize_kernel_v2I6float4fLi1ELi4ELi4EEEvPT_PKT0_iiii:
.text._ZN17fastertransformer19normalize_kernel_v2I6float4fLi1ELi4ELi4EEEvPT_PKT0_iiii:
[----:B------:R-:W-:Y:S08]  /*0000*/  LDC R1, c[0x0][0x37c] ;  /* 0x0000df00ff017b82 */ /* 0x000ff00000000800 */
[----:B------:R-:W0:Y:S01]  /*0010*/  LDC R5, c[0x0][0x394] ;  /* 0x0000e500ff057b82 */ /* 0x000e220000000800 */
[----:B------:R-:W1:Y:S01]  /*0020*/  S2R R0, SR_TID.X ;  /* 0x0000000000007919 */ /* 0x000e620000002100 */
[----:B------:R-:W2:Y:S01]  /*0030*/  LDCU.64 UR6, c[0x0][0x388] ;  /* 0x00007100ff0677ac */ /* 0x000ea20008000a00 */
[----:B------:R-:W3:Y:S05]  /*0040*/  LDCU.64 UR8, c[0x0][0x358] ;  /* 0x00006b00ff0877ac */ /* 0x000eea0008000a00 */
[----:B------:R-:W4:Y:S08]  /*0050*/  S2UR UR4, SR_CTAID.X ;  /* 0x00000000000479c3 */ /* 0x000f300000002500 */
[----:B------:R-:W2:Y:S01]  /*0060*/  LDC R3, c[0x0][0x398] ;  /* 0x0000e600ff037b82 */ /* 0x000ea20000000800 */
[----:B0-----:R-:W-:-:S07]  /*0070*/  IABS R12, R5 ;  /* 0x00000005000c7213 */ /* 0x001fce0000000000 */
[----:B------:R-:W0:Y:S01]  /*0080*/  LDC R15, c[0x0][0x39c] ;  /* 0x0000e700ff0f7b82 */ /* 0x000e220000000800 */
[----:B------:R-:W3:Y:S01]  /*0090*/  I2F.RP R4, R12 ;  /* 0x0000000c00047306 */ /* 0x000ee20000209400 */
[----:B----4-:R-:W-:Y:S01]  /*00a0*/  USHF.L.U32 UR4, UR4, 0x2, URZ ;  /* 0x0000000204047899 */ /* 0x010fe200080006ff */
[----:B-1----:R-:W-:-:S05]  /*00b0*/  SHF.R.U32.HI R2, RZ, 0x5, R0 ;  /* 0x00000005ff027819 */ /* 0x002fca0000011600 */
[----:B------:R-:W-:Y:S01]  /*00c0*/  VIADD R8, R2, UR4 ;  /* 0x0000000402087c36 */ /* 0x000fe20008000000 */
[----:B---3--:R-:W1:Y:S04]  /*00d0*/  MUFU.RCP R4, R4 ;  /* 0x0000000400047308 */ /* 0x008e680000001000 */
[----:B------:R-:W-:Y:S02]  /*00e0*/  IABS R10, R8 ;  /* 0x00000008000a7213 */ /* 0x000fe40000000000 */
[----:B------:R-:W-:-:S04]  /*00f0*/  LOP3.LUT R8, R8, R5, RZ, 0x3c, !PT ;  /* 0x0000000508087212 */ /* 0x000fc800078e3cff */
[----:B------:R-:W-:Y:S01]  /*0100*/  ISETP.GE.AND P2, PT, R8, RZ, PT ;  /* 0x000000ff0800720c */ /* 0x000fe20003f46270 */
[----:B-1----:R-:W-:Y:S01]  /*0110*/  VIADD R6, R4, 0xffffffe ;  /* 0x0ffffffe04067836 */ /* 0x002fe20000000000 */
[----:B--2---:R-:W-:-:S03]  /*0120*/  IABS R4, R3 ;  /* 0x0000000300047213 */ /* 0x004fc60000000000 */
[----:B------:R1:W2:Y:S02]  /*0130*/  F2I.FTZ.U32.TRUNC.NTZ R7, R6 ;  /* 0x0000000600077305 */ /* 0x0002a4000021f000 */
[----:B-1----:R-:W-:Y:S02]  /*0140*/  HFMA2 R6, -RZ, RZ, 0, 0 ;  /* 0x00000000ff067431 */ /* 0x002fe400000001ff */
[----:B--2---:R-:W-:-:S04]  /*0150*/  IMAD.MOV R9, RZ, RZ, -R7 ;  /* 0x000000ffff097224 */ /* 0x004fc800078e0a07 */
[----:B------:R-:W-:-:S04]  /*0160*/  IMAD R9, R9, R12, RZ ;  /* 0x0000000c09097224 */ /* 0x000fc800078e02ff */
[----:B------:R-:W-:Y:S02]  /*0170*/  IMAD.HI.U32 R6, R7, R9, R6 ;  /* 0x0000000907067227 */ /* 0x000fe400078e0006 */
[----:B------:R-:W1:Y:S02]  /*0180*/  I2F.RP R9, R4 ;  /* 0x0000000400097306 */ /* 0x000e640000209400 */
[----:B------:R-:W-:-:S04]  /*0190*/  IMAD.MOV.U32 R7, RZ, RZ, R10 ;  /* 0x000000ffff077224 */ /* 0x000fc800078e000a */
[----:B------:R-:W-:-:S04]  /*01a0*/  IMAD.HI.U32 R6, R6, R7, RZ ;  /* 0x0000000706067227 */ /* 0x000fc800078e00ff */
[----:B------:R-:W-:-:S04]  /*01b0*/  IMAD.MOV R10, RZ, RZ, -R6 ;  /* 0x000000ffff0a7224 */ /* 0x000fc800078e0a06 */
[C---:B------:R-:W-:Y:S01]  /*01c0*/  IMAD R7, R12.reuse, R10, R7 ;  /* 0x0000000a0c077224 */ /* 0x040fe200078e0207 */
[----:B-1----:R-:W1:Y:S04]  /*01d0*/  MUFU.RCP R9, R9 ;  /* 0x0000000900097308 */ /* 0x002e680000001000 */
[----:B------:R-:W-:-:S13]  /*01e0*/  ISETP.GT.U32.AND P1, PT, R12, R7, PT ;  /* 0x000000070c00720c */ /* 0x000fda0003f24070 */
[----:B------:R-:W-:Y:S01]  /*01f0*/  @!P1 IMAD.IADD R7, R7, 0x1, -R12 ;  /* 0x0000000107079824 */ /* 0x000fe200078e0a0c */
[----:B-1----:R-:W-:Y:S01]  /*0200*/  IADD3 R10, PT, PT, R9, 0xffffffe, RZ ;  /* 0x0ffffffe090a7810 */ /* 0x002fe20007ffe0ff */
[----:B------:R-:W-:Y:S01]  /*0210*/  @!P1 VIADD R6, R6, 0x1 ;  /* 0x0000000106069836 */ /* 0x000fe20000000000 */
[----:B------:R-:W-:Y:S02]  /*0220*/  ISETP.NE.AND P1, PT, R5, RZ, PT ;  /* 0x000000ff0500720c */ /* 0x000fe40003f25270 */
[----:B------:R-:W-:Y:S02]  /*0230*/  ISETP.GE.U32.AND P0, PT, R7, R12, PT ;  /* 0x0000000c0700720c */ /* 0x000fe40003f06070 */
[----:B------:R-:W1:Y:S11]  /*0240*/  F2I.FTZ.U32.TRUNC.NTZ R7, R10 ;  /* 0x0000000a00077305 */ /* 0x000e76000021f000 */
        /* <DEDUP_REMOVED lines=12> */
[----:B------:R-:W-:Y:S01]  /*0310*/  MOV R8, 0x3f800000 ;  /* 0x3f80000000087802 */ /* 0x000fe20000000f00 */
[----:B------:R-:W-:-:S04]  /*0320*/  IMAD.MOV.U32 R5, RZ, RZ, R9 ;  /* 0x000000ffff057224 */ /* 0x000fc800078e0009 */
[----:B------:R-:W-:-:S05]  /*0330*/  IMAD.HI.U32 R6, R6, R5, RZ ;  /* 0x0000000506067227 */ /* 0x000fca00078e00ff */
[----:B------:R-:W-:-:S05]  /*0340*/  IADD3 R6, PT, PT, -R6, RZ, RZ ;  /* 0x000000ff06067210 */ /* 0x000fca0007ffe1ff */
[C---:B------:R-:W-:Y:S02]  /*0350*/  IMAD R5, R4.reuse, R6, R5 ;  /* 0x0000000604057224 */ /* 0x040fe400078e0205 */
[----:B------:R-:W1:Y:S03]  /*0360*/  @P0 LDC.64 R6, c[0x0][0x388] ;  /* 0x0000e200ff060b82 */ /* 0x000e660000000a00 */
[----:B------:R-:W-:-:S13]  /*0370*/  ISETP.GT.U32.AND P1, PT, R4, R5, PT ;  /* 0x000000050400720c */ /* 0x000fda0003f24070 */
[----:B------:R-:W-:Y:S01]  /*0380*/  @!P1 IMAD.IADD R5, R5, 0x1, -R4 ;  /* 0x0000000105059824 */ /* 0x000fe200078e0a04 */
[----:B------:R-:W-:-:S04]  /*0390*/  ISETP.NE.AND P1, PT, R3, RZ, PT ;  /* 0x000000ff0300720c */ /* 0x000fc80003f25270 */
[----:B------:R-:W-:-:S13]  /*03a0*/  ISETP.GT.U32.AND P2, PT, R4, R5, PT ;  /* 0x000000050400720c */ /* 0x000fda0003f44070 */
[----:B------:R-:W-:-:S04]  /*03b0*/  @!P2 IMAD.IADD R5, R5, 0x1, -R4 ;  /* 0x000000010505a824 */ /* 0x000fc800078e0a04 */
[----:B------:R-:W-:Y:S01]  /*03c0*/  @!P3 IMAD.MOV R5, RZ, RZ, -R5 ;  /* 0x000000ffff05b224 */ /* 0x000fe200078e0a05 */
[----:B------:R-:W-:-:S05]  /*03d0*/  @!P1 LOP3.LUT R5, RZ, R3, RZ, 0x33, !PT ;  /* 0x00000003ff059212 */ /* 0x000fca00078e33ff */
[----:B-1----:R-:W-:Y:S01]  /*03e0*/  @P0 IMAD.WIDE R4, R5, 0x4, R6 ;  /* 0x0000000405040825 */ /* 0x002fe200078e0206 */
[----:B0-----:R-:W-:-:S04]  /*03f0*/  SHF.R.S32.HI R6, RZ, 0x1f, R15 ;  /* 0x0000001fff067819 */ /* 0x001fc8000001140f */
[----:B------:R-:W-:Y:S01]  /*0400*/  LEA.HI R3, R6, R15, RZ, 0x2 ;  /* 0x0000000f06037211 */ /* 0x000fe200078f10ff */
[----:B------:R0:W5:Y:S01]  /*0410*/  @P0 LDG.E R8, desc[UR8][R4.64] ;  /* 0x0000000804080981 */ /* 0x000162000c1e1900 */
[----:B------:R-:W-:Y:S01]  /*0420*/  VIADD R6, R15, 0x1f ;  /* 0x0000001f0f067836 */ /* 0x000fe20000000000 */
[----:B------:R-:W-:Y:S01]  /*0430*/  BSSY.RECONVERGENT B0, `(.L_x_205) ;  /* 0x0000019000007945 */ /* 0x000fe20003800200 */
[----:B------:R-:W-:Y:S02]  /*0440*/  SHF.R.S32.HI R3, RZ, 0x2, R3 ;  /* 0x00000002ff037819 */ /* 0x000fe40000011403 */
[----:B------:R-:W-:Y:S02]  /*0450*/  LOP3.LUT R10, R0, 0x1f, RZ, 0xc0, !PT ;  /* 0x0000001f000a7812 */ /* 0x000fe400078ec0ff */
[----:B------:R-:W-:Y:S01]  /*0460*/  SHF.R.S32.HI R7, RZ, 0x1f, R6 ;  /* 0x0000001fff077819 */ /* 0x000fe20000011406 */
[C---:B------:R-:W-:Y:S02]  /*0470*/  IMAD.SHL.U32 R9, R3.reuse, 0x4, RZ ;  /* 0x0000000403097824 */ /* 0x040fe400078e00ff */
[----:B------:R-:W-:Y:S01]  /*0480*/  IMAD R11, R3, UR4, RZ ;  /* 0x00000004030b7c24 */ /* 0x000fe2000f8e02ff */
[----:B------:R-:W-:-:S02]  /*0490*/  LEA.HI R7, R7, R6, RZ, 0x5 ;  /* 0x0000000607077211 */ /* 0x000fc400078f28ff */
[----:B------:R-:W-:Y:S02]  /*04a0*/  ISETP.GE.AND P0, PT, R0, R9, PT ;  /* 0x000000090000720c */ /* 0x000fe40003f06270 */
[----:B------:R-:W-:-:S11]  /*04b0*/  SHF.R.S32.HI R19, RZ, 0x5, R7 ;  /* 0x00000005ff137819 */ /* 0x000fd60000011407 */
        /* <DEDUP_REMOVED lines=8> */
.L_x_207:
[----:B0-----:R-:W-:-:S04]  /*0540*/  IMAD.IADD R5, R11, 0x1, R14 ;  /* 0x000000010b057824 */ /* 0x001fc800078e020e */
[----:B--2---:R-:W-:-:S06]  /*0550*/  IMAD.WIDE R4, R5, 0x10, R12 ;  /* 0x0000001005047825 */ /* 0x004fcc00078e020c */
[----:B------:R-:W2:Y:S01]  /*0560*/  LDG.E.128 R4, desc[UR8][R4.64] ;  /* 0x0000000804047981 */ /* 0x000ea2000c1e1d00 */
[----:B------:R-:W-:Y:S01]  /*0570*/  LEA R16, R14, R17, 0x4 ;  /* 0x000000110e107211 */ /* 0x000fe200078e20ff */
[----:B-1----:R-:W-:-:S05]  /*0580*/  IMAD.IADD R14, R21, 0x1, R14 ;  /* 0x00000001150e7824 */ /* 0x002fca00078e020e */
[----:B------:R-:W-:Y:S01]  /*0590*/  ISETP.GE.AND P0, PT, R14, R9, PT ;  /* 0x000000090e00720c */ /* 0x000fe20003f06270 */
[----:B--2---:R0:W-:-:S12]  /*05a0*/  STS.128 [R16], R4 ;  /* 0x0000000410007388 */ /* 0x0041d80000000c00 */
[----:B------:R-:W-:Y:S05]  /*05b0*/  @!P0 BRA `(.L_x_207) ;  /* 0xfffffffc00e08947 */ /* 0x000fea000383ffff */
.L_x_206:
[----:B------:R-:W-:Y:S05]  /*05c0*/  BSYNC.RECONVERGENT B0 ;  /* 0x0000000000007941 */ /* 0x000fea0003800200 */
.L_x_205:
[----:B0-----:R-:W-:Y:S01]  /*05d0*/  IMAD R4, R19, R10, RZ ;  /* 0x0000000a13047224 */ /* 0x001fe200078e02ff */
        /* <DEDUP_REMOVED lines=28> */
.L_x_212:
        /* <DEDUP_REMOVED lines=12> */
.L_x_211:
[----:B------:R-:W-:Y:S05]  /*0860*/  BSYNC.RECONVERGENT B1 ;  /* 0x0000000000017941 */ /* 0x000fea0003800200 */
.L_x_210:
        /* <DEDUP_REMOVED lines=9> */
.L_x_213:
[----:B------:R0:W1:Y:S01]  /*0900*/  LDS R6, [R15] ;  /* 0x000000000f067984 */ /* 0x0000620000000800 */
[----:B------:R-:W-:-:S05]  /*0910*/  VIADD R4, R4, 0x1 ;  /* 0x0000000104047836 */ /* 0x000fca0000000000 */
[----:B------:R-:W-:Y:S02]  /*0920*/  ISETP.NE.AND P0, PT, R4, RZ, PT ;  /* 0x000000ff0400720c */ /* 0x000fe40003f05270 */
[----:B0-----:R-:W-:Y:S01]  /*0930*/  IADD3 R15, PT, PT, R15, 0x4, RZ ;  /* 0x000000040f0f7810 */ /* 0x001fe20007ffe0ff */
[----:B-1----:R-:W-:-:S10]  /*0940*/  FFMA.FTZ R5, R6, R6, R5 ;  /* 0x0000000606057223 */ /* 0x002fd40000010005 */
[----:B------:R-:W-:Y:S05]  /*0950*/  @P0 BRA `(.L_x_213) ;  /* 0xfffffffc00e80947 */ /* 0x000fea000383ffff */
.L_x_209:
[----:B------:R-:W-:Y:S05]  /*0960*/  BSYNC.RECONVERGENT B0 ;  /* 0x0000000000007941 */ /* 0x000fea0003800200 */
.L_x_208:
        /* <DEDUP_REMOVED lines=25> */
[----:B0-----:R-:W-:-:S06]  /*0b00*/  @!P0 FMUL R7, R7, 1.175494350822287508e-38 ;  /* 0x0080000007078820 */ /* 0x001fcc0000400000 */
[----:B------:R-:W0:Y:S01]  /*0b10*/  MUFU.RSQ R7, R7 ;  /* 0x0000000700077308 */ /* 0x000e220000001400 */
[----:B-1----:R-:W-:-:S06]  /*0b20*/  ULEA UR4, UR5, UR4, 0x18 ;  /* 0x0000000405047291 */ /* 0x002fcc000f8ec0ff */
[----:B------:R-:W-:Y:S01]  /*0b30*/  LEA R13, R2, UR4, 0x2 ;  /* 0x00000004020d7c11 */ /* 0x000fe2000f8e10ff */
[----:B0----5:R-:W-:-:S05]  /*0b40*/  FMUL.FTZ R8, R7, R8 ;  /* 0x0000000807087220 */ /* 0x021fca0000410000 */
[----:B------:R0:W-:Y:S02]  /*0b50*/  STS [R13], R8 ;  /* 0x000000080d007388 */ /* 0x0001e40000000800 */
.L_x_215:
[----:B------:R-:W-:Y:S05]  /*0b60*/  BSYNC.RECONVERGENT B0 ;  /* 0x0000000000007941 */ /* 0x000fea0003800200 */
.L_x_214:
        /* <DEDUP_REMOVED lines=10> */
[----:B------:R-:W3:Y:S03]  /*0c10*/  LDC.64 R12, c[0x0][0x380] ;  /* 0x0000e000ff0c7b82 */ /* 0x000ee60000000a00 */
[----:B--2---:R-:W2:Y:S01]  /*0c20*/  MUFU.RCP R6, R6 ;  /* 0x0000000600067308 */ /* 0x004ea20000001000 */
[----:B-1----:R-:W-:-:S02]  /*0c30*/  ULEA UR4, UR5, UR4, 0x18 ;  /* 0x0000000405047291 */ /* 0x002fc4000f8ec0ff */
[----:B------:R-:W-:Y:S01]  /*0c40*/  ULEA UR6, UR5, UR6, 0x18 ;  /* 0x0000000605067291 */ /* 0x000fe2000f8ec0ff */
[----:B--2---:R-:W-:-:S04]  /*0c50*/  VIADD R4, R6, 0xffffffe ;  /* 0x0ffffffe06047836 */ /* 0x004fc80000000000 */
[----:B------:R1:W2:Y:S02]  /*0c60*/  F2I.FTZ.U32.TRUNC.NTZ R5, R4 ;  /* 0x0000000400057305 */ /* 0x0002a4000021f000 */
[----:B-1----:R-:W-:Y:S01]  /*0c70*/  MOV R4, RZ ;  /* 0x000000ff00047202 */ /* 0x002fe20000000f00 */
[----:B--2---:R-:W-:-:S04]  /*0c80*/  IMAD.MOV R7, RZ, RZ, -R5 ;  /* 0x000000ffff077224 */ /* 0x004fc800078e0a05 */
[----:B------:R-:W-:-:S04]  /*0c90*/  IMAD R7, R7, R2, RZ ;  /* 0x0000000207077224 */ /* 0x000fc800078e02ff */
[----:B0--3--:R-:W-:-:S07]  /*0ca0*/  IMAD.HI.U32 R10, R5, R7, R4 ;  /* 0x00000007050a7227 */ /* 0x009fce00078e0004 */
.L_x_216:
[----:B0-----:R-:W-:Y:S02]  /*0cb0*/  IABS R4, R3 ;  /* 0x0000000300047213 */ /* 0x001fe40000000000 */
[-C--:B------:R-:W-:Y:S02]  /*0cc0*/  IABS R5, R0.reuse ;  /* 0x0000000000057213 */ /* 0x080fe40000000000 */
[----:B------:R-:W-:Y:S01]  /*0cd0*/  LEA R17, R0, UR6, 0x4 ;  /* 0x0000000600117c11 */ /* 0x000fe2000f8e20ff */
[----:B------:R-:W-:Y:S01]  /*0ce0*/  IMAD.MOV R6, RZ, RZ, -R4 ;  /* 0x000000ffff067224 */ /* 0x000fe200078e0a04 */
[----:B------:R-:W-:Y:S01]  /*0cf0*/  IADD3 R15, PT, PT, R11, R0, RZ ;  /* 0x000000000b0f7210 */ /* 0x000fe20007ffe0ff */
[----:B------:R-:W-:-:S04]  /*0d00*/  IMAD.HI.U32 R4, R10, R5, RZ ;  /* 0x000000050a047227 */ /* 0x000fc800078e00ff */
[----:B------:R-:W-:Y:S01]  /*0d10*/  IMAD R5, R4, R6, R5 ;  /* 0x0000000604057224 */ /* 0x000fe200078e0205 */
[----:B------:R-:W-:Y:S01]  /*0d20*/  IABS R6, R3 ;  /* 0x0000000300067213 */ /* 0x000fe20000000000 */
[----:B------:R-:W-:-:S03]  /*0d30*/  IMAD.WIDE R14, R15, 0x10, R12 ;  /* 0x000000100f0e7825 */ /* 0x000fc600078e020c */
        /* <DEDUP_REMOVED lines=8> */
[----:B------:R-:W-:-:S05]  /*0dc0*/  ISETP.GE.AND P1, PT, R0, R9, PT ;  /* 0x000000090000720c */ /* 0x000fca0003f26270 */
[----:B------:R-:W-:-:S05]  /*0dd0*/  @!P3 IMAD.MOV R4, RZ, RZ, -R4 ;  /* 0x000000ffff04b224 */ /* 0x000fca00078e0a04 */
[----:B------:R-:W-:-:S04]  /*0de0*/  SEL R4, R8, R4, !P0 ;  /* 0x0000000408047207 */ /* 0x000fc80004000000 */
[----:B------:R-:W-:Y:S02]  /*0df0*/  LEA R16, R4, UR4, 0x2 ;  /* 0x0000000404107c11 */ /* 0x000fe4000f8e10ff */
[----:B------:R-:W-:Y:S04]  /*0e00*/  LDS.128 R4, [R17] ;  /* 0x0000000011047984 */ /* 0x000fe80000000c00 */
[----:B------:R-:W0:Y:S02]  /*0e10*/  LDS R16, [R16] ;  /* 0x0000000010107984 */ /* 0x000e240000000800 */
[C---:B0-----:R-:W-:Y:S01]  /*0e20*/  FMUL.FTZ R4, R16.reuse, R4 ;  /* 0x0000000410047220 */ /* 0x041fe20000410000 */
[C---:B------:R-:W-:Y:S01]  /*0e30*/  FMUL.FTZ R5, R16.reuse, R5 ;  /* 0x0000000510057220 */ /* 0x040fe20000410000 */
[C---:B------:R-:W-:Y:S01]  /*0e40*/  FMUL.FTZ R6, R16.reuse, R6 ;  /* 0x0000000610067220 */ /* 0x040fe20000410000 */
[----:B------:R-:W-:-:S05]  /*0e50*/  FMUL.FTZ R7, R16, R7 ;  /* 0x0000000710077220 */ /* 0x000fca0000410000 */
[----:B------:R0:W-:Y:S01]  /*0e60*/  STG.E.128 desc[UR8][R14.64], R4 ;  /* 0x000000040e007986 */ /* 0x0001e2000c101d08 */
[----:B------:R-:W-:Y:S05]  /*0e70*/  @!P1 BRA `(.L_x_216) ;  /* 0xfffffffc008c9947 */ /* 0x000fea000383ffff */
[----:B------:R-:W-:Y:S05]  /*0e80*/  EXIT ;  /* 0x000000000000794d */ /* 0x000fea0003800000 */
.L_x_217:
        /* <DEDUP_REMOVED lines=15> */
.L_x_374:


//--------------------- .text._ZN17fastertransformer19normalize_kernel_v2IffLi2ELi4ELi1EEEvPT_PKT0_iiii --------------------------
	.section	.text._ZN17fastertransformer19normalize_kernel_v2IffLi2ELi4ELi1EEEvPT_PKT0_iiii,"ax",@progbits
	.align	128
        .global         _ZN17fastertransformer19normalize_kernel_v2IffLi2ELi4ELi1EEEvPT_PKT0_iiii
        .type           _ZN17fastertransformer19normalize_kernel_v2IffLi2ELi4ELi1EEEvPT_PKT0_iiii,@function
        .size           _ZN17fastertransformer19normalize_kernel_v2IffLi2ELi4ELi1EEEvPT_PKT0_iiii,(.L_x_375 - _ZN17fastertransformer19normalize_kernel_v2IffLi2ELi4ELi1EEEvPT_PKT0_iiii)
        .other          _ZN17fastertransformer19normalize_kernel_v2IffLi2ELi4ELi1EEEvPT_PKT0_iiii,@"STO_CUDA_ENTRY STV_DEFAULT"
_ZN17fastertransformer19normalize_kernel_v2IffLi2ELi4ELi1EEEvPT_PKT0_iiii:
.text._ZN17fastertransformer19normalize_kernel_v2IffLi2ELi4ELi1EEEvPT_PKT0_iiii:
        /* <DEDUP_REMOVED lines=21> */
[----:B-----5:R-:W-:-:S03]  /*0150*/  IABS R3, R6 ;  /* 0x0000000600037213 */ /* 0x020fc60000000000 */
        /* <DEDUP_REMOVED lines=18> */
[----:B------:R-:W-:-:S04]  /*0280*/  @P0 VIADD R8, R8, 0x1 ;  /* 0x0000000108080836 */ /* 0x000fc80000000000 */
[----:B------:R-:W-:Y:S02]  /*0290*/  IMAD.MOV.U32 R7, RZ, RZ, R8 ;  /* 0x000000ffff077224 */ /* 0x000fe400078e0008 */
[----:B0-----:R-:W-:-:S03]  /*02a0*/  IMAD.MOV R8, RZ, RZ, -R9 ;  /* 0x000000ffff087224 */ /* 0x001fc600078e0a09 */
[----:B------:R-:W-:Y:S01]  /*02b0*/  @!P2 IADD3 R7, PT, PT, -R7, RZ, RZ ;  /* 0x000000ff0707a210 */ /* 0x000fe20007ffe1ff */
[----:B------:R-:W-:Y:S01]  /*02c0*/  IMAD R13, R8, R3, RZ ;  /* 0x00000003080d7224 */ /* 0x000fe200078e02ff */
[----:B------:R-:W-:Y:S01]  /*02d0*/  @!P1 LOP3.LUT R7, RZ, R2, RZ, 0x33, !PT ;  /* 0x00000002ff079212 */ /* 0x000fe200078e33ff */
[----:B------:R-:W-:-:S03]  /*02e0*/  IMAD.MOV.U32 R8, RZ, RZ, RZ ;  /* 0x000000ffff087224 */ /* 0x000fc600078e00ff */
[----:B------:R-:W-:Y:S01]  /*02f0*/  IABS R2, R7 ;  /* 0x0000000700027213 */ /* 0x000fe20000000000 */
[----:B------:R-:W-:Y:S01]  /*0300*/  IMAD.HI.U32 R8, R9, R13, R8 ;  /* 0x0000000d09087227 */ /* 0x000fe200078e0008 */
[----:B------:R-:W-:-:S03]  /*0310*/  ISETP.GE.AND P2, PT, R7, RZ, PT ;  /* 0x000000ff0700720c */ /* 0x000fc60003f46270 */
[----:B------:R-:W-:Y:S02]  /*0320*/  IMAD.MOV.U32 R9, RZ, RZ, 0x3f800000 ;  /* 0x3f800000ff097424 */ /* 0x000fe400078e00ff */
[----:B------:R-:W-:-:S04]  /*0330*/  IMAD.HI.U32 R8, R8, R2, RZ ;  /* 0x0000000208087227 */ /* 0x000fc800078e00ff */
[----:B------:R-:W-:-:S04]  /*0340*/  IMAD.MOV R8, RZ, RZ, -R8 ;  /* 0x000000ffff087224 */ /* 0x000fc800078e0a08 */
[C---:B------:R-:W-:Y:S02]  /*0350*/  IMAD R8, R3.reuse, R8, R2 ;  /* 0x0000000803087224 */ /* 0x040fe400078e0202 */
[----:B------:R-:W0:Y:S03]  /*0360*/  LDC R2, c[0x0][0x39c] ;  /* 0x0000e700ff027b82 */ /* 0x000e260000000800 */
[----:B------:R-:W-:-:S13]  /*0370*/  ISETP.GT.U32.AND P0, PT, R3, R8, PT ;  /* 0x000000080300720c */ /* 0x000fda0003f04070 */
[----:B------:R-:W-:Y:S01]  /*0380*/  @!P0 IMAD.IADD R8, R8, 0x1, -R3 ;  /* 0x0000000108088824 */ /* 0x000fe200078e0a03 */
[----:B------:R-:W-:-:S04]  /*0390*/  ISETP.NE.AND P0, PT, R6, RZ, PT ;  /* 0x000000ff0600720c */ /* 0x000fc80003f05270 */
[----:B------:R-:W-:Y:S01]  /*03a0*/  ISETP.GT.U32.AND P1, PT, R3, R8, PT ;  /* 0x000000080300720c */ /* 0x000fe20003f24070 */
[----:B0-----:R-:W-:-:S12]  /*03b0*/  VIADD R7, R2, 0xf ;  /* 0x0000000f02077836 */ /* 0x001fd80000000000 */
[----:B------:R-:W-:Y:S01]  /*03c0*/  @!P1 IADD3 R8, PT, PT, R8, -R3, RZ ;  /* 0x8000000308089210 */ /* 0x000fe20007ffe0ff */
[----:B------:R-:W-:-:S04]  /*03d0*/  IMAD.SHL.U32 R3, R2, 0x8, RZ ;  /* 0x0000000802037824 */ /* 0x000fc800078e00ff */
[----:B------:R-:W-:Y:S01]  /*03e0*/  IMAD.MOV.U32 R13, RZ, RZ, R8 ;  /* 0x000000ffff0d7224 */ /* 0x000fe200078e0008 */
[----:B------:R-:W-:Y:S02]  /*03f0*/  SHF.R.S32.HI R8, RZ, 0x1f, R7 ;  /* 0x0000001fff087819 */ /* 0x000fe40000011407 */
[----:B------:R-:W-:Y:S02]  /*0400*/  ISETP.GE.AND P1, PT, R0, R3, PT ;  /* 0x000000030000720c */ /* 0x000fe40003f26270 */
[----:B------:R-:W-:Y:S02]  /*0410*/  LEA.HI R11, R8, R7, RZ, 0x4 ;  /* 0x00000007080b7211 */ /* 0x000fe400078f20ff */
[----:B------:R-:W-:Y:S02]  /*0420*/  @!P2 IADD3 R13, PT, PT, -R13, RZ, RZ ;  /* 0x000000ff0d0da210 */ /* 0x000fe40007ffe1ff */
[----:B------:R-:W-:Y:S02]  /*0430*/  @!P0 LOP3.LUT R13, RZ, R6, RZ, 0x33, !PT ;  /* 0x00000006ff0d8212 */ /* 0x000fe400078e33ff */
[----:B------:R-:W-:-:S02]  /*0440*/  LOP3.LUT R8, R0, 0xf, RZ, 0xc0, !PT ;  /* 0x0000000f00087812 */ /* 0x000fc400078ec0ff */
[----:B------:R-:W-:Y:S01]  /*0450*/  SHF.R.S32.HI R11, RZ, 0x4, R11 ;  /* 0x00000004ff0b7819 */ /* 0x000fe2000001140b */
[----:B---3--:R-:W-:Y:S06]  /*0460*/  BRA.U !UP0, `(.L_x_218) ;  /* 0x00000001080c7547 */ /* 0x008fec000b800000 */
[----:B------:R-:W0:Y:S02]  /*0470*/  LDC.64 R6, c[0x0][0x388] ;  /* 0x0000e200ff067b82 */ /* 0x000e240000000a00 */
[----:B0-----:R-:W-:-:S05]  /*0480*/  IMAD.WIDE R6, R13, 0x4, R6 ;  /* 0x000000040d067825 */ /* 0x001fca00078e0206 */
[----:B------:R0:W5:Y:S02]  /*0490*/  LDG.E R9, desc[UR10][R6.64] ;  /* 0x0000000a06097981 */ /* 0x000164000c1e1900 */
.L_x_218:
[----:B------:R-:W-:Y:S04]  /*04a0*/  BSSY.RECONVERGENT B0, `(.L_x_219) ;  /* 0x0000011000007945 */ /* 0x000fe80003800200 */
[----:B------:R-:W-:Y:S05]  /*04b0*/  @P1 BRA `(.L_x_220) ;  /* 0x00000000003c1947 */ /* 0x000fea0003800000 */
[----:B------:R-:W1:Y:S01]  /*04c0*/  S2R R15, SR_CgaCtaId ;  /* 0x00000000000f7919 */ /* 0x000e620000008800 */
[----:B------:R-:W2:Y:S01]  /*04d0*/  LDC R19, c[0x0][0x360] ;  /* 0x0000d800ff137b82 */ /* 0x000ea20000000800 */
[----:B------:R-:W-:-:S05]  /*04e0*/  MOV R10, 0x400 ;  /* 0x00000400000a7802 */ /* 0x000fca0000000f00 */
[----:B------:R-:W-:Y:S02]  /*04f0*/  VIADD R10, R10, 0x20 ;  /* 0x000000200a0a7836 */ /* 0x000fe40000000000 */
[----:B0-----:R-:W0:Y:S03]  /*0500*/  LDC.64 R6, c[0x0][0x380] ;  /* 0x0000e000ff067b82 */ /* 0x001e260000000a00 */
[----:B-1----:R-:W-:Y:S01]  /*0510*/  LEA R15, R15, R10, 0x18 ;  /* 0x0000000a0f0f7211 */ /* 0x002fe200078ec0ff */
[----:B------:R-:W-:-:S07]  /*0520*/  IMAD.MOV.U32 R10, RZ, RZ, R0 ;  /* 0x000000ffff0a7224 */ /* 0x000fce00078e0000 */
.L_x_221:
        /* <DEDUP_REMOVED lines=8> */
.L_x_220:
[----:B------:R-:W-:Y:S05]  /*05b0*/  BSYNC.RECONVERGENT B0 ;  /* 0x0000000000007941 */ /* 0x000fea0003800200 */
.L_x_219:
[----:B0-----:R-:W-:Y:S01]  /*05c0*/  IMAD R6, R11, R8, RZ ;  /* 0x000000080b067224 */ /* 0x001fe200078e02ff */
[----:B------:R-:W-:Y:S01]  /*05d0*/  BAR.SYNC.DEFER_BLOCKING 0x0 ;  /* 0x0000000000007b1d */ /* 0x000fe20000010000 */
[----:B------:R-:W-:Y:S02]  /*05e0*/  IMAD.IADD R5, R4, 0x1, R5 ;  /* 0x0000000104057824 */ /* 0x000fe400078e0205 */
[----:B------:R-:W-:Y:S01]  /*05f0*/  IMAD.MOV.U32 R4, RZ, RZ, RZ ;  /* 0x000000ffff047224 */ /* 0x000fe200078e00ff */
        /* <DEDUP_REMOVED lines=8> */
[----:B------:R-:W-:Y:S01]  /*0680*/  IADD3 R11, PT, PT, R11, -0x1, RZ ;  /* 0xffffffff0b0b7810 */ /* 0x000fe20007ffe0ff */
[----:B------:R-:W-:-:S03]  /*0690*/  IMAD.MOV.U32 R10, RZ, RZ, RZ ;  /* 0x000000ffff0a7224 */ /* 0x000fc600078e00ff */
[----:B------:R-:W-:-:S04]  /*06a0*/  VIADDMNMX.U32 R7, R7, R2, R11, PT ;  /* 0x0000000207077246 */ /* 0x000fc8000380000b */
[C---:B------:R-:W-:Y:S01]  /*06b0*/  ISETP.GE.U32.AND P0, PT, R7.reuse, 0x3, PT ;  /* 0x000000030700780c */ /* 0x040fe20003f06070 */
[----:B-1----:R-:W-:Y:S02]  /*06c0*/  VIADD R12, R7, 0x1 ;  /* 0x00000001070c7836 */ /* 0x002fe40000000000 */
[----:B------:R-:W-:-:S03]  /*06d0*/  IMAD R7, R5, R2, RZ ;  /* 0x0000000205077224 */ /* 0x000fc600078e02ff */
[----:B------:R-:W-:-:S04]  /*06e0*/  LOP3.LUT R14, R12, 0x3, RZ, 0xc0, !PT ;  /* 0x000000030c0e7812 */ /* 0x000fc800078ec0ff */
[----:B------:R-:W-:-:S03]  /*06f0*/  ISETP.NE.AND P1, PT, R14, RZ, PT ;  /* 0x000000ff0e00720c */ /* 0x000fc60003f25270 */
[----:B------:R-:W-:Y:S10]  /*0700*/  @!P0 BRA `(.L_x_225) ;  /* 0x0000000000588947 */ /* 0x000ff40003800000 */
[----:B------:R-:W0:Y:S01]  /*0710*/  S2UR UR6, SR_CgaCtaId ;  /* 0x00000000000679c3 */ /* 0x000e220000008800 */
[----:B------:R-:W-:Y:S01]  /*0720*/  UMOV UR5, 0x400 ;  /* 0x0000040000057882 */ /* 0x000fe20000000000 */
[----:B------:R-:W-:Y:S01]  /*0730*/  IADD3 R11, PT, PT, R6, R7, RZ ;  /* 0x00000007060b7210 */ /* 0x000fe20007ffe0ff */
[----:B------:R-:W-:Y:S01]  /*0740*/  UIADD3 UR5, UPT, UPT, UR5, 0x20, URZ ;  /* 0x0000002005057890 */ /* 0x000fe2000fffe0ff */
[----:B------:R-:W-:Y:S01]  /*0750*/  LOP3.LUT R10, R12, 0xfffffffc, RZ, 0xc0, !PT ;  /* 0xfffffffc0c0a7812 */ /* 0x000fe200078ec0ff */
[----:B------:R-:W-:-:S04]  /*0760*/  IMAD.MOV.U32 R4, RZ, RZ, RZ ;  /* 0x000000ffff047224 */ /* 0x000fc800078e00ff */
[----:B------:R-:W-:Y:S01]  /*0770*/  IMAD.MOV R12, RZ, RZ, -R10 ;  /* 0x000000ffff0c7224 */ /* 0x000fe200078e0a0a */
[----:B0-----:R-:W-:-:S06]  /*0780*/  ULEA UR5, UR6, UR5, 0x18 ;  /* 0x0000000506057291 */ /* 0x001fcc000f8ec0ff */
[----:B------:R-:W-:-:S05]  /*0790*/  LEA R11, R11, UR5, 0x2 ;  /* 0x000000050b0b7c11 */ /* 0x000fca000f8e10ff */
[----:B------:R-:W-:-:S07]  /*07a0*/  VIADD R11, R11, 0x8 ;  /* 0x000000080b0b7836 */ /* 0x000fce0000000000 */
.L_x_226:
[----:B------:R-:W0:Y:S01]  /*07b0*/  LDS R13, [R11+-0x8] ;  /* 0xfffff8000b0d7984 */ /* 0x000e220000000800 */
[----:B------:R-:W-:-:S03]  /*07c0*/  IADD3 R12, PT, PT, R12, 0x4, RZ ;  /* 0x000000040c0c7810 */ /* 0x000fc60007ffe0ff */
[----:B------:R-:W1:Y:S01]  /*07d0*/  LDS R15, [R11+-0x4] ;  /* 0xfffffc000b0f7984 */ /* 0x000e620000000800 */
[----:B------:R-:W-:-:S03]  /*07e0*/  ISETP.NE.AND P0, PT, R12, RZ, PT ;  /* 0x000000ff0c00720c */ /* 0x000fc60003f05270 */
[----:B------:R-:W2:Y:S04]  /*07f0*/  LDS R17, [R11] ;  /* 0x000000000b117984 */ /* 0x000ea80000000800 */
[----:B------:R3:W4:Y:S02]  /*0800*/  LDS R19, [R11+0x4] ;  /* 0x000004000b137984 */ /* 0x0007240000000800 */
[----:B---3--:R-:W-:Y:S02]  /*0810*/  VIADD R11, R11, 0x10 ;  /* 0x000000100b0b7836 */ /* 0x008fe40000000000 */
[----:B0-----:R-:W-:-:S04]  /*0820*/  FFMA.FTZ R4, R13, R13, R4 ;  /* 0x0000000d0d047223 */ /* 0x001fc80000010004 */
[----:B-1----:R-:W-:-:S04]  /*0830*/  FFMA.FTZ R4, R15, R15, R4 ;  /* 0x0000000f0f047223 */ /* 0x002fc80000010004 */
[----:B--2---:R-:W-:-:S04]  /*0840*/  FFMA.FTZ R4, R17, R17, R4 ;  /* 0x0000001111047223 */ /* 0x004fc80000010004 */
[----:B----4-:R-:W-:Y:S01]  /*0850*/  FFMA.FTZ R4, R19, R19, R4 ;  /* 0x0000001313047223 */ /* 0x010fe20000010004 */
[----:B------:R-:W-:Y:S06]  /*0860*/  @P0 BRA `(.L_x_226) ;  /* 0xfffffffc00d00947 */ /* 0x000fec000383ffff */
.L_x_225:
[----:B------:R-:W-:Y:S05]  /*0870*/  BSYNC.RECONVERGENT B1 ;  /* 0x0000000000017941 */ /* 0x000fea0003800200 */
.L_x_224:
        /* <DEDUP_REMOVED lines=8> */
.L_x_227:
[----:B------:R0:W1:Y:S01]  /*0900*/  LDS R11, [R6] ;  /* 0x00000000060b7984 */ /* 0x0000620000000800 */
[----:B------:R-:W-:-:S04]  /*0910*/  IADD3 R7, PT, PT, R7, 0x1, RZ ;  /* 0x0000000107077810 */ /* 0x000fc80007ffe0ff */
[----:B------:R-:W-:Y:S01]  /*0920*/  ISETP.NE.AND P0, PT, R7, RZ, PT ;  /* 0x000000ff0700720c */ /* 0x000fe20003f05270 */
[----:B0-----:R-:W-:Y:S02]  /*0930*/  VIADD R6, R6, 0x4 ;  /* 0x0000000406067836 */ /* 0x001fe40000000000 */
[----:B-1----:R-:W-:-:S10]  /*0940*/  FFMA.FTZ R4, R11, R11, R4 ;  /* 0x0000000b0b047223 */ /* 0x002fd40000010004 */
[----:B------:R-:W-:Y:S05]  /*0950*/  @P0 BRA `(.L_x_227) ;  /* 0xfffffffc00e80947 */ /* 0x000fea000383ffff */
.L_x_223:
[----:B------:R-:W-:Y:S05]  /*0960*/  BSYNC.RECONVERGENT B0 ;  /* 0x0000000000007941 */ /* 0x000fea0003800200 */
.L_x_222:
        /* <DEDUP_REMOVED lines=22> */
[----:B------:R-:W2:-:S13]  /*0ad0*/  S2UR UR6, SR_CgaCtaId ;  /* 0x00000000000679c3 */ /* 0x000e9a0000008800 */
[----:B0-----:R-:W-:-:S06]  /*0ae0*/  @!P0 FMUL R8, R8, 1.175494350822287508e-38 ;  /* 0x0080000008088820 */ /* 0x001fcc0000400000 */
[----:B------:R-:W0:Y:S01]  /*0af0*/  MUFU.RSQ R8, R8 ;  /* 0x0000000800087308 */ /* 0x000e220000001400 */
[----:B--2---:R-:W-:-:S06]  /*0b00*/  ULEA UR5, UR6, UR5, 0x18 ;  /* 0x0000000506057291 */ /* 0x004fcc000f8ec0ff */
[----:B------:R-:W-:Y:S01]  /*0b10*/  LEA R4, R5, UR5, 0x2 ;  /* 0x0000000505047c11 */ /* 0x000fe2000f8e10ff */
[----:B0----5:R-:W-:-:S05]  /*0b20*/  FMUL.FTZ R9, R8, R9 ;  /* 0x0000000908097220 */ /* 0x021fca0000410000 */
[----:B------:R0:W-:Y:S02]  /*0b30*/  STS [R4], R9 ;  /* 0x0000000904007388 */ /* 0x0001e40000000800 */
.L_x_229:
[----:B------:R-:W-:Y:S05]  /*0b40*/  BSYNC.RECONVERGENT B0 ;  /* 0x0000000000007941 */ /* 0x000fea0003800200 */
.L_x_228:
        /* <DEDUP_REMOVED lines=9> */
[----:B------:R-:W1:Y:S08]  /*0be0*/  LDC R7, c[0x0][0x39c] ;  /* 0x0000e700ff077b82 */ /* 0x000e700000000800 */
[----:B0-----:R-:W0:Y:S01]  /*0bf0*/  LDC.64 R4, c[0x0][0x380] ;  /* 0x0000e000ff047b82 */ /* 0x001e220000000a00 */
[----:B---3--:R-:W3:Y:S01]  /*0c00*/  MUFU.RCP R10, R10 ;  /* 0x0000000a000a7308 */ /* 0x008ee20000001000 */
[----:B--2---:R-:W-:-:S02]  /*0c10*/  ULEA UR5, UR6, UR5, 0x18 ;  /* 0x0000000506057291 */ /* 0x004fc4000f8ec0ff */
[----:B------:R-:W-:Y:S01]  /*0c20*/  ULEA UR7, UR6, UR7, 0x18 ;  /* 0x0000000706077291 */ /* 0x000fe2000f8ec0ff */
[----:B---3--:R-:W-:-:S04]  /*0c30*/  VIADD R8, R10, 0xffffffe ;  /* 0x0ffffffe0a087836 */ /* 0x008fc80000000000 */
[----:B-----5:R2:W3:Y:S02]  /*0c40*/  F2I.FTZ.U32.TRUNC.NTZ R9, R8 ;  /* 0x0000000800097305 */ /* 0x0204e4000021f000 */
[----:B--2---:R-:W-:Y:S01]  /*0c50*/  IMAD.MOV.U32 R8, RZ, RZ, RZ ;  /* 0x000000ffff087224 */ /* 0x004fe200078e00ff */
[----:B---3--:R-:W-:-:S05]  /*0c60*/  IADD3 R11, PT, PT, RZ, -R9, RZ ;  /* 0x80000009ff0b7210 */ /* 0x008fca0007ffe0ff */
[----:B------:R-:W-:-:S04]  /*0c70*/  IMAD R11, R11, R6, RZ ;  /* 0x000000060b0b7224 */ /* 0x000fc800078e02ff */
[----:B------:R-:W-:Y:S01]  /*0c80*/  IMAD.HI.U32 R10, R9, R11, R8 ;  /* 0x0000000b090a7227 */ /* 0x000fe200078e0008 */
[----:B01--4-:R-:W-:-:S07]  /*0c90*/  LOP3.LUT R11, RZ, R2, RZ, 0x33, !PT ;  /* 0x00000002ff0b7212 */ /* 0x013fce00078e33ff */
.L_x_230:
        /* <DEDUP_REMOVED lines=13> */
[----:B------:R-:W-:Y:S01]  /*0d70*/  LDS R13, [R12] ;  /* 0x000000000c0d7984 */ /* 0x000fe20000000800 */
[----:B------:R-:W-:Y:S02]  /*0d80*/  VIADD R0, R0, UR8 ;  /* 0x0000000800007c36 */ /* 0x000fe40008000000 */
[----:B------:R-:W-:-:S07]  /*0d90*/  IMAD.WIDE R8, R9, 0x4, R4 ;  /* 0x0000000409087825 */ /* 0x000fce00078e0204 */
        /* <DEDUP_REMOVED lines=10> */
.L_x_231:
        /* <DEDUP_REMOVED lines=12> */
.L_x_375:


//--------------------- .text._ZN17fastertransformer19normalize_kernel_v2I6float2fLi2ELi4ELi2EEEvPT_PKT0_iiii --------------------------
	.section	.text._ZN17fastertransformer19normalize_kernel_v2I6float2fLi2ELi4ELi2EEEvPT_PKT0_iiii,"ax",@progbits
	.align	128
        .global         _ZN17fastertransformer19normalize_kernel_v2I6float2fLi2ELi4ELi2EEEvPT_PKT0_iiii
        .type           _ZN17fastertransformer19normalize_kernel_v2I6float2fLi2ELi4ELi2EEEvPT_PKT0_iiii,@function
        .size           _ZN17fastertransformer19normalize_kernel_v2I6float2fLi2ELi4ELi2EEEvPT_PKT0_iiii,(.L_x_376 - _ZN17fastertransformer19normalize_kernel_v2I6float2fLi2ELi4ELi2EEEvPT_PKT0_iiii)
        .other          _ZN17fastertransformer19normalize_kernel_v2I6float2fLi2ELi4ELi2EEEvPT_PKT0_iiii,@"STO_CUDA_ENTRY STV_DEFAULT"
_ZN17fastertransformer19normalize_kernel_v2I6float2fLi2ELi4ELi2EEEvPT_PKT0_iiii:
.text._ZN17fastertransformer19normalize_kernel_v2I6float2fLi2ELi4ELi2EEEvPT_PKT0_iiii:
        /* <DEDUP_REMOVED lines=24> */
[----:B------:R-:W-:-:S04]  /*0180*/  IMAD.HI.U32 R6, R7, R11, R6 ;  /* 0x0000000b07067227 */ /* 0x000fc800078e0006 */
[----:B------:R-:W-:Y:S02]  /*0190*/  IMAD.MOV.U32 R7, RZ, RZ, R10 ;  /* 0x000000ffff077224 */ /* 0x000fe400078e000a */
[----:B------:R-:W0:Y:S02]  /*01a0*/  I2F.RP R10, R4 ;  /* 0x00000004000a7306 */ /* 0x000e240000209400 */
[----:B------:R-:W-:-:S05]  /*01b0*/  IMAD.HI.U32 R6, R6, R7, RZ ;  /* 0x0000000706067227 */ /* 0x000fca00078e00ff */
[----:B------:R-:W-:-:S05]  /*01c0*/  IADD3 R11, PT, PT, -R6, RZ, RZ ;  /* 0x000000ff060b7210 */ /* 0x000fca0007ffe1ff */
[C---:B------:R-:W-:Y:S01]  /*01d0*/  IMAD R7, R12.reuse, R11, R7 ;  /* 0x0000000b0c077224 */ /* 0x040fe200078e0207 */
[----:B0-----:R-:W0:Y:S04]  /*01e0*/  MUFU.RCP R10, R10 ;  /* 0x0000000a000a7308 */ /* 0x001e280000001000 */
[----:B------:R-:W-:-:S13]  /*01f0*/  ISETP.GT.U32.AND P1, PT, R12, R7, PT ;  /* 0x000000070c00720c */ /* 0x000fda0003f24070 */
[----:B------:R-:W-:Y:S02]  /*0200*/  @!P1 IMAD.IADD R7, R7, 0x1, -R12 ;  /* 0x0000000107079824 */ /* 0x000fe400078e0a0c */
[----:B0-----:R-:W-:Y:S02]  /*0210*/  VIADD R11, R10, 0xffffffe ;  /* 0x0ffffffe0a0b7836 */ /* 0x001fe40000000000 */
[----:B------:R-:W-:Y:S01]  /*0220*/  @!P1 VIADD R6, R6, 0x1 ;  /* 0x0000000106069836 */ /* 0x000fe20000000000 */
[----:B------:R-:W-:Y:S02]  /*0230*/  ISETP.GE.U32.AND P0, PT, R7, R12, PT ;  /* 0x0000000c0700720c */ /* 0x000fe40003f06070 */
[----:B------:R-:W0:Y:S01]  /*0240*/  F2I.FTZ.U32.TRUNC.NTZ R7, R11 ;  /* 0x0000000b00077305 */ /* 0x000e22000021f000 */
[----:B------:R-:W-:-:S10]  /*0250*/  ISETP.NE.AND P1, PT, R5, RZ, PT ;  /* 0x000000ff0500720c */ /* 0x000fd40003f25270 */
[----:B------:R-:W-:Y:S02]  /*0260*/  @P0 IADD3 R6, PT, PT, R6, 0x1, RZ ;  /* 0x0000000106060810 */ /* 0x000fe40007ffe0ff */
[----:B------:R-:W-:Y:S01]  /*0270*/  ISETP.NE.U32.AND P0, PT, RZ, UR6, PT ;  /* 0x00000006ff007c0c */ /* 0x000fe2000bf05070 */
[----:B0-----:R-:W-:Y:S02]  /*0280*/  IMAD.MOV R13, RZ, RZ, -R7 ;  /* 0x000000ffff0d7224 */ /* 0x001fe400078e0a07 */
[----:B------:R-:W-:Y:S02]  /*0290*/  IMAD.MOV.U32 R8, RZ, RZ, R6 ;  /* 0x000000ffff087224 */ /* 0x000fe400078e0006 */
[----:B------:R-:W-:Y:S01]  /*02a0*/  HFMA2 R6, -RZ, RZ, 0, 0 ;  /* 0x00000000ff067431 */ /* 0x000fe200000001ff */
        /* <DEDUP_REMOVED lines=8> */
[----:B------:R-:W0:Y:S02]  /*0330*/  @P0 LDC.64 R10, c[0x0][0x388] ;  /* 0x0000e200ff0a0b82 */ /* 0x000e240000000a00 */
[----:B------:R-:W-:-:S04]  /*0340*/  IMAD.HI.U32 R6, R6, R5, RZ ;  /* 0x0000000506067227 */ /* 0x000fc800078e00ff */
[----:B------:R-:W-:-:S04]  /*0350*/  IMAD.MOV R6, RZ, RZ, -R6 ;  /* 0x000000ffff067224 */ /* 0x000fc800078e0a06 */
[C---:B------:R-:W-:Y:S02]  /*0360*/  IMAD R5, R4.reuse, R6, R5 ;  /* 0x0000000604057224 */ /* 0x040fe400078e0205 */
[----:B------:R-:W1:Y:S03]  /*0370*/  LDC R6, c[0x0][0x39c] ;  /* 0x0000e700ff067b82 */ /* 0x000e660000000800 */
[----:B------:R-:W-:-:S13]  /*0380*/  ISETP.GT.U32.AND P1, PT, R4, R5, PT ;  /* 0x000000050400720c */ /* 0x000fda0003f24070 */
[----:B------:R-:W-:Y:S01]  /*0390*/  @!P1 IMAD.IADD R5, R5, 0x1, -R4 ;  /* 0x0000000105059824 */ /* 0x000fe200078e0a04 */
[----:B------:R-:W-:-:S04]  /*03a0*/  ISETP.NE.AND P1, PT, R3, RZ, PT ;  /* 0x000000ff0300720c */ /* 0x000fc80003f25270 */
[----:B------:R-:W-:-:S13]  /*03b0*/  ISETP.GT.U32.AND P2, PT, R4, R5, PT ;  /* 0x000000050400720c */ /* 0x000fda0003f44070 */
[----:B------:R-:W-:Y:S01]  /*03c0*/  @!P2 IADD3 R5, PT, PT, R5, -R4, RZ ;  /* 0x800000040505a210 */ /* 0x000fe20007ffe0ff */
[----:B------:R-:W-:-:S04]  /*03d0*/  IMAD.MOV.U32 R4, RZ, RZ, 0x3f800000 ;  /* 0x3f800000ff047424 */ /* 0x000fc800078e00ff */
[----:B------:R-:W-:Y:S01]  /*03e0*/  @!P3 IMAD.MOV R5, RZ, RZ, -R5 ;  /* 0x000000ffff05b224 */ /* 0x000fe200078e0a05 */
[----:B------:R-:W-:Y:S02]  /*03f0*/  @!P1 LOP3.LUT R5, RZ, R3, RZ, 0x33, !PT ;  /* 0x00000003ff059212 */ /* 0x000fe400078e33ff */
[----:B-1----:R-:W-:-:S03]  /*0400*/  LEA.HI R3, R6, R6, RZ, 0x1 ;  /* 0x0000000606037211 */ /* 0x002fc600078f08ff */
[----:B0-----:R-:W-:Y:S01]  /*0410*/  @P0 IMAD.WIDE R10, R5, 0x4, R10 ;  /* 0x00000004050a0825 */ /* 0x001fe200078e020a */
[----:B------:R-:W-:-:S04]  /*0420*/  SHF.R.S32.HI R3, RZ, 0x1, R3 ;  /* 0x00000001ff037819 */ /* 0x000fc80000011403 */
[----:B------:R-:W-:Y:S01]  /*0430*/  SHF.L.U32 R5, R3, 0x3, RZ ;  /* 0x0000000303057819 */ /* 0x000fe200000006ff */
[----:B------:R-:W-:Y:S01]  /*0440*/  VIADD R7, R6, 0xf ;  /* 0x0000000f06077836 */ /* 0x000fe20000000000 */
[----:B---3--:R0:W5:Y:S01]  /*0450*/  @P0 LDG.E R4, desc[UR8][R10.64] ;  /* 0x000000080a040981 */ /* 0x008162000c1e1900 */
[----:B------:R-:W-:Y:S01]  /*0460*/  BSSY.RECONVERGENT B0, `(.L_x_232) ;  /* 0x0000017000007945 */ /* 0x000fe20003800200 */
[----:B------:R-:W-:Y:S02]  /*0470*/  ISETP.GE.AND P0, PT, R0, R5, PT ;  /* 0x000000050000720c */ /* 0x000fe40003f06270 */
[----:B------:R-:W-:-:S04]  /*0480*/  SHF.R.S32.HI R8, RZ, 0x1f, R7 ;  /* 0x0000001fff087819 */ /* 0x000fc80000011407 */
[----:B------:R-:W-:Y:S02]  /*0490*/  LEA.HI R7, R8, R7, RZ, 0x4 ;  /* 0x0000000708077211 */ /* 0x000fe400078f20ff */
[----:B------:R-:W-:Y:S02]  /*04a0*/  LOP3.LUT R8, R0, 0xf, RZ, 0xc0, !PT ;  /* 0x0000000f00087812 */ /* 0x000fe400078ec0ff */
[----:B------:R-:W-:Y:S01]  /*04b0*/  SHF.R.S32.HI R17, RZ, 0x4, R7 ;  /* 0x00000004ff117819 */ /* 0x000fe20000011407 */
[----:B------:R-:W-:Y:S02]  /*04c0*/  IMAD R7, R3, UR4, RZ ;  /* 0x0000000403077c24 */ /* 0x000fe4000f8e02ff */
[----:B0-----:R-:W-:Y:S05]  /*04d0*/  @P0 BRA `(.L_x_233) ;  /* 0x00000000003c0947 */ /* 0x001fea0003800000 */
[----:B------:R-:W0:Y:S01]  /*04e0*/  S2R R15, SR_CgaCtaId ;  /* 0x00000000000f7919 */ /* 0x000e220000008800 */
[----:B------:R-:W1:Y:S01]  /*04f0*/  LDC R19, c[0x0][0x360] ;  /* 0x0000d800ff137b82 */ /* 0x000e620000000800 */
[----:B------:R-:W-:Y:S01]  /*0500*/  MOV R12, 0x400 ;  /* 0x00000400000c7802 */ /* 0x000fe20000000f00 */
[----:B------:R-:W-:-:S04]  /*0510*/  IMAD.MOV.U32 R14, RZ, RZ, R0 ;  /* 0x000000ffff0e7224 */ /* 0x000fc800078e0000 */
[----:B------:R-:W-:Y:S02]  /*0520*/  VIADD R12, R12, 0x20 ;  /* 0x000000200c0c7836 */ /* 0x000fe40000000000 */
[----:B------:R-:W2:Y:S03]  /*0530*/  LDC.64 R10, c[0x0][0x380] ;  /* 0x0000e000ff0a7b82 */ /* 0x000ea60000000a00 */
[----:B0-----:R-:W-:-:S07]  /*0540*/  LEA R15, R15, R12, 0x18 ;  /* 0x0000000c0f0f7211 */ /* 0x001fce00078ec0ff */
.L_x_234:
        /* <DEDUP_REMOVED lines=8> */
.L_x_233:
[----:B------:R-:W-:Y:S05]  /*05d0*/  BSYNC.RECONVERGENT B0 ;  /* 0x0000000000007941 */ /* 0x000fea0003800200 */
.L_x_232:
[----:B------:R-:W-:Y:S01]  /*05e0*/  IMAD R10, R17, R8, RZ ;  /* 0x00000008110a7224 */ /* 0x000fe200078e02ff */
        /* <DEDUP_REMOVED lines=15> */
[----:B------:R-:W-:Y:S02]  /*06e0*/  IMAD R11, R9, R6, RZ ;  /* 0x00000006090b7224 */ /* 0x000fe400078e02ff */
[----:B------:R-:W-:Y:S01]  /*06f0*/  IMAD.MOV.U32 R6, RZ, RZ, RZ ;  /* 0x000000ffff067224 */ /* 0x000fe200078e00ff */
        /* <DEDUP_REMOVED lines=13> */
.L_x_239:
        /* <DEDUP_REMOVED lines=12> */
.L_x_238:
[----:B------:R-:W-:Y:S05]  /*0890*/  BSYNC.RECONVERGENT B1 ;  /* 0x0000000000017941 */ /* 0x000fea0003800200 */
.L_x_237:
        /* <DEDUP_REMOVED lines=8> */
.L_x_240:
[----:B------:R0:W1:Y:S01]  /*0920*/  LDS R11, [R6] ;  /* 0x00000000060b7984 */ /* 0x0000620000000800 */
[----:B------:R-:W-:-:S05]  /*0930*/  VIADD R10, R10, 0x1 ;  /* 0x000000010a0a7836 */ /* 0x000fca0000000000 */
[----:B------:R-:W-:Y:S02]  /*0940*/  ISETP.NE.AND P0, PT, R10, RZ, PT ;  /* 0x000000ff0a00720c */ /* 0x000fe40003f05270 */
[----:B0-----:R-:W-:Y:S01]  /*0950*/  IADD3 R6, PT, PT, R6, 0x4, RZ ;  /* 0x0000000406067810 */ /* 0x001fe20007ffe0ff */
[----:B-1----:R-:W-:-:S10]  /*0960*/  FFMA.FTZ R2, R11, R11, R2 ;  /* 0x0000000b0b027223 */ /* 0x002fd40000010002 */
[----:B------:R-:W-:Y:S05]  /*0970*/  @P0 BRA `(.L_x_240) ;  /* 0xfffffffc00e80947 */ /* 0x000fea000383ffff */
.L_x_236:
[----:B------:R-:W-:Y:S05]  /*0980*/  BSYNC.RECONVERGENT B0 ;  /* 0x0000000000007941 */ /* 0x000fea0003800200 */
.L_x_235:
[----:B------:R-:W1:Y:S01]  /*0990*/  SHFL.BFLY PT, R11, R2, 0x1, 0x1f ;  /* 0x0c201f00020b7f89 */ /* 0x000e6200000e0000 */
[----:B------:R-:W-:Y:S01]  /*09a0*/  ISETP.NE.AND P0, PT, R8, RZ, PT ;  /* 0x000000ff0800720c */ /* 0x000fe20003f05270 */
[----:B------:R-:W-:Y:S01]  /*09b0*/  BSSY.RECONVERGENT B0, `(.L_x_241) ;  /* 0x000001b000007945 */ /* 0x000fe20003800200 */
[----:B------:R-:W-:Y:S01]  /*09c0*/  ISETP.GE.AND P1, PT, R0, R5, PT ;  /* 0x000000050000720c */ /* 0x000fe20003f26270 */
        /* <DEDUP_REMOVED lines=25> */
.L_x_242:
[----:B------:R-:W-:Y:S05]  /*0b60*/  BSYNC.RECONVERGENT B0 ;  /* 0x0000000000007941 */ /* 0x000fea0003800200 */
.L_x_241:
        /* <DEDUP_REMOVED lines=16> */
[----:B0-----:R-:W-:Y:S02]  /*0c70*/  IMAD.MOV.U32 R10, RZ, RZ, RZ ;  /* 0x000000ffff0a7224 */ /* 0x001fe400078e00ff */
[----:B-1----:R-:W-:-:S04]  /*0c80*/  IMAD.MOV R13, RZ, RZ, -R11 ;  /* 0x000000ffff0d7224 */ /* 0x002fc800078e0a0b */
[----:B------:R-:W-:-:S04]  /*0c90*/  IMAD R13, R13, R2, RZ ;  /* 0x000000020d0d7224 */ /* 0x000fc800078e02ff */
[----:B--23--:R-:W-:-:S07]  /*0ca0*/  IMAD.HI.U32 R6, R11, R13, R10 ;  /* 0x0000000d0b067227 */ /* 0x00cfce00078e000a */
.L_x_243:
[----:B0-----:R-:W-:Y:S02]  /*0cb0*/  IABS R10, R3 ;  /* 0x00000003000a7213 */ /* 0x001fe40000000000 */
[----:B------:R-:W-:Y:S02]  /*0cc0*/  IABS R11, R0 ;  /* 0x00000000000b7213 */ /* 0x000fe40000000000 */
[----:B------:R-:W-:Y:S02]  /*0cd0*/  IADD3 R12, PT, PT, RZ, -R10, RZ ;  /* 0x8000000aff0c7210 */ /* 0x000fe40007ffe0ff */
[----:B------:R-:W-:Y:S01]  /*0ce0*/  LEA R13, R0, UR6, 0x3 ;  /* 0x00000006000d7c11 */ /* 0x000fe2000f8e18ff */
[----:B------:R-:W-:-:S04]  /*0cf0*/  IMAD.HI.U32 R10, R6, R11, RZ ;  /* 0x0000000b060a7227 */ /* 0x000fc800078e00ff */
[----:B------:R-:W-:Y:S01]  /*0d00*/  IMAD R11, R10, R12, R11 ;  /* 0x0000000c0a0b7224 */ /* 0x000fe200078e020b */
[----:B------:R-:W-:Y:S01]  /*0d10*/  IABS R12, R3 ;  /* 0x00000003000c7213 */ /* 0x000fe20000000000 */
[----:B------:R-:W-:Y:S03]  /*0d20*/  LDS.64 R14, [R13] ;  /* 0x000000000d0e7984 */ /* 0x000fe60000000a00 */
[----:B------:R-:W-:-:S13]  /*0d30*/  ISETP.GT.U32.AND P2, PT, R2, R11, PT ;  /* 0x0000000b0200720c */ /* 0x000fda0003f44070 */
[----:B------:R-:W-:Y:S02]  /*0d40*/  @!P2 IMAD.IADD R11, R11, 0x1, -R12 ;  /* 0x000000010b0ba824 */ /* 0x000fe400078e0a0c */
[----:B------:R-:W-:-:S03]  /*0d50*/  @!P2 VIADD R10, R10, 0x1 ;  /* 0x000000010a0aa836 */ /* 0x000fc60000000000 */
[----:B------:R-:W-:Y:S02]  /*0d60*/  ISETP.GE.U32.AND P1, PT, R11, R2, PT ;  /* 0x000000020b00720c */ /* 0x000fe40003f26070 */
[----:B------:R-:W-:-:S04]  /*0d70*/  LOP3.LUT R11, R0, R3, RZ, 0x3c, !PT ;  /* 0x00000003000b7212 */ /* 0x000fc800078e3cff */
[----:B------:R-:W-:Y:S01]  /*0d80*/  ISETP.GE.AND P3, PT, R11, RZ, PT ;  /* 0x000000ff0b00720c */ /* 0x000fe20003f66270 */
[----:B------:R-:W-:Y:S02]  /*0d90*/  IMAD.IADD R11, R7, 0x1, R0 ;  /* 0x00000001070b7824 */ /* 0x000fe400078e0200 */
[----:B------:R-:W-:-:S04]  /*0da0*/  VIADD R0, R0, UR7 ;  /* 0x0000000700007c36 */ /* 0x000fc80008000000 */
[----:B------:R-:W-:Y:S01]  /*0db0*/  @P1 VIADD R10, R10, 0x1 ;  /* 0x000000010a0a1836 */ /* 0x000fe20000000000 */
[----:B------:R-:W-:-:S05]  /*0dc0*/  ISETP.GE.AND P1, PT, R0, R5, PT ;  /* 0x000000050000720c */ /* 0x000fca0003f26270 */
[----:B------:R-:W-:-:S04]  /*0dd0*/  @!P3 IADD3 R10, PT, PT, -R10, RZ, RZ ;  /* 0x000000ff0a0ab210 */ /* 0x000fc80007ffe1ff */
        /* <DEDUP_REMOVED lines=9> */
.L_x_244:
        /* <DEDUP_REMOVED lines=9> */
.L_x_376:


//--------------------- .text._ZN17fastertransformer19normalize_kernel_v2I6float4fLi2ELi4ELi4EEEvPT_PKT0_iiii --------------------------
	.section	.text._ZN17fastertransformer19normalize_kernel_v2I6float4fLi2ELi4ELi4EEEvPT_PKT0_iiii,"ax",@progbits
	.align	128
        .global         _ZN17fastertransformer19normalize_kernel_v2I6float4fLi2ELi4ELi4EEEvPT_PKT0_iiii
        .type           _ZN17fastertransformer19normalize_kernel_v2I6float4fLi2ELi4ELi4EEEvPT_PKT0_iiii,@function
        .size           _ZN17fastertransformer19normalize_kernel_v2I6float4fLi2ELi4ELi4EEEvPT_PKT0_iiii,(.L_x_377 - _ZN17fastertransformer19normalize_kernel_v2I6float4fLi2ELi4ELi4EEEvPT_PKT0_iiii)
        .other          _ZN17fastertransformer19normalize_kernel_v2I6float4fLi2ELi4ELi4EEEvPT_PKT0_iiii,@"STO_CUDA_ENTRY STV_DEFAULT"
_ZN17fastertransformer19normalize_kernel_v2I6float4fLi2ELi4ELi4EEEvPT_PKT0_iiii:
.text._ZN17fastertransformer19normalize_kernel_v2I6float4fLi2ELi4ELi4EEEvPT_PKT0_iiii:
        /* <DEDUP_REMOVED lines=33> */
[----:B------:R-:W-:Y:S02]  /*0210*/  @!P1 IMAD.IADD R7, R7, 0x1, -R12 ;  /* 0x0000000107079824 */ /* 0x000fe400078e0a0c */
[----:B------:R-:W-:Y:S01]  /*0220*/  @!P1 VIADD R6, R6, 0x1 ;  /* 0x0000000106069836 */ /* 0x000fe20000000000 */
[----:B------:R-:W-:Y:S02]  /*0230*/  ISETP.NE.AND P1, PT, R5, RZ, PT ;  /* 0x000000ff0500720c */ /* 0x000fe40003f25270 */
[----:B------:R-:W-:Y:S02]  /*0240*/  ISETP.GE.U32.AND P0, PT, R7, R12, PT ;  /* 0x0000000c0700720c */ /* 0x000fe40003f06070 */
[----:B------:R0:W1:Y:S02]  /*0250*/  F2I.FTZ.U32.TRUNC.NTZ R7, R10 ;  /* 0x0000000a00077305 */ /* 0x000064000021f000 */
[----:B0-----:R-:W0:Y:S09]  /*0260*/  LDC R10, c[0x0][0x39c] ;  /* 0x0000e700ff0a7b82 */ /* 0x001e320000000800 */
[----:B------:R-:W-:-:S02]  /*0270*/  @P0 IADD3 R6, PT, PT, R6, 0x1, RZ ;  /* 0x0000000106060810 */ /* 0x000fc40007ffe0ff */
[----:B------:R-:W-:Y:S01]  /*0280*/  ISETP.NE.U32.AND P0, PT, RZ, UR6, PT ;  /* 0x00000006ff007c0c */ /* 0x000fe2000bf05070 */
[----:B-1----:R-:W-:Y:S02]  /*0290*/  IMAD.MOV R9, RZ, RZ, -R7 ;  /* 0x000000ffff097224 */ /* 0x002fe400078e0a07 */
        /* <DEDUP_REMOVED lines=10> */
[----:B------:R-:W-:Y:S02]  /*0340*/  IMAD.MOV.U32 R8, RZ, RZ, 0x3f800000 ;  /* 0x3f800000ff087424 */ /* 0x000fe400078e00ff */
[----:B------:R-:W-:-:S04]  /*0350*/  IMAD.HI.U32 R6, R6, R5, RZ ;  /* 0x0000000506067227 */ /* 0x000fc800078e00ff */
[----:B------:R-:W-:-:S04]  /*0360*/  IMAD.MOV R6, RZ, RZ, -R6 ;  /* 0x000000ffff067224 */ /* 0x000fc800078e0a06 */
[C---:B------:R-:W-:Y:S02]  /*0370*/  IMAD R5, R4.reuse, R6, R5 ;  /* 0x0000000604057224 */ /* 0x040fe400078e0205 */
[----:B------:R-:W1:Y:S03]  /*0380*/  @P0 LDC.64 R6, c[0x0][0x388] ;  /* 0x0000e200ff060b82 */ /* 0x000e660000000a00 */
[----:B------:R-:W-:-:S13]  /*0390*/  ISETP.GT.U32.AND P1, PT, R4, R5, PT ;  /* 0x000000050400720c */ /* 0x000fda0003f24070 */
[----:B------:R-:W-:Y:S01]  /*03a0*/  @!P1 IMAD.IADD R5, R5, 0x1, -R4 ;  /* 0x0000000105059824 */ /* 0x000fe200078e0a04 */
[----:B------:R-:W-:-:S04]  /*03b0*/  ISETP.NE.AND P1, PT, R3, RZ, PT ;  /* 0x000000ff0300720c */ /* 0x000fc80003f25270 */
[----:B------:R-:W-:-:S13]  /*03c0*/  ISETP.GT.U32.AND P2, PT, R4, R5, PT ;  /* 0x000000050400720c */ /* 0x000fda0003f44070 */
[----:B------:R-:W-:-:S05]  /*03d0*/  @!P2 IADD3 R5, PT, PT, R5, -R4, RZ ;  /* 0x800000040505a210 */ /* 0x000fca0007ffe0ff */
[----:B------:R-:W-:Y:S01]  /*03e0*/  @!P3 IMAD.MOV R5, RZ, RZ, -R5 ;  /* 0x000000ffff05b224 */ /* 0x000fe200078e0a05 */
[----:B------:R-:W-:Y:S02]  /*03f0*/  @!P1 LOP3.LUT R5, RZ, R3, RZ, 0x33, !PT ;  /* 0x00000003ff059212 */ /* 0x000fe400078e33ff */
[----:B0-----:R-:W-:-:S03]  /*0400*/  SHF.R.S32.HI R3, RZ, 0x1f, R10 ;  /* 0x0000001fff037819 */ /* 0x001fc6000001140a */
[----:B-1----:R-:W-:Y:S01]  /*0410*/  @P0 IMAD.WIDE R4, R5, 0x4, R6 ;  /* 0x0000000405040825 */ /* 0x002fe200078e0206 */
[----:B------:R-:W-:-:S04]  /*0420*/  LEA.HI R3, R3, R10, RZ, 0x2 ;  /* 0x0000000a03037211 */ /* 0x000fc800078f10ff */
[----:B------:R-:W-:Y:S01]  /*0430*/  SHF.R.S32.HI R3, RZ, 0x2, R3 ;  /* 0x00000002ff037819 */ /* 0x000fe20000011403 */
[----:B---3--:R0:W5:Y:S01]  /*0440*/  @P0 LDG.E R8, desc[UR8][R4.64] ;  /* 0x0000000804080981 */ /* 0x008162000c1e1900 */
[----:B------:R-:W-:Y:S01]  /*0450*/  VIADD R6, R10, 0xf ;  /* 0x0000000f0a067836 */ /* 0x000fe20000000000 */
[----:B------:R-:W-:Y:S01]  /*0460*/  BSSY.RECONVERGENT B0, `(.L_x_245) ;  /* 0x0000018000007945 */ /* 0x000fe20003800200 */
[C---:B------:R-:W-:Y:S01]  /*0470*/  SHF.L.U32 R9, R3.reuse, 0x3, RZ ;  /* 0x0000000303097819 */ /* 0x040fe200000006ff */
[----:B------:R-:W-:Y:S01]  /*0480*/  IMAD R11, R3, UR4, RZ ;  /* 0x00000004030b7c24 */ /* 0x000fe2000f8e02ff */
[C---:B------:R-:W-:Y:S02]  /*0490*/  LOP3.LUT R12, R0.reuse, 0xf, RZ, 0xc0, !PT ;  /* 0x0000000f000c7812 */ /* 0x040fe400078ec0ff */
[----:B------:R-:W-:Y:S02]  /*04a0*/  ISETP.GE.AND P0, PT, R0, R9, PT ;  /* 0x000000090000720c */ /* 0x000fe40003f06270 */
[----:B------:R-:W-:-:S04]  /*04b0*/  SHF.R.S32.HI R7, RZ, 0x1f, R6 ;  /* 0x0000001fff077819 */ /* 0x000fc80000011406 */
[----:B------:R-:W-:-:S04]  /*04c0*/  LEA.HI R7, R7, R6, RZ, 0x4 ;  /* 0x0000000607077211 */ /* 0x000fc800078f20ff */
[----:B------:R-:W-:-:S03]  /*04d0*/  SHF.R.S32.HI R17, RZ, 0x4, R7 ;  /* 0x00000004ff117819 */ /* 0x000fc60000011407 */
        /* <DEDUP_REMOVED lines=8> */
.L_x_247:
        /* <DEDUP_REMOVED lines=8> */
.L_x_246:
[----:B------:R-:W-:Y:S05]  /*05e0*/  BSYNC.RECONVERGENT B0 ;  /* 0x0000000000007941 */ /* 0x000fea0003800200 */
.L_x_245:
        /* <DEDUP_REMOVED lines=16> */
[----:B------:R-:W-:Y:S02]  /*06f0*/  VIADD R14, R5, 0x1 ;  /* 0x00000001050e7836 */ /* 0x000fe40000000000 */
        /* <DEDUP_REMOVED lines=14> */
.L_x_252:
        /* <DEDUP_REMOVED lines=12> */
.L_x_251:
[----:B------:R-:W-:Y:S05]  /*08a0*/  BSYNC.RECONVERGENT B1 ;  /* 0x0000000000017941 */ /* 0x000fea0003800200 */
.L_x_250:
        /* <DEDUP_REMOVED lines=8> */
.L_x_253:
[----:B------:R0:W1:Y:S01]  /*0930*/  LDS R7, [R4] ;  /* 0x0000000004077984 */ /* 0x0000620000000800 */
[----:B------:R-:W-:-:S05]  /*0940*/  VIADD R5, R5, 0x1 ;  /* 0x0000000105057836 */ /* 0x000fca0000000000 */
[----:B------:R-:W-:Y:S02]  /*0950*/  ISETP.NE.AND P0, PT, R5, RZ, PT ;  /* 0x000000ff0500720c */ /* 0x000fe40003f05270 */
[----:B0-----:R-:W-:Y:S01]  /*0960*/  IADD3 R4, PT, PT, R4, 0x4, RZ ;  /* 0x0000000404047810 */ /* 0x001fe20007ffe0ff */
[----:B-1----:R-:W-:-:S10]  /*0970*/  FFMA.FTZ R2, R7, R7, R2 ;  /* 0x0000000707027223 */ /* 0x002fd40000010002 */
[----:B------:R-:W-:Y:S05]  /*0980*/  @P0 BRA `(.L_x_253) ;  /* 0xfffffffc00e80947 */ /* 0x000fea000383ffff */
.L_x_249:
[----:B------:R-:W-:Y:S05]  /*0990*/  BSYNC.RECONVERGENT B0 ;  /* 0x0000000000007941 */ /* 0x000fea0003800200 */
.L_x_248:
        /* <DEDUP_REMOVED lines=29> */
.L_x_255:
[----:B------:R-:W-:Y:S05]  /*0b70*/  BSYNC.RECONVERGENT B0 ;  /* 0x0000000000007941 */ /* 0x000fea0003800200 */
.L_x_254:
        /* <DEDUP_REMOVED lines=8> */
[----:B-----5:R-:W-:Y:S01]  /*0c00*/  LOP3.LUT R8, RZ, R3, RZ, 0x33, !PT ;  /* 0x00000003ff087212 */ /* 0x020fe200078e33ff */
[----:B------:R-:W2:Y:S02]  /*0c10*/  LDCU UR7, c[0x0][0x360] ;  /* 0x00006c00ff0777ac */ /* 0x000ea40008000800 */
[----:B------:R-:W3:Y:S03]  /*0c20*/  LDC.64 R12, c[0x0][0x380] ;  /* 0x0000e000ff0c7b82 */ /* 0x000ee60000000a00 */
[----:B-1----:R-:W1:Y:S01]  /*0c30*/  MUFU.RCP R6, R6 ;  /* 0x0000000600067308 */ /* 0x002e620000001000 */
[----:B0-----:R-:W-:-:S02]  /*0c40*/  ULEA UR4, UR5, UR4, 0x18 ;  /* 0x0000000405047291 */ /* 0x001fc4000f8ec0ff */
[----:B------:R-:W-:Y:S01]  /*0c50*/  ULEA UR6, UR5, UR6, 0x18 ;  /* 0x0000000605067291 */ /* 0x000fe2000f8ec0ff */
[----:B-1----:R-:W-:-:S04]  /*0c60*/  VIADD R4, R6, 0xffffffe ;  /* 0x0ffffffe06047836 */ /* 0x002fc80000000000 */
[----:B------:R0:W1:Y:S02]  /*0c70*/  F2I.FTZ.U32.TRUNC.NTZ R5, R4 ;  /* 0x0000000400057305 */ /* 0x000064000021f000 */
[----:B0-----:R-:W-:Y:S02]  /*0c80*/  IMAD.MOV.U32 R4, RZ, RZ, RZ ;  /* 0x000000ffff047224 */ /* 0x001fe400078e00ff */
[----:B-1----:R-:W-:-:S04]  /*0c90*/  IMAD.MOV R7, RZ, RZ, -R5 ;  /* 0x000000ffff077224 */ /* 0x002fc800078e0a05 */
[----:B------:R-:W-:-:S04]  /*0ca0*/  IMAD R7, R7, R2, RZ ;  /* 0x0000000207077224 */ /* 0x000fc800078e02ff */
[----:B--23--:R-:W-:-:S07]  /*0cb0*/  IMAD.HI.U32 R10, R5, R7, R4 ;  /* 0x00000007050a7227 */ /* 0x00cfce00078e0004 */
.L_x_256:
[----:B0-----:R-:W-:Y:S01]  /*0cc0*/  IABS R4, R3 ;  /* 0x0000000300047213 */ /* 0x001fe20000000000 */
[----:B------:R-:W-:Y:S01]  /*0cd0*/  IMAD.IADD R15, R11, 0x1, R0 ;  /* 0x000000010b0f7824 */ /* 0x000fe200078e0200 */
[----:B------:R-:W-:Y:S02]  /*0ce0*/  IABS R5, R0 ;  /* 0x0000000000057213 */ /* 0x000fe40000000000 */
[----:B------:R-:W-:Y:S01]  /*0cf0*/  IADD3 R6, PT, PT, RZ, -R4, RZ ;  /* 0x80000004ff067210 */ /* 0x000fe20007ffe0ff */
[----:B------:R-:W-:Y:S01]  /*0d00*/  IMAD.WIDE R14, R15, 0x10, R12 ;  /* 0x000000100f0e7825 */ /* 0x000fe200078e020c */
[----:B------:R-:W-:-:S03]  /*0d10*/  LEA R17, R0, UR6, 0x4 ;  /* 0x0000000600117c11 */ /* 0x000fc6000f8e20ff */
[----:B------:R-:W-:-:S04]  /*0d20*/  IMAD.HI.U32 R4, R10, R5, RZ ;  /* 0x000000050a047227 */ /* 0x000fc800078e00ff */
[----:B------:R-:W-:Y:S01]  /*0d30*/  IMAD R5, R4, R6, R5 ;  /* 0x0000000604057224 */ /* 0x000fe200078e0205 */
[----:B------:R-:W-:-:S04]  /*0d40*/  IABS R6, R3 ;  /* 0x0000000300067213 */ /* 0x000fc80000000000 */
[----:B------:R-:W-:-:S13]  /*0d50*/  ISETP.GT.U32.AND P2, PT, R2, R5, PT ;  /* 0x000000050200720c */ /* 0x000fda0003f44070 */
[----:B------:R-:W-:Y:S02]  /*0d60*/  @!P2 IMAD.IADD R5, R5, 0x1, -R6 ;  /* 0x000000010505a824 */ /* 0x000fe400078e0a06 */
[----:B------:R-:W-:-:S03]  /*0d70*/  @!P2 VIADD R4, R4, 0x1 ;  /* 0x000000010404a836 */ /* 0x000fc60000000000 */
[----:B------:R-:W-:Y:S02]  /*0d80*/  ISETP.GE.U32.AND P1, PT, R5, R2, PT ;  /* 0x000000020500720c */ /* 0x000fe40003f26070 */
[C---:B------:R-:W-:Y:S01]  /*0d90*/  LOP3.LUT R5, R0.reuse, R3, RZ, 0x3c, !PT ;  /* 0x0000000300057212 */ /* 0x040fe200078e3cff */
[----:B------:R-:W-:-:S03]  /*0da0*/  VIADD R0, R0, UR7 ;  /* 0x0000000700007c36 */ /* 0x000fc60008000000 */
[----:B------:R-:W-:-:S07]  /*0db0*/  ISETP.GE.AND P3, PT, R5, RZ, PT ;  /* 0x000000ff0500720c */ /* 0x000fce0003f66270 */
[----:B------:R-:W-:Y:S01]  /*0dc0*/  @P1 VIADD R4, R4, 0x1 ;  /* 0x0000000104041836 */ /* 0x000fe20000000000 */
[----:B------:R-:W-:-:S05]  /*0dd0*/  ISETP.GE.AND P1, PT, R0, R9, PT ;  /* 0x000000090000720c */ /* 0x000fca0003f26270 */
[----:B------:R-:W-:-:S04]  /*0de0*/  @!P3 IADD3 R4, PT, PT, -R4, RZ, RZ ;  /* 0x000000ff0404b210 */ /* 0x000fc80007ffe1ff */
        /* <DEDUP_REMOVED lines=11> */
.L_x_257:
        /* <DEDUP_REMOVED lines=14> */
.L_x_377:


//--------------------- .text._ZN17fastertransformer19normalize_kernel_v2IffLi4ELi4ELi1EEEvPT_PKT0_iiii --------------------------
	.section	.text._ZN17fastertransformer19normalize_kernel_v2IffLi4ELi4ELi1EEEvPT_PKT0_iiii,"ax",@progbits
	.align	128
        .global         _ZN17fastertransformer19normalize_kernel_v2IffLi4ELi4ELi1EEEvPT_PKT0_iiii
        .type           _ZN17fastertransformer19normalize_kernel_v2IffLi4ELi4ELi1EEEvPT_PKT0_iiii,@function
        .size           _ZN17fastertransformer19normalize_kernel_v2IffLi4ELi4ELi1EEEvPT_PKT0_iiii,(.L_x_378 - _ZN17fastertransformer19normalize_kernel_v2IffLi4ELi4ELi1EEEvPT_PKT0_iiii)
        .other          _ZN17fastertransformer19normalize_kernel_v2IffLi4ELi4ELi1EEEvPT_PKT0_iiii,@"STO_CUDA_ENTRY STV_DEFAULT"
_ZN17fastertransformer19normalize_kernel_v2IffLi4ELi4ELi1EEEvPT_PKT0_iiii:
.text._ZN17fastertransformer19normalize_kernel_v2IffLi4ELi4ELi1EEEvPT_PKT0_iiii:
        /* <DEDUP_REMOVED lines=74> */
.L_x_258:
        /* <DEDUP_REMOVED lines=9> */
.L_x_261:
        /* <DEDUP_REMOVED lines=8> */
.L_x_260:
[----:B------:R-:W-:Y:S05]  /*05b0*/  BSYNC.RECONVERGENT B0 ;  /* 0x0000000000007941 */ /* 0x000fea0003800200 */
.L_x_259:
        /* <DEDUP_REMOVED lines=31> */
.L_x_266:
        /* <DEDUP_REMOVED lines=12> */
.L_x_265:
[----:B------:R-:W-:Y:S05]  /*0870*/  BSYNC.RECONVERGENT B1 ;  /* 0x0000000000017941 */ /* 0x000fea0003800200 */
.L_x_264:
        /* <DEDUP_REMOVED lines=8> */
.L_x_267:
[----:B------:R0:W1:Y:S01]  /*0900*/  LDS R11, [R6] ;  /* 0x00000000060b7984 */ /* 0x0000620000000800 */
[----:B------:R-:W-:-:S04]  /*0910*/  IADD3 R7, PT, PT, R7, 0x1, RZ ;  /* 0x0000000107077810 */ /* 0x000fc80007ffe0ff */
[----:B------:R-:W-:Y:S01]  /*0920*/  ISETP.NE.AND P0, PT, R7, RZ, PT ;  /* 0x000000ff0700720c */ /* 0x000fe20003f05270 */
[----:B0-----:R-:W-:Y:S02]  /*0930*/  VIADD R6, R6, 0x4 ;  /* 0x0000000406067836 */ /* 0x001fe40000000000 */
[----:B-1----:R-:W-:-:S10]  /*0940*/  FFMA.FTZ R4, R11, R11, R4 ;  /* 0x0000000b0b047223 */ /* 0x002fd40000010004 */
[----:B------:R-:W-:Y:S05]  /*0950*/  @P0 BRA `(.L_x_267) ;  /* 0xfffffffc00e80947 */ /* 0x000fea000383ffff */
.L_x_263:
[----:B------:R-:W-:Y:S05]  /*0960*/  BSYNC.RECONVERGENT B0 ;  /* 0x0000000000007941 */ /* 0x000fea0003800200 */
.L_x_262:
        /* <DEDUP_REMOVED lines=27> */
.L_x_269:
[----:B------:R-:W-:Y:S05]  /*0b20*/  BSYNC.RECONVERGENT B0 ;  /* 0x0000000000007941 */ /* 0x000fea0003800200 */
.L_x_268:
        /* <DEDUP_REMOVED lines=21> */
.L_x_270:
        /* <DEDUP_REMOVED lines=26> */
.L_x_271:
        /* <DEDUP_REMOVED lines=14> */
.L_x_378:


//--------------------- .text._ZN17fastertransformer19normalize_kernel_v2I6float2fLi4ELi4ELi2EEEvPT_PKT0_iiii --------------------------
	.section	.text._ZN17fastertransformer19normalize_kernel_v2I6float2fLi4ELi4ELi2EEEvPT_PKT0_iiii,"ax",@progbits
	.align	128
        .global         _ZN17fastertransformer19normalize_kernel_v2I6float2fLi4ELi4ELi2EEEvPT_PKT0_iiii
        .type           _ZN17fastertransformer19normalize_kernel_v2I6float2fLi4ELi4ELi2EEEvPT_PKT0_iiii,@function
        .size           _ZN17fastertransformer19normalize_kernel_v2I6float2fLi4ELi4ELi2EEEvPT_PKT0_iiii,(.L_x_379 - _ZN17fastertransformer19normalize_kernel_v2I6float2fLi4ELi4ELi2EEEvPT_PKT0_iiii)
        .other          _ZN17fastertransformer19normalize_kernel_v2I6float2fLi4ELi4ELi2EEEvPT_PKT0_iiii,@"STO_CUDA_ENTRY STV_DEFAULT"
_ZN17fastertransformer19normalize_kernel_v2I6float2fLi4ELi4ELi2EEEvPT_PKT0_iiii:
.text._ZN17fastertransformer19normalize_kernel_v2I6float2fLi4ELi4ELi2EEEvPT_PKT0_iiii:
        /* <DEDUP_REMOVED lines=38> */
[----:B------:R-:W-:Y:S01]  /*0260*/  @P0 VIADD R6, R6, 0x1 ;  /* 0x0000000106060836 */ /* 0x000fe20000000000 */
[----:B------:R-:W-:Y:S01]  /*0270*/  ISETP.NE.U32.AND P0, PT, RZ, UR6, PT ;  /* 0x00000006ff007c0c */ /* 0x000fe2000bf05070 */
[----:B0-----:R-:W-:-:S03]  /*0280*/  IMAD.MOV R13, RZ, RZ, -R7 ;  /* 0x000000ffff0d7224 */ /* 0x001fc600078e0a07 */
[----:B------:R-:W-:Y:S01]  /*0290*/  MOV R8, R6 ;  /* 0x0000000600087202 */ /* 0x000fe20000000f00 */
[----:B------:R-:W-:Y:S01]  /*02a0*/  IMAD.MOV.U32 R6, RZ, RZ, RZ ;  /* 0x000000ffff067224 */ /* 0x000fe200078e00ff */
[----:B------:R-:W-:-:S03]  /*02b0*/  ISETP.NE.AND.EX P0, PT, RZ, UR7, PT, P0 ;  /* 0x00000007ff007c0c */ /* 0x000fc6000bf05300 */
        /* <DEDUP_REMOVED lines=10> */
[C---:B------:R-:W-:Y:S02]  /*0360*/  IMAD R5, R4.reuse, R6, R5 ;  /* 0x0000000604057224 */ /* 0x040fe400078e0205 */
[----:B------:R-:W1:Y:S03]  /*0370*/  LDC R6, c[0x0][0x39c] ;  /* 0x0000e700ff067b82 */ /* 0x000e660000000800 */
[----:B------:R-:W-:-:S13]  /*0380*/  ISETP.GT.U32.AND P1, PT, R4, R5, PT ;  /* 0x000000050400720c */ /* 0x000fda0003f24070 */
[----:B------:R-:W-:Y:S01]  /*0390*/  @!P1 IMAD.IADD R5, R5, 0x1, -R4 ;  /* 0x0000000105059824 */ /* 0x000fe200078e0a04 */
[----:B------:R-:W-:-:S04]  /*03a0*/  ISETP.NE.AND P1, PT, R3, RZ, PT ;  /* 0x000000ff0300720c */ /* 0x000fc80003f25270 */
[----:B------:R-:W-:-:S13]  /*03b0*/  ISETP.GT.U32.AND P2, PT, R4, R5, PT ;  /* 0x000000050400720c */ /* 0x000fda0003f44070 */
[----:B------:R-:W-:Y:S02]  /*03c0*/  @!P2 IMAD.IADD R5, R5, 0x1, -R4 ;  /* 0x000000010505a824 */ /* 0x000fe400078e0a04 */
[----:B------:R-:W-:Y:S02]  /*03d0*/  IMAD.MOV.U32 R4, RZ, RZ, 0x3f800000 ;  /* 0x3f800000ff047424 */ /* 0x000fe400078e00ff */
[----:B------:R-:W-:Y:S01]  /*03e0*/  @!P3 IMAD.MOV R5, RZ, RZ, -R5 ;  /* 0x000000ffff05b224 */ /* 0x000fe200078e0a05 */
[----:B------:R-:W-:Y:S02]  /*03f0*/  @!P1 LOP3.LUT R5, RZ, R3, RZ, 0x33, !PT ;  /* 0x00000003ff059212 */ /* 0x000fe400078e33ff */
[----:B-1----:R-:W-:-:S03]  /*0400*/  LEA.HI R3, R6, R6, RZ, 0x1 ;  /* 0x0000000606037211 */ /* 0x002fc600078f08ff */
[----:B0-----:R-:W-:Y:S01]  /*0410*/  @P0 IMAD.WIDE R10, R5, 0x4, R10 ;  /* 0x00000004050a0825 */ /* 0x001fe200078e020a */
[----:B------:R-:W-:Y:S02]  /*0420*/  SHF.R.S32.HI R3, RZ, 0x1, R3 ;  /* 0x00000001ff037819 */ /* 0x000fe40000011403 */
[----:B------:R-:W-:Y:S02]  /*0430*/  IADD3 R7, PT, PT, R6, 0x7, RZ ;  /* 0x0000000706077810 */ /* 0x000fe40007ffe0ff */
[----:B---3--:R0:W5:Y:S01]  /*0440*/  @P0 LDG.E R4, desc[UR8][R10.64] ;  /* 0x000000080a040981 */ /* 0x008162000c1e1900 */
[----:B------:R-:W-:Y:S01]  /*0450*/  IMAD.SHL.U32 R5, R3, 0x10, RZ ;  /* 0x0000001003057824 */ /* 0x000fe200078e00ff */
[----:B------:R-:W-:Y:S01]  /*0460*/  SHF.R.S32.HI R8, RZ, 0x1f, R7 ;  /* 0x0000001fff087819 */ /* 0x000fe20000011407 */
[----:B------:R-:W-:Y:S03]  /*0470*/  BSSY.RECONVERGENT B0, `(.L_x_272) ;  /* 0x0000016000007945 */ /* 0x000fe60003800200 */
[----:B------:R-:W-:-:S02]  /*0480*/  ISETP.GE.AND P0, PT, R0, R5, PT ;  /* 0x000000050000720c */ /* 0x000fc40003f06270 */
[----:B------:R-:W-:Y:S02]  /*0490*/  LEA.HI R7, R8, R7, RZ, 0x3 ;  /* 0x0000000708077211 */ /* 0x000fe400078f18ff */
[----:B------:R-:W-:Y:S02]  /*04a0*/  LOP3.LUT R8, R0, 0x7, RZ, 0xc0, !PT ;  /* 0x0000000700087812 */ /* 0x000fe400078ec0ff */
[----:B------:R-:W-:Y:S01]  /*04b0*/  SHF.R.S32.HI R17, RZ, 0x3, R7 ;  /* 0x00000003ff117819 */ /* 0x000fe20000011407 */
[----:B------:R-:W-:-:S06]  /*04c0*/  IMAD R7, R3, UR4, RZ ;  /* 0x0000000403077c24 */ /* 0x000fcc000f8e02ff */
        /* <DEDUP_REMOVED lines=8> */
.L_x_274:
        /* <DEDUP_REMOVED lines=8> */
.L_x_273:
[----:B------:R-:W-:Y:S05]  /*05d0*/  BSYNC.RECONVERGENT B0 ;  /* 0x0000000000007941 */ /* 0x000fea0003800200 */
.L_x_272:
        /* <DEDUP_REMOVED lines=31> */
.L_x_279:
        /* <DEDUP_REMOVED lines=12> */
.L_x_278:
[----:B------:R-:W-:Y:S05]  /*0890*/  BSYNC.RECONVERGENT B1 ;  /* 0x0000000000017941 */ /* 0x000fea0003800200 */
.L_x_277:
        /* <DEDUP_REMOVED lines=8> */
.L_x_280:
[----:B------:R0:W1:Y:S01]  /*0920*/  LDS R11, [R6] ;  /* 0x00000000060b7984 */ /* 0x0000620000000800 */
[----:B------:R-:W-:-:S05]  /*0930*/  VIADD R10, R10, 0x1 ;  /* 0x000000010a0a7836 */ /* 0x000fca0000000000 */
[----:B------:R-:W-:Y:S02]  /*0940*/  ISETP.NE.AND P0, PT, R10, RZ, PT ;  /* 0x000000ff0a00720c */ /* 0x000fe40003f05270 */
[----:B0-----:R-:W-:Y:S01]  /*0950*/  IADD3 R6, PT, PT, R6, 0x4, RZ ;  /* 0x0000000406067810 */ /* 0x001fe20007ffe0ff */
[----:B-1----:R-:W-:-:S10]  /*0960*/  FFMA.FTZ R2, R11, R11, R2 ;  /* 0x0000000b0b027223 */ /* 0x002fd40000010002 */
[----:B------:R-:W-:Y:S05]  /*0970*/  @P0 BRA `(.L_x_280) ;  /* 0xfffffffc00e80947 */ /* 0x000fea000383ffff */
.L_x_276:
[----:B------:R-:W-:Y:S05]  /*0980*/  BSYNC.RECONVERGENT B0 ;  /* 0x0000000000007941 */ /* 0x000fea0003800200 */
.L_x_275:
        /* <DEDUP_REMOVED lines=27> */
.L_x_282:
[----:B------:R-:W-:Y:S05]  /*0b40*/  BSYNC.RECONVERGENT B0 ;  /* 0x0000000000007941 */ /* 0x000fea0003800200 */
.L_x_281:
        /* <DEDUP_REMOVED lines=20> */
.L_x_283:
        /* <DEDUP_REMOVED lines=28> */
.L_x_284:
        /* <DEDUP_REMOVED lines=11> */
.L_x_379:


//--------------------- .text._ZN17fastertransformer19normalize_kernel_v2I6float4fLi4ELi4ELi4EEEvPT_PKT0_iiii --------------------------
	.section	.text._ZN17fastertransformer19normalize_kernel_v2I6float4fLi4ELi4ELi4EEEvPT_PKT0_iiii,"ax",@progbits
	.align	128
        .global         _ZN17fastertransformer19normalize_kernel_v2I6float4fLi4ELi4ELi4EEEvPT_PKT0_iiii
        .type           _ZN17fastertransformer19normalize_kernel_v2I6float4fLi4ELi4ELi4EEEvPT_PKT0_iiii,@function
        .size           _ZN17fastertransformer19normalize_kernel_v2I6float4fLi4ELi4ELi4EEEvPT_PKT0_iiii,(.L_x_380 - _ZN17fastertransformer19normalize_kernel_v2I6float4fLi4ELi4ELi4EEEvPT_PKT0_iiii)
        .other          _ZN17fastertransformer19normalize_kernel_v2I6float4fLi4ELi4ELi4EEEvPT_PKT0_iiii,@"STO_CUDA_ENTRY STV_DEFAULT"
_ZN17fastertransformer19normalize_kernel_v2I6float4fLi4ELi4ELi4EEEvPT_PKT0_iiii:
.text._ZN17fastertransformer19normalize_kernel_v2I6float4fLi4ELi4ELi4EEEvPT_PKT0_iiii:
        /* <DEDUP_REMOVED lines=86> */
.L_x_287:
        /* <DEDUP_REMOVED lines=8> */
.L_x_286:
[----:B------:R-:W-:Y:S05]  /*05e0*/  BSYNC.RECONVERGENT B0 ;  /* 0x0000000000007941 */ /* 0x000fea0003800200 */
.L_x_285:
        /* <DEDUP_REMOVED lines=31> */
.L_x_292:
        /* <DEDUP_REMOVED lines=12> */
.L_x_291:
[----:B------:R-:W-:Y:S05]  /*08a0*/  BSYNC.RECONVERGENT B1 ;  /* 0x0000000000017941 */ /* 0x000fea0003800200 */
.L_x_290:
        /* <DEDUP_REMOVED lines=8> */
.L_x_293:
[----:B------:R0:W1:Y:S01]  /*0930*/  LDS R7, [R4] ;  /* 0x0000000004077984 */ /* 0x0000620000000800 */
[----:B------:R-:W-:-:S05]  /*0940*/  VIADD R5, R5, 0x1 ;  /* 0x0000000105057836 */ /* 0x000fca0000000000 */
[----:B------:R-:W-:Y:S02]  /*0950*/  ISETP.NE.AND P0, PT, R5, RZ, PT ;  /* 0x000000ff0500720c */ /* 0x000fe40003f05270 */
[----:B0-----:R-:W-:Y:S01]  /*0960*/  IADD3 R4, PT, PT, R4, 0x4, RZ ;  /* 0x0000000404047810 */ /* 0x001fe20007ffe0ff */
[----:B-1----:R-:W-:-:S10]  /*0970*/  FFMA.FTZ R2, R7, R7, R2 ;  /* 0x0000000707027223 */ /* 0x002fd40000010002 */
[----:B------:R-:W-:Y:S05]  /*0980*/  @P0 BRA `(.L_x_293) ;  /* 0xfffffffc00e80947 */ /* 0x000fea000383ffff */
.L_x_289:
[----:B------:R-:W-:Y:S05]  /*0990*/  BSYNC.RECONVERGENT B0 ;  /* 0x0000000000007941 */ /* 0x000fea0003800200 */
.L_x_288:
        /* <DEDUP_REMOVED lines=27> */
.L_x_295:
[----:B------:R-:W-:Y:S05]  /*0b50*/  BSYNC.RECONVERGENT B0 ;  /* 0x0000000000007941 */ /* 0x000fea0003800200 */
.L_x_294:
        /* <DEDUP_REMOVED lines=20> */
.L_x_296:
        /* <DEDUP_REMOVED lines=30> */
.L_x_297:
        /* <DEDUP_REMOVED lines=16> */
.L_x_380:


//--------------------- .text._ZN17fastertransformer38normalize_for_FMHA_headz32_INT8_kernelILi1ELi1ELi1EEEvP5char2PK6__halfiiiiffff --------------------------
	.section	.text._ZN17fastertransformer38normalize_for_FMHA_headz32_INT8_kernelILi1ELi1ELi1EEEvP5char2PK6__halfiiiiffff,"ax",@progbits
	.align	128
        .global         _ZN17fastertransformer38normalize_for_FMHA_headz32_INT8_kernelILi1ELi1ELi1EEEvP5char2PK6__halfiiiiffff
        .type           _ZN17fastertransformer38normalize_for_FMHA_headz32_INT8_kernelILi1ELi1ELi1EEEvP5char2PK6__halfiiiiffff,@function
        .size           _ZN17fastertransformer38normalize_for_FMHA_headz32_INT8_kernelILi1ELi1ELi1EEEvP5char2PK6__halfiiiiffff,(.L_x_381 - _ZN17fastertransformer38normalize_for_FMHA_headz32_INT8_kernelILi1ELi1ELi1EEEvP5char2PK6__halfiiiiffff)
        .other          _ZN17fastertransformer38normalize_for_FMHA_headz32_INT8_kernelILi1ELi1ELi1EEEvP5char2PK6__halfiiiiffff,@"STO_CUDA_ENTRY STV_DEFAULT"
_ZN17fastertransformer38normalize_for_FMHA_headz32_INT8_kernelILi1ELi1ELi1EEEvP5char2PK6__halfiiiiffff:
.text._ZN17fastertransformer38normalize_for_FMHA_headz32_INT8_kernelILi1ELi1ELi1EEEvP5char2PK6__halfiiiiffff:
[----:B------:R-:W-:Y:S01]  /*0000*/  LDC R1, c[0x0][0x37c] ;  /* 0x0000df00ff017b82 */ /* 0x000fe20000000800 */
[----:B------:R-:W0:Y:S01]  /*0010*/  S2R R14, SR_TID.X ;  /* 0x00000000000e7919 */ /* 0x000e220000002100 */
[----:B------:R-:W1:Y:S06]  /*0020*/  LDCU UR4, c[0x0][0x39c] ;  /* 0x00007380ff0477ac */ /* 0x000e6c0008000800 */
[----:B------:R-:W2:Y:S01]  /*0030*/  LDC.64 R2, c[0x0][0x380] ;  /* 0x0000e000ff027b82 */ /* 0x000ea20000000a00 */
[----:B------:R-:W3:Y:S01]  /*0040*/  S2R R8, SR_CTAID.X ;  /* 0x0000000000087919 */ /* 0x000ee20000002500 */
[----:B------:R-:W4:Y:S01]  /*0050*/  LDCU.64 UR8, c[0x0][0x358] ;  /* 0x00006b00ff0877ac */ /* 0x000f220008000a00 */
[----:B0-----:R-:W-:-:S02]  /*0060*/  SHF.R.U32.HI R5, RZ, 0x5, R14 ;  /* 0x00000005ff057819 */ /* 0x001fc4000001160e */
[----:B------:R-:W-:Y:S02]  /*0070*/  LOP3.LUT R6, R14, 0x1f, RZ, 0xc0, !PT ;  /* 0x0000001f0e067812 */ /* 0x000fe400078ec0ff */
[----:B---3--:R-:W-:-:S05]  /*0080*/  IADD3 R0, PT, PT, R5, R8, RZ ;  /* 0x0000000805007210 */ /* 0x008fca0007ffe0ff */
[----:B-1----:R-:W-:Y:S01]  /*0090*/  IMAD R0, R0, UR4, RZ ;  /* 0x0000000400007c24 */ /* 0x002fe2000f8e02ff */
[----:B------:R-:W0:Y:S01]  /*00a0*/  S2UR UR5, SR_CgaCtaId ;  /* 0x00000000000579c3 */ /* 0x000e220000008800 */
[----:B------:R-:W1:Y:S02]  /*00b0*/  LDCU UR4, c[0x0][0x394] ;  /* 0x00007280ff0477ac */ /* 0x000e640008000800 */
[----:B------:R-:W-:-:S05]  /*00c0*/  IMAD R0, R0, 0x3, RZ ;  /* 0x0000000300007824 */ /* 0x000fca00078e02ff */
[----:B------:R-:W-:-:S04]  /*00d0*/  LEA.HI R7, R0, R0, RZ, 0x1 ;  /* 0x0000000000077211 */ /* 0x000fc800078f08ff */
[----:B------:R-:W-:-:S05]  /*00e0*/  LEA.HI.SX32 R7, R7, R6, 0x1f ;  /* 0x0000000607077211 */ /* 0x000fca00078ffaff */
[----:B--2---:R-:W-:Y:S02]  /*00f0*/  IMAD.WIDE R2, R7, 0x2, R2 ;  /* 0x0000000207027825 */ /* 0x004fe400078e0202 */
[----:B------:R-:W1:Y:S03]  /*0100*/  LDC R7, c[0x0][0x398] ;  /* 0x0000e600ff077b82 */ /* 0x000e660000000800 */
[----:B----4-:R-:W2:Y:S01]  /*0110*/  LDG.E.U16 R4, desc[UR8][R2.64] ;  /* 0x0000000802047981 */ /* 0x010ea2000c1e1500 */
[----:B------:R-:W-:Y:S01]  /*0120*/  ISETP.GE.U32.AND P0, PT, R6, 0x10, PT ;  /* 0x000000100600780c */ /* 0x000fe20003f06070 */
[----:B------:R-:W-:Y:S01]  /*0130*/  BSSY.RECONVERGENT B0, `(.L_x_298) ;  /* 0x0000063000007945 */ /* 0x000fe20003800200 */
[----:B------:R-:W-:Y:S02]  /*0140*/  IABS R18, R8 ;  /* 0x0000000800127213 */ /* 0x000fe40000000000 */
[----:B------:R-:W-:Y:S01]  /*0150*/  ISETP.GE.AND P2, PT, R8, RZ, PT ;  /* 0x000000ff0800720c */ /* 0x000fe20003f46270 */
[----:B-1----:R-:W-:Y:S01]  /*0160*/  IMAD R9, R7, UR4, RZ ;  /* 0x0000000407097c24 */ /* 0x002fe2000f8e02ff */
[----:B------:R-:W-:Y:S01]  /*0170*/  UMOV UR4, 0x400 ;  /* 0x0000040000047882 */ /* 0x000fe20000000000 */
[----:B------:R-:W-:Y:S01]  /*0180*/  IABS R20, R7 ;  /* 0x0000000700147213 */ /* 0x000fe20000000000 */
[----:B0-----:R-:W-:-:S02]  /*0190*/  ULEA UR6, UR5, UR4, 0x18 ;  /* 0x0000000405067291 */ /* 0x001fc4000f8ec0ff */
[----:B------:R-:W-:Y:S01]  /*01a0*/  IABS R10, R9 ;  /* 0x00000009000a7213 */ /* 0x000fe20000000000 */
[----:B------:R-:W-:-:S03]  /*01b0*/  UIADD3 UR4, UPT, UPT, UR4, 0x40, URZ ;  /* 0x0000004004047890 */ /* 0x000fc6000fffe0ff */
[----:B------:R-:W-:Y:S01]  /*01c0*/  LEA R0, R14, UR6, 0x1 ;  /* 0x000000060e007c11 */ /* 0x000fe2000f8e08ff */
[----:B------:R-:W0:Y:S01]  /*01d0*/  I2F.RP R11, R10 ;  /* 0x0000000a000b7306 */ /* 0x000e220000209400 */
[----:B------:R-:W-:-:S07]  /*01e0*/  ULEA UR4, UR5, UR4, 0x18 ;  /* 0x0000000405047291 */ /* 0x000fce000f8ec0ff */
[----:B0-----:R-:W0:Y:S02]  /*01f0*/  MUFU.RCP R11, R11 ;  /* 0x0000000b000b7308 */ /* 0x001e240000001000 */
[----:B0-----:R-:W-:-:S06]  /*0200*/  VIADD R12, R11, 0xffffffe ;  /* 0x0ffffffe0b0c7836 */ /* 0x001fcc0000000000 */
[----:B------:R0:W1:Y:S02]  /*0210*/  F2I.FTZ.U32.TRUNC.NTZ R13, R12 ;  /* 0x0000000c000d7305 */ /* 0x000064000021f000 */
[----:B0-----:R-:W-:Y:S01]  /*0220*/  IMAD.MOV.U32 R12, RZ, RZ, RZ ;  /* 0x000000ffff0c7224 */ /* 0x001fe200078e00ff */
[----:B-1----:R-:W-:-:S05]  /*0230*/  IADD3 R19, PT, PT, RZ, -R13, RZ ;  /* 0x8000000dff137210 */ /* 0x002fca0007ffe0ff */
[----:B------:R-:W-:Y:S01]  /*0240*/  IMAD R11, R19, R10, RZ ;  /* 0x0000000a130b7224 */ /* 0x000fe200078e02ff */
[----:B------:R-:W-:-:S03]  /*0250*/  IABS R19, R9 ;  /* 0x0000000900137213 */ /* 0x000fc60000000000 */
[----:B------:R-:W-:Y:S01]  /*0260*/  IMAD.HI.U32 R12, R13, R11, R12 ;  /* 0x0000000b0d0c7227 */ /* 0x000fe200078e000c */
[----:B------:R-:W-:-:S03]  /*0270*/  MOV R11, R20 ;  /* 0x00000014000b7202 */ /* 0x000fc60000000f00 */
[----:B------:R-:W-:Y:S01]  /*0280*/  IMAD.MOV R20, RZ, RZ, -R19 ;  /* 0x000000ffff147224 */ /* 0x000fe200078e0a13 */
[----:B------:R-:W-:Y:S02]  /*0290*/  MOV R19, R18 ;  /* 0x0000001200137202 */ /* 0x000fe40000000f00 */
[----:B------:R-:W0:Y:S03]  /*02a0*/  I2F.RP R18, R11 ;  /* 0x0000000b00127306 */ /* 0x000e260000209400 */
[----:B------:R-:W-:-:S05]  /*02b0*/  IMAD.HI.U32 R12, R12, R19, RZ ;  /* 0x000000130c0c7227 */ /* 0x000fca00078e00ff */
[----:B0-----:R-:W-:Y:S01]  /*02c0*/  MUFU.RCP R18, R18 ;  /* 0x0000001200127308 */ /* 0x001fe20000001000 */
[----:B--2---:R-:W-:Y:S02]  /*02d0*/  PRMT R15, R4, 0x7710, RZ ;  /* 0x00007710040f7816 */ /* 0x004fe400000000ff */
[----:B------:R-:W0:Y:S03]  /*02e0*/  LDC R4, c[0x0][0x3a0] ;  /* 0x0000e800ff047b82 */ /* 0x000e260000000800 */
[----:B------:R-:W-:Y:S05]  /*02f0*/  STS.U16 [R0], R15 ;  /* 0x0000000f00007388 */ /* 0x000fea0000000400 */
[----:B------:R-:W-:Y:S08]  /*0300*/  BAR.SYNC.DEFER_BLOCKING 0x0 ;  /* 0x0000000000007b1d */ /* 0x000ff00000010000 */
[----:B0-----:R-:W0:Y:S01]  /*0310*/  @P0 LDC R4, c[0x0][0x3a4] ;  /* 0x0000e900ff040b82 */ /* 0x001e220000000800 */
[----:B------:R-:W1:Y:S02]  /*0320*/  LDS.U16 R16, [R0] ;  /* 0x0000000000107984 */ /* 0x000e640000000400 */
[----:B-1----:R-:W0:Y:S08]  /*0330*/  I2F.S8 R15, R16 ;  /* 0x00000010000f7306 */ /* 0x002e300000001400 */
[----:B------:R-:W1:Y:S01]  /*0340*/  I2F.S8 R17, R16.B1 ;  /* 0x1000001000117306 */ /* 0x000e620000001400 */
[----:B0-----:R-:W-:Y:S01]  /*0350*/  FMUL.FTZ R13, R4, R15 ;  /* 0x0000000f040d7220 */ /* 0x001fe20000410000 */
[----:B------:R-:W-:Y:S01]  /*0360*/  IMAD R15, R12, R20, R19 ;  /* 0x000000140c0f7224 */ /* 0x000fe200078e0213 */
[----:B------:R-:W-:-:S04]  /*0370*/  IADD3 R12, PT, PT, R18, 0xffffffe, RZ ;  /* 0x0ffffffe120c7810 */ /* 0x000fc80007ffe0ff */
[----:B------:R-:W-:Y:S01]  /*0380*/  ISETP.GT.U32.AND P1, PT, R10, R15, PT ;  /* 0x0000000f0a00720c */ /* 0x000fe20003f24070 */
[----:B-1----:R-:W-:-:S04]  /*0390*/  FMUL.FTZ R17, R4, R17 ;  /* 0x0000001104117220 */ /* 0x002fc80000410000 */
[----:B------:R-:W-:-:S04]  /*03a0*/  FMUL.FTZ R16, R17, R17 ;  /* 0x0000001111107220 */ /* 0x000fc80000410000 */
[----:B------:R-:W-:Y:S02]  /*03b0*/  FFMA.FTZ R16, R13, R13, R16 ;  /* 0x0000000d0d107223 */ /* 0x000fe40000010010 */
[----:B------:R0:W1:Y:S02]  /*03c0*/  F2I.FTZ.U32.TRUNC.NTZ R13, R12 ;  /* 0x0000000c000d7305 */ /* 0x000064000021f000 */
[----:B------:R-:W-:Y:S02]  /*03d0*/  @!P1 IMAD.IADD R15, R15, 0x1, -R10 ;  /* 0x000000010f0f9824 */ /* 0x000fe400078e0a0a */
[----:B------:R-:W-:-:S03]  /*03e0*/  FADD.FTZ R16, RZ, R16 ;  /* 0x00000010ff107221 */ /* 0x000fc60000010000 */
[----:B------:R-:W-:Y:S02]  /*03f0*/  ISETP.GT.U32.AND P1, PT, R10, R15, PT ;  /* 0x0000000f0a00720c */ /* 0x000fe40003f24070 */
[----:B------:R-:W2:Y:S01]  /*0400*/  SHFL.BFLY PT, R17, R16, 0x1, 0x1f ;  /* 0x0c201f0010117f89 */ /* 0x000ea200000e0000 */
[----:B0-----:R-:W-:-:S10]  /*0410*/  IMAD.MOV.U32 R12, RZ, RZ, RZ ;  /* 0x000000ffff0c7224 */ /* 0x001fd400078e00ff */
[----:B------:R-:W-:Y:S02]  /*0420*/  @!P1 IADD3 R15, PT, PT, R15, -R10, RZ ;  /* 0x8000000a0f0f9210 */ /* 0x000fe40007ffe0ff */
[----:B------:R-:W-:Y:S02]  /*0430*/  ISETP.NE.AND P1, PT, R9, RZ, PT ;  /* 0x000000ff0900720c */ /* 0x000fe40003f25270 */
[----:B-1----:R-:W-:Y:S01]  /*0440*/  IADD3 R10, PT, PT, RZ, -R13, RZ ;  /* 0x8000000dff0a7210 */ /* 0x002fe20007ffe0ff */
[----:B------:R-:W-:Y:S01]  /*0450*/  @!P2 IMAD.MOV R15, RZ, RZ, -R15 ;  /* 0x000000ffff0fa224 */ /* 0x000fe200078e0a0f */
[----:B------:R-:W-:Y:S01]  /*0460*/  ISETP.NE.AND P2, PT, R7, RZ, PT ;  /* 0x000000ff0700720c */ /* 0x000fe20003f45270 */
[----:B--2---:R-:W-:-:S08]  /*0470*/  FADD.FTZ R17, R16, R17 ;  /* 0x0000001110117221 */ /* 0x004fd00000010000 */
[----:B------:R-:W-:Y:S01]  /*0480*/  @!P1 LOP3.LUT R15, RZ, R9, RZ, 0x33, !PT ;  /* 0x00000009ff0f9212 */ /* 0x000fe200078e33ff */
[----:B------:R-:W-:Y:S01]  /*0490*/  IMAD R9, R10, R11, RZ ;  /* 0x0000000b0a097224 */ /* 0x000fe200078e02ff */
[----:B------:R-:W0:Y:S02]  /*04a0*/  SHFL.BFLY PT, R8, R17, 0x2, 0x1f ;  /* 0x0c401f0011087f89 */ /* 0x000e2400000e0000 */
[----:B------:R-:W-:Y:S01]  /*04b0*/  IADD3 R15, PT, PT, R15, R5, RZ ;  /* 0x000000050f0f7210 */ /* 0x000fe20007ffe0ff */
[----:B------:R-:W-:-:S03]  /*04c0*/  IMAD.HI.U32 R12, R13, R9, R12 ;  /* 0x000000090d0c7227 */ /* 0x000fc600078e000c */
[----:B------:R-:W-:-:S04]  /*04d0*/  IABS R10, R15 ;  /* 0x0000000f000a7213 */ /* 0x000fc80000000000 */
[----:B------:R-:W-:-:S05]  /*04e0*/  MOV R9, R10 ;  /* 0x0000000a00097202 */ /* 0x000fca0000000f00 */
[----:B------:R-:W-:-:S05]  /*04f0*/  IMAD.HI.U32 R12, R12, R9, RZ ;  /* 0x000000090c0c7227 */ /* 0x000fca00078e00ff */
[----:B------:R-:W-:Y:S01]  /*0500*/  IADD3 R12, PT, PT, -R12, RZ, RZ ;  /* 0x000000ff0c0c7210 */ /* 0x000fe20007ffe1ff */
[----:B0-----:R-:W-:-:S04]  /*0510*/  FADD.FTZ R17, R17, R8 ;  /* 0x0000000811117221 */ /* 0x001fc80000010000 */
[C---:B------:R-:W-:Y:S01]  /*0520*/  IMAD R8, R11.reuse, R12, R9 ;  /* 0x0000000c0b087224 */ /* 0x040fe200078e0209 */
[----:B------:R-:W0:Y:S04]  /*0530*/  SHFL.BFLY PT, R10, R17, 0x4, 0x1f ;  /* 0x0c801f00110a7f89 */ /* 0x000e2800000e0000 */
[----:B------:R-:W-:-:S13]  /*0540*/  ISETP.GT.U32.AND P1, PT, R11, R8, PT ;  /* 0x000000080b00720c */ /* 0x000fda0003f24070 */
[----:B------:R-:W-:Y:S01]  /*0550*/  @!P1 IMAD.IADD R8, R8, 0x1, -R11 ;  /* 0x0000000108089824 */ /* 0x000fe200078e0a0b */
[----:B------:R-:W-:-:S04]  /*0560*/  ISETP.GE.AND P1, PT, R15, RZ, PT ;  /* 0x000000ff0f00720c */ /* 0x000fc80003f26270 */
[----:B------:R-:W-:Y:S01]  /*0570*/  ISETP.GT.U32.AND P3, PT, R11, R8, PT ;  /* 0x000000080b00720c */ /* 0x000fe20003f64070 */
[----:B0-----:R-:W-:-:S05]  /*0580*/  FADD.FTZ R10, R17, R10 ;  /* 0x0000000a110a7221 */ /* 0x001fca0000010000 */
[----:B------:R-:W0:Y:S07]  /*0590*/  SHFL.BFLY PT, R9, R10, 0x8, 0x1f ;  /* 0x0d001f000a097f89 */ /* 0x000e2e00000e0000 */
[----:B------:R-:W-:Y:S02]  /*05a0*/  @!P3 IADD3 R8, PT, PT, R8, -R11, RZ ;  /* 0x8000000b0808b210 */ /* 0x000fe40007ffe0ff */
[----:B------:R-:W-:Y:S02]  /*05b0*/  LOP3.LUT P3, RZ, R14, 0xf, RZ, 0xc0, !PT ;  /* 0x0000000f0eff7812 */ /* 0x000fe4000786c0ff */
[----:B------:R-:W-:-:S02]  /*05c0*/  MOV R11, R8 ;  /* 0x00000008000b7202 */ /* 0x000fc40000000f00 */
[----:B------:R-:W-:-:S03]  /*05d0*/  SHF.R.U32.HI R8, RZ, 0x2, R6 ;  /* 0x00000002ff087819 */ /* 0x000fc60000011606 */
[----:B------:R-:W-:Y:S01]  /*05e0*/  @!P1 IMAD.MOV R11, RZ, RZ, -R11 ;  /* 0x000000ffff0b9224 */ /* 0x000fe200078e0a0b */
[----:B------:R-:W-:Y:S02]  /*05f0*/  LEA R5, R5, R8, 0x3 ;  /* 0x0000000805057211 */ /* 0x000fe400078e18ff */
[----:B------:R-:W-:Y:S01]  /*0600*/  @!P2 LOP3.LUT R11, RZ, R7, RZ, 0x33, !PT ;  /* 0x00000007ff0ba212 */ /* 0x000fe200078e33ff */
[----:B0-----:R-:W-:Y:S02]  /*0610*/  FADD.FTZ R9, R10, R9 ;  /* 0x000000090a097221 */ /* 0x001fe40000010000 */
[----:B------:R-:W-:Y:S05]  /*0620*/  @P3 BRA `(.L_x_299) ;  /* 0x00000000004c3947 */ /* 0x000fea0003800000 */
[----:B------:R-:W-:-:S13]  /*0630*/  ISETP.GT.U32.AND P1, PT, R6, 0xf, PT ;  /* 0x0000000f0600780c */ /* 0x000fda0003f24070 */
[----:B------:R-:W0:Y:S02]  /*0640*/  @!P1 LDC.64 R6, c[0x0][0x388] ;  /* 0x0000e200ff069b82 */ /* 0x000e240000000a00 */
[----:B0-----:R-:W-:-:S06]  /*0650*/  @!P1 IMAD.WIDE.U32 R6, R11, 0x2, R6 ;  /* 0x000000020b069825 */ /* 0x001fcc00078e0006 */
[----:B------:R-:W2:Y:S01]  /*0660*/  @!P1 LDG.E.U16 R6, desc[UR8][R6.64] ;  /* 0x0000000806069981 */ /* 0x000ea2000c1e1500 */
[----:B------:R-:W-:Y:S01]  /*0670*/  FMUL.FTZ R11, R9, 1 ;  /* 0x3f800000090b7820 */ /* 0x000fe20000410000 */
[----:B------:R-:W-:Y:S01]  /*0680*/  UMOV UR6, 0xa0b5ed8d ;  /* 0xa0b5ed8d00067882 */ /* 0x000fe20000000000 */
[----:B------:R-:W-:Y:S01]  /*0690*/  UMOV UR7, 0x3eb0c6f7 ;  /* 0x3eb0c6f700077882 */ /* 0x000fe20000000000 */
[----:B------:R-:W-:Y:S01]  /*06a0*/  MOV R10, 0x3f800000 ;  /* 0x3f800000000a7802 */ /* 0x000fe20000000f00 */
[----:B------:R-:W0:Y:S02]  /*06b0*/  F2F.F64.F32 R8, R11 ;  /* 0x0000000b00087310 */ /* 0x000e240000201800 */
[----:B0-----:R-:W-:Y:S01]  /*06c0*/  DADD R8, R8, UR6 ;  /* 0x0000000608087e29 */ /* 0x001fe20008000000 */
[----:B------:R-:W-:Y:S01]  /*06d0*/  UMOV UR6, 0xf0000000 ;  /* 0xf000000000067882 */ /* 0x000fe20000000000 */
[----:B------:R-:W-:-:S04]  /*06e0*/  UMOV UR7, 0x380fffff ;  /* 0x380fffff00077882 */ /* 0x000fc80000000000 */
[----:B------:R-:W0:Y:S02]  /*06f0*/  F2F.F32.F64 R12, R8 ;  /* 0x00000008000c7310 */ /* 0x000e240000301000 */
[----:B------:R-:W-:-:S14]  /*0700*/  DSETP.GEU.AND P2, PT, |R8|, UR6, PT ;  /* 0x0000000608007e2a */ /* 0x000fdc000bf4e200 */
[----:B0-----:R-:W-:-:S04]  /*0710*/  @!P2 FMUL R12, R12, 1.175494350822287508e-38 ;  /* 0x008000000c0ca820 */ /* 0x001fc80000400000 */
[----:B------:R-:W0:Y:S01]  /*0720*/  MUFU.RSQ R13, R12 ;  /* 0x0000000c000d7308 */ /* 0x000e220000001400 */
[----:B--2---:R-:W-:-:S05]  /*0730*/  @!P1 HADD2.F32 R10, -RZ, R6.H0_H0 ;  /* 0x20000006ff0a9230 */ /* 0x004fca0000004100 */
[----:B0-----:R-:W-:-:S05]  /*0740*/  FMUL.FTZ R10, R13, R10 ;  /* 0x0000000a0d0a7220 */ /* 0x001fca0000410000 */
[----:B------:R0:W-:Y:S02]  /*0750*/  STS [R5+UR4], R10 ;  /* 0x0000000a05007988 */ /* 0x0001e40008000804 */
.L_x_299:
[----:B------:R-:W-:Y:S05]  /*0760*/  BSYNC.RECONVERGENT B0 ;  /* 0x0000000000007941 */ /* 0x000fea0003800200 */
.L_x_298:
[----:B------:R-:W-:Y:S08]  /*0770*/  BAR.SYNC.DEFER_BLOCKING 0x0 ;  /* 0x0000000000007b1d */ /* 0x000ff00000010000 */
[----:B------:R-:W1:Y:S01]  /*0780*/  LDC R6, c[0x0][0x3a8] ;  /* 0x0000ea00ff067b82 */ /* 0x000e620000000800 */
[----:B0-----:R-:W0:Y:S04]  /*0790*/  LDS.U16 R10, [R0] ;  /* 0x00000000000a7984 */ /* 0x001e280000000400 */
[----:B------:R-:W2:Y:S03]  /*07a0*/  LDS R5, [R5+UR4] ;  /* 0x0000000405057984 */ /* 0x000ea60008000800 */
[----:B-1----:R-:W1:Y:S01]  /*07b0*/  @P0 LDC R6, c[0x0][0x3ac] ;  /* 0x0000eb00ff060b82 */ /* 0x002e620000000800 */
[----:B0-----:R-:W0:Y:S08]  /*07c0*/  I2F.S8 R7, R10 ;  /* 0x0000000a00077306 */ /* 0x001e300000001400 */
[----:B------:R-:W3:Y:S01]  /*07d0*/  I2F.S8 R9, R10.B1 ;  /* 0x1000000a00097306 */ /* 0x000ee20000001400 */
[----:B0-----:R-:W-:-:S04]  /*07e0*/  FMUL.FTZ R8, R4, R7 ;  /* 0x0000000704087220 */ /* 0x001fc80000410000 */
[----:B--2---:R-:W-:Y:S01]  /*07f0*/  FMUL.FTZ R7, R5, R8 ;  /* 0x0000000805077220 */ /* 0x004fe20000410000 */
[----:B---3--:R-:W-:-:S03]  /*0800*/  FMUL.FTZ R4, R4, R9 ;  /* 0x0000000904047220 */ /* 0x008fc60000410000 */
[----:B-1----:R-:W-:Y:S01]  /*0810*/  FMUL.FTZ R7, R6, R7 ;  /* 0x0000000706077220 */ /* 0x002fe20000410000 */
[----:B------:R-:W-:-:S05]  /*0820*/  FMUL.FTZ R9, R5, R4 ;  /* 0x0000000405097220 */ /* 0x000fca0000410000 */
[----:B------:R-:W-:Y:S01]  /*0830*/  F2I.S8.NTZ R7, R7 ;  /* 0x0000000700077305 */ /* 0x000fe20000202100 */
[----:B------:R-:W-:-:S07]  /*0840*/  FMUL.FTZ R9, R6, R9 ;  /* 0x0000000906097220 */ /* 0x000fce0000410000 */
[----:B------:R-:W0:Y:S02]  /*0850*/  F2I.S8.NTZ R0, R9 ;  /* 0x0000000900007305 */ /* 0x000e240000202100 */
[----:B0-----:R-:W-:-:S05]  /*0860*/  PRMT R5, R0, 0x7604, R7 ;  /* 0x0000760400057816 */ /* 0x001fca0000000007 */
[----:B------:R-:W-:Y:S01]  /*0870*/  STG.E.U16 desc[UR8][R2.64], R5 ;  /* 0x0000000502007986 */ /* 0x000fe2000c101508 */
[----:B------:R-:W-:Y:S05]  /*0880*/  EXIT ;  /* 0x000000000000794d */ /* 0x000fea0003800000 */
.L_x_300:
        /* <DEDUP_REMOVED lines=15> */
.L_x_381:


//--------------------- .text._ZN17fastertransformer38normalize_for_FMHA_headz32_INT8_kernelILi1ELi2ELi1EEEvP5char2PK6__halfiiiiffff --------------------------
	.section	.text._ZN17fastertransformer38normalize_for_FMHA_headz32_INT8_kernelILi1ELi2ELi1EEEvP5char2PK6__halfiiiiffff,"ax",@progbits
	.align	128
        .global         _ZN17fastertransformer38normalize_for_FMHA_headz32_INT8_kernelILi1ELi2ELi1EEEvP5char2PK6__halfiiiiffff
        .type           _ZN17fastertransformer38normalize_for_FMHA_headz32_INT8_kernelILi1ELi2ELi1EEEvP5char2PK6__halfiiiiffff,@function
        .size           _ZN17fastertransformer38normalize_for_FMHA_headz32_INT8_kernelILi1ELi2ELi1EEEvP5char2PK6__halfiiiiffff,(.L_x_382 - _ZN17fastertransformer38normalize_for_FMHA_headz32_INT8_kernelILi1ELi2ELi1EEEvP5char2PK6__halfiiiiffff)
        .other          _ZN17fastertransformer38normalize_for_FMHA_headz32_INT8_kernelILi1ELi2ELi1EEEvP5char2PK6__halfiiiiffff,@"STO_CUDA_ENTRY STV_DEFAULT"
_ZN17fastertransformer38normalize_for_FMHA_headz32_INT8_kernelILi1ELi2ELi1EEEvP5char2PK6__halfiiiiffff:
.text._ZN17fastertransformer38normalize_for_FMHA_headz32_INT8_kernelILi1ELi2ELi1EEEvP5char2PK6__halfiiiiffff:
[----:B------:R-:W-:Y:S01]  /*0000*/  LDC R1, c[0x0][0x37c] ;  /* 0x0000df00ff017b82 */ /* 0x000fe20000000800 */
[----:B------:R-:W0:Y:S01]  /*0010*/  S2R R24, SR_TID.X ;  /* 0x0000000000187919 */ /* 0x000e220000002100 */
[----:B------:R-:W1:Y:S06]  /*0020*/  LDCU UR4, c[0x0][0x39c] ;  /* 0x00007380ff0477ac */ /* 0x000e6c0008000800 */
[----:B------:R-:W2:Y:S01]  /*0030*/  LDC.64 R4, c[0x0][0x380] ;  /* 0x0000e000ff047b82 */ /* 0x000ea20000000a00 */
[----:B------:R-:W3:Y:S01]  /*0040*/  S2R R8, SR_CTAID.X ;  /* 0x0000000000087919 */ /* 0x000ee20000002500 */
[----:B------:R-:W4:Y:S06]  /*0050*/  LDCU.64 UR8, c[0x0][0x358] ;  /* 0x00006b00ff0877ac */ /* 0x000f2c0008000a00 */
[----:B------:R-:W5:Y:S01]  /*0060*/  LDC R13, c[0x0][0x398] ;  /* 0x0000e600ff0d7b82 */ /* 0x000f620000000800 */
[----:B-1----:R-:W-:Y:S01]  /*0070*/  UIMAD UR4, UR4, 0x3, URZ ;  /* 0x00000003040478a4 */ /* 0x002fe2000f8e02ff */
[----:B0-----:R-:W-:-:S02]  /*0080*/  SHF.R.U32.HI R11, RZ, 0x4, R24 ;  /* 0x00000004ff0b7819 */ /* 0x001fc40000011618 */
[----:B---3--:R-:W-:Y:S02]  /*0090*/  SHF.L.U32 R8, R8, 0x1, RZ ;  /* 0x0000000108087819 */ /* 0x008fe400000006ff */
[----:B------:R-:W-:-:S05]  /*00a0*/  LOP3.LUT R11, R11, 0x3e, RZ, 0xc0, !PT ;  /* 0x0000003e0b0b7812 */ /* 0x000fca00078ec0ff */
[----:B------:R-:W-:-:S04]  /*00b0*/  IMAD.IADD R0, R8, 0x1, R11 ;  /* 0x0000000108007824 */ /* 0x000fc800078e020b */
[----:B------:R-:W-:Y:S01]  /*00c0*/  IMAD R3, R0, UR4, RZ ;  /* 0x0000000400037c24 */ /* 0x000fe2000f8e02ff */
[----:B------:R-:W-:-:S04]  /*00d0*/  LOP3.LUT R0, R24, 0x1f, RZ, 0xc0, !PT ;  /* 0x0000001f18007812 */ /* 0x000fc800078ec0ff */
[C---:B------:R-:W-:Y:S01]  /*00e0*/  IADD3 R2, PT, PT, R3.reuse, UR4, RZ ;  /* 0x0000000403027c10 */ /* 0x040fe2000fffe0ff */
[----:B------:R-:W5:Y:S01]  /*00f0*/  LDCU UR4, c[0x0][0x394] ;  /* 0x00007280ff0477ac */ /* 0x000f620008000800 */
[----:B------:R-:W-:Y:S02]  /*0100*/  LEA.HI.SX32 R3, R3, R0, 0x1f ;  /* 0x0000000003037211 */ /* 0x000fe400078ffaff */
[----:B------:R-:W-:-:S03]  /*0110*/  LEA.HI R7, R2, R2, RZ, 0x1 ;  /* 0x0000000202077211 */ /* 0x000fc600078f08ff */
[----:B--2---:R-:W-:Y:S01]  /*0120*/  IMAD.WIDE R2, R3, 0x2, R4 ;  /* 0x0000000203027825 */ /* 0x004fe200078e0204 */
[----:B------:R-:W-:-:S04]  /*0130*/  LEA.HI.SX32 R7, R7, R0, 0x1f ;  /* 0x0000000007077211 */ /* 0x000fc800078ffaff */
[----:B----4-:R-:W2:Y:S01]  /*0140*/  LDG.E.U16 R14, desc[UR8][R2.64] ;  /* 0x00000008020e7981 */ /* 0x010ea2000c1e1500 */
[----:B------:R-:W-:-:S05]  /*0150*/  IMAD.WIDE R4, R7, 0x2, R4 ;  /* 0x0000000207047825 */ /* 0x000fca00078e0204 */
[----:B------:R-:W3:Y:S01]  /*0160*/  LDG.E.U16 R18, desc[UR8][R4.64] ;  /* 0x0000000804127981 */ /* 0x000ee2000c1e1500 */
[----:B------:R-:W0:Y:S01]  /*0170*/  S2UR UR7, SR_CgaCtaId ;  /* 0x00000000000779c3 */ /* 0x000e220000008800 */
[----:B-----5:R-:W-:-:S05]  /*0180*/  IMAD R17, R13, UR4, RZ ;  /* 0x000000040d117c24 */ /* 0x020fca000f8e02ff */
[----:B------:R-:W-:Y:S01]  /*0190*/  IABS R16, R17 ;  /* 0x0000001100107213 */ /* 0x000fe20000000000 */
[----:B------:R-:W-:-:S03]  /*01a0*/  IMAD.SHL.U32 R6, R24, 0x4, RZ ;  /* 0x0000000418067824 */ /* 0x000fc600078e00ff */
[----:B------:R-:W1:Y:S01]  /*01b0*/  I2F.RP R9, R16 ;  /* 0x0000001000097306 */ /* 0x000e620000209400 */
[----:B------:R-:W-:Y:S01]  /*01c0*/  UMOV UR5, 0x400 ;  /* 0x0000040000057882 */ /* 0x000fe20000000000 */
[----:B------:R-:W-:Y:S02]  /*01d0*/  SHF.L.U32 R10, R24, 0x1, RZ ;  /* 0x00000001180a7819 */ /* 0x000fe400000006ff */
[----:B------:R-:W-:-:S04]  /*01e0*/  LOP3.LUT R7, R6, 0xf80, RZ, 0xc0, !PT ;  /* 0x00000f8006077812 */ /* 0x000fc800078ec0ff */
[----:B------:R-:W-:Y:S01]  /*01f0*/  LOP3.LUT R10, R7, 0x3e, R10, 0xf8, !PT ;  /* 0x0000003e070a7812 */ /* 0x000fe200078ef80a */
[----:B0-----:R-:W-:Y:S01]  /*0200*/  ULEA UR6, UR7, UR5, 0x18 ;  /* 0x0000000507067291 */ /* 0x001fe2000f8ec0ff */
[----:B-1----:R-:W0:Y:S01]  /*0210*/  MUFU.RCP R9, R9 ;  /* 0x0000000900097308 */ /* 0x002e220000001000 */
[----:B------:R-:W-:Y:S02]  /*0220*/  LOP3.LUT R7, R6, 0x3c, RZ, 0xc0, !PT ;  /* 0x0000003c06077812 */ /* 0x000fe400078ec0ff */
[----:B------:R-:W-:Y:S02]  /*0230*/  LEA.HI R12, R0, R11, RZ, 0x1c ;  /* 0x0000000b000c7211 */ /* 0x000fe400078fe0ff */
[----:B0-----:R-:W-:Y:S02]  /*0240*/  IADD3 R6, PT, PT, R9, 0xffffffe, RZ ;  /* 0x0ffffffe09067810 */ /* 0x001fe40007ffe0ff */
[----:B------:R-:W-:Y:S02]  /*0250*/  IABS R26, R8 ;  /* 0x00000008001a7213 */ /* 0x000fe40000000000 */
[----:B------:R-:W-:Y:S01]  /*0260*/  ISETP.GE.AND P2, PT, R8, RZ, PT ;  /* 0x000000ff0800720c */ /* 0x000fe20003f46270 */
[----:B------:R-:W-:Y:S01]  /*0270*/  BSSY.RECONVERGENT B0, `(.L_x_301) ;  /* 0x0000064000007945 */ /* 0x000fe20003800200 */
[----:B--2---:R-:W-:-:S02]  /*0280*/  PRMT R15, R14, 0x7710, RZ ;  /* 0x000077100e0f7816 */ /* 0x004fc400000000ff */
[----:B---3--:R-:W-:-:S03]  /*0290*/  PRMT R19, R18, 0x7710, RZ ;  /* 0x0000771012137816 */ /* 0x008fc600000000ff */
[----:B------:R0:W-:Y:S04]  /*02a0*/  STS.U16 [R10+UR6], R15 ;  /* 0x0000000f0a007988 */ /* 0x0001e80008000406 */
[----:B------:R-:W-:Y:S01]  /*02b0*/  STS.U16 [R10+UR6+0x40], R19 ;  /* 0x000040130a007988 */ /* 0x000fe20008000406 */
[----:B------:R-:W-:Y:S01]  /*02c0*/  IMAD R18, R12, 0x40, R7 ;  /* 0x000000400c127824 */ /* 0x000fe200078e0207 */
[----:B------:R-:W-:Y:S06]  /*02d0*/  BAR.SYNC.DEFER_BLOCKING 0x0 ;  /* 0x0000000000007b1d */ /* 0x000fec0000010000 */
[----:B------:R-:W1:Y:S01]  /*02e0*/  F2I.FTZ.U32.TRUNC.NTZ R7, R6 ;  /* 0x0000000600077305 */ /* 0x000e62000021f000 */
[----:B------:R-:W2:Y:S01]  /*02f0*/  LDS.U16 R23, [R18+UR6] ;  /* 0x0000000612177984 */ /* 0x000ea20008000400 */
[----:B-1----:R-:W-:-:S03]  /*0300*/  IMAD.MOV R9, RZ, RZ, -R7 ;  /* 0x000000ffff097224 */ /* 0x002fc600078e0a07 */
[----:B------:R1:W3:Y:S02]  /*0310*/  LDS.U16 R21, [R18+UR6+0x2] ;  /* 0x0000020612157984 */ /* 0x0002e40008000400 */
[----:B0-----:R-:W-:Y:S01]  /*0320*/  MOV R15, R9 ;  /* 0x00000009000f7202 */ /* 0x001fe20000000f00 */
[----:B------:R-:W-:Y:S01]  /*0330*/  IMAD.MOV.U32 R6, RZ, RZ, RZ ;  /* 0x000000ffff067224 */ /* 0x000fe200078e00ff */
[----:B------:R-:W-:-:S03]  /*0340*/  IABS R14, R13 ;  /* 0x0000000d000e7213 */ /* 0x000fc60000000000 */
[----:B------:R-:W-:Y:S01]  /*0350*/  IMAD R15, R15, R16, RZ ;  /* 0x000000100f0f7224 */ /* 0x000fe200078e02ff */
[----:B------:R-:W0:Y:S03]  /*0360*/  I2F.RP R20, R14 ;  /* 0x0000000e00147306 */ /* 0x000e260000209400 */
[----:B------:R-:W-:Y:S02]  /*0370*/  IMAD.HI.U32 R15, R7, R15, R6 ;  /* 0x0000000f070f7227 */ /* 0x000fe400078e0006 */
[----:B------:R-:W4:Y:S01]  /*0380*/  LDC.64 R6, c[0x0][0x3a0] ;  /* 0x0000e800ff067b82 */ /* 0x000f220000000a00 */
[----:B-1----:R-:W-:-:S03]  /*0390*/  IABS R18, R17 ;  /* 0x0000001100127213 */ /* 0x002fc60000000000 */
[----:B------:R-:W-:Y:S01]  /*03a0*/  IMAD.HI.U32 R15, R15, R26, RZ ;  /* 0x0000001a0f0f7227 */ /* 0x000fe200078e00ff */
[----:B------:R-:W-:-:S05]  /*03b0*/  IADD3 R19, PT, PT, RZ, -R18, RZ ;  /* 0x80000012ff137210 */ /* 0x000fca0007ffe0ff */
[----:B------:R-:W-:Y:S01]  /*03c0*/  IMAD R19, R15, R19, R26 ;  /* 0x000000130f137224 */ /* 0x000fe200078e021a */
[----:B------:R-:W-:Y:S01]  /*03d0*/  LOP3.LUT R15, R24, 0xf, RZ, 0xc0, !PT ;  /* 0x0000000f180f7812 */ /* 0x000fe200078ec0ff */
[----:B0-----:R-:W-:Y:S03]  /*03e0*/  MUFU.RCP R20, R20 ;  /* 0x0000001400147308 */ /* 0x001fe60000001000 */
[----:B------:R-:W-:Y:S02]  /*03f0*/  ISETP.GT.U32.AND P0, PT, R16, R19, PT ;  /* 0x000000131000720c */ /* 0x000fe40003f04070 */
[----:B------:R-:W-:-:S03]  /*0400*/  ISETP.GE.U32.AND P1, PT, R15, 0x8, PT ;  /* 0x000000080f00780c */ /* 0x000fc60003f26070 */
[----:B--2---:R-:W0:Y:S08]  /*0410*/  I2F.S8 R22, R23.B1 ;  /* 0x1000001700167306 */ /* 0x004e300000001400 */
[----:B------:R4:W1:Y:S08]  /*0420*/  I2F.S8 R9, R23 ;  /* 0x0000001700097306 */ /* 0x0008700000001400 */
[----:B---3--:R-:W2:Y:S01]  /*0430*/  I2F.S8 R26, R21.B1 ;  /* 0x10000015001a7306 */ /* 0x008ea20000001400 */
[----:B----4-:R-:W-:Y:S01]  /*0440*/  FSEL R23, R6, R7, !P1 ;  /* 0x0000000706177208 */ /* 0x010fe20004800000 */
[----:B------:R-:W-:-:S06]  /*0450*/  @!P0 IMAD.IADD R19, R19, 0x1, -R16 ;  /* 0x0000000113138824 */ /* 0x000fcc00078e0a10 */
[----:B------:R3:W4:Y:S01]  /*0460*/  I2F.S8 R18, R21 ;  /* 0x0000001500127306 */ /* 0x0007220000001400 */
[C---:B0-----:R-:W-:Y:S01]  /*0470*/  FMUL.FTZ R22, R23.reuse, R22 ;  /* 0x0000001617167220 */ /* 0x041fe20000410000 */
[C---:B-1----:R-:W-:Y:S01]  /*0480*/  FMUL.FTZ R9, R23.reuse, R9 ;  /* 0x0000000917097220 */ /* 0x042fe20000410000 */
[----:B------:R-:W-:Y:S02]  /*0490*/  IADD3 R20, PT, PT, R20, 0xffffffe, RZ ;  /* 0x0ffffffe14147810 */ /* 0x000fe40007ffe0ff */
[----:B------:R-:W-:Y:S01]  /*04a0*/  FMUL.FTZ R22, R22, R22 ;  /* 0x0000001616167220 */ /* 0x000fe20000410000 */
[----:B------:R-:W-:Y:S01]  /*04b0*/  ISETP.GT.U32.AND P1, PT, R16, R19, PT ;  /* 0x000000131000720c */ /* 0x000fe20003f24070 */
[----:B--2---:R-:W-:Y:S02]  /*04c0*/  FMUL.FTZ R26, R23, R26 ;  /* 0x0000001a171a7220 */ /* 0x004fe40000410000 */
[----:B------:R-:W-:Y:S02]  /*04d0*/  FFMA.FTZ R22, R9, R9, R22 ;  /* 0x0000000909167223 */ /* 0x000fe40000010016 */
[----:B------:R-:W0:Y:S01]  /*04e0*/  F2I.FTZ.U32.TRUNC.NTZ R9, R20 ;  /* 0x0000001400097305 */ /* 0x000e22000021f000 */
[----:B---3--:R-:W-:Y:S01]  /*04f0*/  FMUL.FTZ R21, R26, R26 ;  /* 0x0000001a1a157220 */ /* 0x008fe20000410000 */
[----:B------:R-:W-:Y:S01]  /*0500*/  ISETP.NE.AND P0, PT, R17, RZ, PT ;  /* 0x000000ff1100720c */ /* 0x000fe20003f05270 */
[----:B----4-:R-:W-:Y:S01]  /*0510*/  FMUL.FTZ R18, R23, R18 ;  /* 0x0000001217127220 */ /* 0x010fe20000410000 */
[----:B------:R-:W-:-:S03]  /*0520*/  FADD.FTZ R22, RZ, R22 ;  /* 0x00000016ff167221 */ /* 0x000fc60000010000 */
[----:B------:R-:W-:Y:S01]  /*0530*/  FFMA.FTZ R21, R18, R18, R21 ;  /* 0x0000001212157223 */ /* 0x000fe20000010015 */
[----:B------:R-:W-:-:S03]  /*0540*/  @!P1 IMAD.IADD R19, R19, 0x1, -R16 ;  /* 0x0000000113139824 */ /* 0x000fc600078e0a10 */
[----:B------:R-:W-:Y:S01]  /*0550*/  FADD.FTZ R21, R22, R21 ;  /* 0x0000001516157221 */ /* 0x000fe20000010000 */
[----:B0-----:R-:W-:Y:S01]  /*0560*/  IMAD.MOV R8, RZ, RZ, -R9 ;  /* 0x000000ffff087224 */ /* 0x001fe200078e0a09 */
[----:B------:R-:W-:-:S03]  /*0570*/  @!P2 IADD3 R19, PT, PT, -R19, RZ, RZ ;  /* 0x000000ff1313a210 */ /* 0x000fc60007ffe1ff */
[----:B------:R-:W0:Y:S01]  /*0580*/  SHFL.BFLY PT, R18, R21, 0x1, 0x1f ;  /* 0x0c201f0015127f89 */ /* 0x000e2200000e0000 */
[----:B------:R-:W-:Y:S02]  /*0590*/  @!P0 LOP3.LUT R19, RZ, R17, RZ, 0x33, !PT ;  /* 0x00000011ff138212 */ /* 0x000fe400078e33ff */
[----:B------:R-:W-:Y:S01]  /*05a0*/  MOV R17, R8 ;  /* 0x0000000800117202 */ /* 0x000fe20000000f00 */
[----:B------:R-:W-:Y:S02]  /*05b0*/  HFMA2 R8, -RZ, RZ, 0, 0 ;  /* 0x00000000ff087431 */ /* 0x000fe400000001ff */
[----:B------:R-:W-:Y:S02]  /*05c0*/  IMAD.IADD R16, R19, 0x1, R12 ;  /* 0x0000000113107824 */ /* 0x000fe400078e020c */
[----:B------:R-:W-:-:S03]  /*05d0*/  IMAD R17, R17, R14, RZ ;  /* 0x0000000e11117224 */ /* 0x000fc600078e02ff */
[----:B------:R-:W-:Y:S01]  /*05e0*/  IABS R19, R16 ;  /* 0x0000001000137213 */ /* 0x000fe20000000000 */
[----:B------:R-:W-:-:S04]  /*05f0*/  IMAD.HI.U32 R8, R9, R17, R8 ;  /* 0x0000001109087227 */ /* 0x000fc800078e0008 */
[----:B------:R-:W-:-:S04]  /*0600*/  IMAD.MOV.U32 R9, RZ, RZ, R19 ;  /* 0x000000ffff097224 */ /* 0x000fc800078e0013 */
[----:B------:R-:W-:-:S04]  /*0610*/  IMAD.HI.U32 R8, R8, R9, RZ ;  /* 0x0000000908087227 */ /* 0x000fc800078e00ff */
[----:B0-----:R-:W-:Y:S01]  /*0620*/  FADD.FTZ R18, R21, R18 ;  /* 0x0000001215127221 */ /* 0x001fe20000010000 */
[----:B------:R-:W-:-:S04]  /*0630*/  IADD3 R8, PT, PT, -R8, RZ, RZ ;  /* 0x000000ff08087210 */ /* 0x000fc80007ffe1ff */
[----:B------:R-:W0:Y:S01]  /*0640*/  SHFL.BFLY PT, R17, R18, 0x2, 0x1f ;  /* 0x0c401f0012117f89 */ /* 0x000e2200000e0000 */
[----:B------:R-:W-:-:S05]  /*0650*/  IMAD R9, R14, R8, R9 ;  /* 0x000000080e097224 */ /* 0x000fca00078e0209 */
[----:B------:R-:W-:-:S13]  /*0660*/  ISETP.GT.U32.AND P0, PT, R14, R9, PT ;  /* 0x000000090e00720c */ /* 0x000fda0003f04070 */
[----:B------:R-:W-:Y:S01]  /*0670*/  @!P0 IADD3 R9, PT, PT, R9, -R14, RZ ;  /* 0x8000000e09098210 */ /* 0x000fe20007ffe0ff */
[----:B0-----:R-:W-:-:S03]  /*0680*/  FADD.FTZ R17, R18, R17 ;  /* 0x0000001112117221 */ /* 0x001fc60000010000 */
[----:B------:R-:W-:Y:S02]  /*0690*/  ISETP.GT.U32.AND P2, PT, R14, R9, PT ;  /* 0x000000090e00720c */ /* 0x000fe40003f44070 */
[----:B------:R-:W0:Y:S01]  /*06a0*/  SHFL.BFLY PT, R8, R17, 0x4, 0x1f ;  /* 0x0c801f0011087f89 */ /* 0x000e2200000e0000 */
[----:B------:R-:W-:Y:S02]  /*06b0*/  ISETP.GE.AND P0, PT, R16, RZ, PT ;  /* 0x000000ff1000720c */ /* 0x000fe40003f06270 */
[----:B------:R-:W-:-:S08]  /*06c0*/  ISETP.NE.AND P1, PT, R13, RZ, PT ;  /* 0x000000ff0d00720c */ /* 0x000fd00003f25270 */
[----:B------:R-:W-:Y:S01]  /*06d0*/  @!P2 IMAD.IADD R9, R9, 0x1, -R14 ;  /* 0x000000010909a824 */ /* 0x000fe200078e0a0e */
[----:B------:R-:W-:-:S04]  /*06e0*/  LOP3.LUT P2, RZ, R24, 0x7, RZ, 0xc0, !PT ;  /* 0x0000000718ff7812 */ /* 0x000fc8000784c0ff */
[----:B------:R-:W-:-:S04]  /*06f0*/  MOV R19, R9 ;  /* 0x0000000900137202 */ /* 0x000fc80000000f00 */
[----:B------:R-:W-:Y:S02]  /*0700*/  @!P0 IADD3 R19, PT, PT, -R19, RZ, RZ ;  /* 0x000000ff13138210 */ /* 0x000fe40007ffe1ff */
[----:B------:R-:W-:Y:S01]  /*0710*/  @!P1 LOP3.LUT R19, RZ, R13, RZ, 0x33, !PT ;  /* 0x0000000dff139212 */ /* 0x000fe200078e33ff */
[----:B0-----:R-:W-:Y:S02]  /*0720*/  FADD.FTZ R14, R17, R8 ;  /* 0x00000008110e7221 */ /* 0x001fe40000010000 */
[----:B------:R-:W-:Y:S05]  /*0730*/  @P2 BRA `(.L_x_302) ;  /* 0x00000000005c2947 */ /* 0x000fea0003800000 */
[----:B------:R-:W-:-:S13]  /*0740*/  ISETP.GT.U32.AND P0, PT, R15, 0x7, PT ;  /* 0x000000070f00780c */ /* 0x000fda0003f04070 */
[----:B------:R-:W0:Y:S02]  /*0750*/  @!P0 LDC.64 R8, c[0x0][0x388] ;  /* 0x0000e200ff088b82 */ /* 0x000e240000000a00 */
[----:B0-----:R-:W-:-:S06]  /*0760*/  @!P0 IMAD.WIDE R8, R19, 0x2, R8 ;  /* 0x0000000213088825 */ /* 0x001fcc00078e0208 */
[----:B------:R-:W2:Y:S01]  /*0770*/  @!P0 LDG.E.U16 R8, desc[UR8][R8.64] ;  /* 0x0000000808088981 */ /* 0x000ea2000c1e1500 */
[----:B------:R-:W-:Y:S01]  /*0780*/  FMUL.FTZ R14, R14, 1 ;  /* 0x3f8000000e0e7820 */ /* 0x000fe20000410000 */
[----:B------:R-:W-:Y:S01]  /*0790*/  UMOV UR10, 0xa0b5ed8d ;  /* 0xa0b5ed8d000a7882 */ /* 0x000fe20000000000 */
[----:B------:R-:W-:Y:S01]  /*07a0*/  UMOV UR11, 0x3eb0c6f7 ;  /* 0x3eb0c6f7000b7882 */ /* 0x000fe20000000000 */
[----:B------:R-:W-:Y:S01]  /*07b0*/  UIADD3 UR4, UPT, UPT, UR5, 0x80, URZ ;  /* 0x0000008005047890 */ /* 0x000fe2000fffe0ff */
[----:B------:R-:W0:Y:S01]  /*07c0*/  F2F.F64.F32 R16, R14 ;  /* 0x0000000e00107310 */ /* 0x000e220000201800 */
[----:B------:R-:W-:Y:S01]  /*07d0*/  IMAD.MOV.U32 R13, RZ, RZ, 0x3f800000 ;  /* 0x3f800000ff0d7424 */ /* 0x000fe200078e00ff */
[----:B------:R-:W-:Y:S01]  /*07e0*/  SHF.R.U32.HI R15, RZ, 0x1, R15 ;  /* 0x00000001ff0f7819 */ /* 0x000fe2000001160f */
[----:B------:R-:W-:Y:S01]  /*07f0*/  ULEA UR4, UR7, UR4, 0x18 ;  /* 0x0000000407047291 */ /* 0x000fe2000f8ec0ff */
[----:B0-----:R-:W-:Y:S01]  /*0800*/  DADD R16, R16, UR10 ;  /* 0x0000000a10107e29 */ /* 0x001fe20008000000 */
[----:B------:R-:W-:Y:S01]  /*0810*/  UMOV UR10, 0xf0000000 ;  /* 0xf0000000000a7882 */ /* 0x000fe20000000000 */
[----:B------:R-:W-:-:S04]  /*0820*/  UMOV UR11, 0x380fffff ;  /* 0x380fffff000b7882 */ /* 0x000fc80000000000 */
[----:B------:R-:W0:Y:S02]  /*0830*/  F2F.F32.F64 R18, R16 ;  /* 0x0000001000127310 */ /* 0x000e240000301000 */
[----:B------:R-:W-:-:S14]  /*0840*/  DSETP.GEU.AND P1, PT, |R16|, UR10, PT ;  /* 0x0000000a10007e2a */ /* 0x000fdc000bf2e200 */
[----:B0-----:R-:W-:-:S06]  /*0850*/  @!P1 FMUL R18, R18, 1.175494350822287508e-38 ;  /* 0x0080000012129820 */ /* 0x001fcc0000400000 */
[----:B------:R-:W0:Y:S01]  /*0860*/  MUFU.RSQ R18, R18 ;  /* 0x0000001200127308 */ /* 0x000e220000001400 */
[----:B--2---:R-:W-:Y:S01]  /*0870*/  @!P0 HADD2.F32 R13, -RZ, R8.H0_H0 ;  /* 0x20000008ff0d8230 */ /* 0x004fe20000004100 */
[----:B------:R-:W-:-:S04]  /*0880*/  LEA R8, R12, R15, 0x3 ;  /* 0x0000000f0c087211 */ /* 0x000fc800078e18ff */
[----:B0-----:R-:W-:-:S05]  /*0890*/  FMUL.FTZ R13, R18, R13 ;  /* 0x0000000d120d7220 */ /* 0x001fca0000410000 */
[----:B------:R0:W-:Y:S02]  /*08a0*/  STS [R8+UR4], R13 ;  /* 0x0000000d08007988 */ /* 0x0001e40008000804 */
.L_x_302:
[----:B------:R-:W-:Y:S05]  /*08b0*/  BSYNC.RECONVERGENT B0 ;  /* 0x0000000000007941 */ /* 0x000fea0003800200 */
.L_x_301:
[----:B------:R-:W-:Y:S01]  /*08c0*/  BAR.SYNC.DEFER_BLOCKING 0x0 ;  /* 0x0000000000007b1d */ /* 0x000fe20000010000 */
[----:B------:R-:W-:Y:S01]  /*08d0*/  UIADD3 UR4, UPT, UPT, UR5, 0x80, URZ ;  /* 0x0000008005047890 */ /* 0x000fe2000fffe0ff */
[----:B------:R-:W-:Y:S02]  /*08e0*/  IADD3 R11, PT, PT, R11, R12, RZ ;  /* 0x0000000c0b0b7210 */ /* 0x000fe40007ffe0ff */
[----:B------:R-:W-:Y:S01]  /*08f0*/  ISETP.GE.U32.AND P0, PT, R0, 0x10, PT ;  /* 0x000000100000780c */ /* 0x000fe20003f06070 */
[----:B------:R-:W-:-:S03]  /*0900*/  ULEA UR4, UR7, UR4, 0x18 ;  /* 0x0000000407047291 */ /* 0x000fc6000f8ec0ff */
[----:B0-----:R-:W0:Y:S01]  /*0910*/  LDC R8, c[0x0][0x3a8] ;  /* 0x0000ea00ff087b82 */ /* 0x001e220000000800 */
[----:B------:R-:W-:Y:S02]  /*0920*/  FSEL R6, R6, R7, !P0 ;  /* 0x0000000706067208 */ /* 0x000fe40004000000 */
[----:B------:R-:W-:Y:S01]  /*0930*/  LEA R11, R11, UR4, 0x2 ;  /* 0x000000040b0b7c11 */ /* 0x000fe2000f8e10ff */
[----:B------:R-:W1:Y:S04]  /*0940*/  LDS.U16 R14, [R10+UR6] ;  /* 0x000000060a0e7984 */ /* 0x000e680008000400 */
[----:B------:R-:W2:Y:S01]  /*0950*/  LDS.U16 R16, [R10+UR6+0x40] ;  /* 0x000040060a107984 */ /* 0x000ea20008000400 */
[----:B0-----:R-:W0:Y:S03]  /*0960*/  @P0 LDC R8, c[0x0][0x3ac] ;  /* 0x0000eb00ff080b82 */ /* 0x001e260000000800 */
[----:B------:R-:W3:Y:S04]  /*0970*/  LDS R9, [R11] ;  /* 0x000000000b097984 */ /* 0x000ee80000000800 */
[----:B------:R-:W4:Y:S01]  /*0980*/  LDS R12, [R11+0x8] ;  /* 0x000008000b0c7984 */ /* 0x000f220000000800 */
[----:B-1----:R-:W1:Y:S08]  /*0990*/  I2F.S8 R13, R14 ;  /* 0x0000000e000d7306 */ /* 0x002e700000001400 */
[----:B--2---:R-:W2:Y:S01]  /*09a0*/  I2F.S8 R17, R16 ;  /* 0x0000001000117306 */ /* 0x004ea20000001400 */
[----:B-1----:R-:W-:-:S07]  /*09b0*/  FMUL.FTZ R0, R6, R13 ;  /* 0x0000000d06007220 */ /* 0x002fce0000410000 */
[----:B------:R-:W1:Y:S01]  /*09c0*/  I2F.S8 R15, R14.B1 ;  /* 0x1000000e000f7306 */ /* 0x000e620000001400 */
[----:B---3--:R-:W-:Y:S01]  /*09d0*/  FMUL.FTZ R7, R9, R0 ;  /* 0x0000000009077220 */ /* 0x008fe20000410000 */
[----:B--2---:R-:W-:-:S06]  /*09e0*/  FMUL.FTZ R17, R6, R17 ;  /* 0x0000001106117220 */ /* 0x004fcc0000410000 */
[----:B------:R-:W2:Y:S01]  /*09f0*/  I2F.S8 R13, R16.B1 ;  /* 0x10000010000d7306 */ /* 0x000ea20000001400 */
[----:B0-----:R-:W-:Y:S01]  /*0a00*/  FMUL.FTZ R7, R8, R7 ;  /* 0x0000000708077220 */ /* 0x001fe20000410000 */
[----:B----4-:R-:W-:Y:S01]  /*0a10*/  FMUL.FTZ R17, R12, R17 ;  /* 0x000000110c117220 */ /* 0x010fe20000410000 */
[----:B-1----:R-:W-:-:S03]  /*0a20*/  FMUL.FTZ R0, R6, R15 ;  /* 0x0000000f06007220 */ /* 0x002fc60000410000 */
[----:B------:R-:W-:Y:S02]  /*0a30*/  FMUL.FTZ R17, R8, R17 ;  /* 0x0000001108117220 */ /* 0x000fe40000410000 */
[----:B------:R-:W-:Y:S01]  /*0a40*/  F2I.S8.NTZ R7, R7 ;  /* 0x0000000700077305 */ /* 0x000fe20000202100 */
[----:B------:R-:W-:Y:S01]  /*0a50*/  FMUL.FTZ R9, R9, R0 ;  /* 0x0000000009097220 */ /* 0x000fe20000410000 */
[----:B--2---:R-:W-:-:S03]  /*0a60*/  FMUL.FTZ R13, R6, R13 ;  /* 0x0000000d060d7220 */ /* 0x004fc60000410000 */
[----:B------:R-:W-:-:S03]  /*0a70*/  FMUL.FTZ R9, R8, R9 ;  /* 0x0000000908097220 */ /* 0x000fc60000410000 */
[----:B------:R-:W-:Y:S01]  /*0a80*/  F2I.S8.NTZ R17, R17 ;  /* 0x0000001100117305 */ /* 0x000fe20000202100 */
[----:B------:R-:W-:-:S04]  /*0a90*/  FMUL.FTZ R13, R12, R13 ;  /* 0x0000000d0c0d7220 */ /* 0x000fc80000410000 */
[----:B------:R-:W-:-:S03]  /*0aa0*/  FMUL.FTZ R13, R8, R13 ;  /* 0x0000000d080d7220 */ /* 0x000fc60000410000 */
[----:B------:R-:W0:Y:S08]  /*0ab0*/  F2I.S8.NTZ R0, R9 ;  /* 0x0000000900007305 */ /* 0x000e300000202100 */
[----:B------:R-:W1:Y:S01]  /*0ac0*/  F2I.S8.NTZ R6, R13 ;  /* 0x0000000d00067305 */ /* 0x000e620000202100 */
[----:B0-----:R-:W-:-:S05]  /*0ad0*/  PRMT R7, R0, 0x7604, R7 ;  /* 0x0000760400077816 */ /* 0x001fca0000000007 */
[----:B------:R-:W-:Y:S01]  /*0ae0*/  STG.E.U16 desc[UR8][R2.64], R7 ;  /* 0x0000000702007986 */ /* 0x000fe2000c101508 */
[----:B-1----:R-:W-:-:S05]  /*0af0*/  PRMT R11, R6, 0x7604, R17 ;  /* 0x00007604060b7816 */ /* 0x002fca0000000011 */
[----:B------:R-:W-:Y:S01]  /*0b00*/  STG.E.U16 desc[UR8][R4.64], R11 ;  /* 0x0000000b04007986 */ /* 0x000fe2000c101508 */
[----:B------:R-:W-:Y:S05]  /*0b10*/  EXIT ;  /* 0x000000000000794d */ /* 0x000fea0003800000 */
.L_x_303:
        /* <DEDUP_REMOVED lines=14> */
.L_x_382:


//--------------------- .text._ZN17fastertransformer38normalize_for_FMHA_headz32_INT8_kernelILi1ELi2ELi2EEEvP5char2PK6__halfiiiiffff --------------------------
	.section	.text._ZN17fastertransformer38normalize_for_FMHA_headz32_INT8_kernelILi1ELi2ELi2EEEvP5char2PK6__halfiiiiffff,"ax",@progbits
	.align	128
        .global         _ZN17fastertransformer38normalize_for_FMHA_headz32_INT8_kernelILi1ELi2ELi2EEEvP5char2PK6__halfiiiiffff
        .type           _ZN17fastertransformer38normalize_for_FMHA_headz32_INT8_kernelILi1ELi2ELi2EEEvP5char2PK6__halfiiiiffff,@function
        .size           _ZN17fastertransformer38normalize_for_FMHA_headz32_INT8_kernelILi1ELi2ELi2EEEvP5char2PK6__halfiiiiffff,(.L_x_383 - _ZN17fastertransformer38normalize_for_FMHA_headz32_INT8_kernelILi1ELi2ELi2EEEvP5char2PK6__halfiiiiffff)
        .other          _ZN17fastertransformer38normalize_for_FMHA_headz32_INT8_kernelILi1ELi2ELi2EEEvP5char2PK6__halfiiiiffff,@"STO_CUDA_ENTRY STV_DEFAULT"
_ZN17fastertransformer38normalize_for_FMHA_headz32_INT8_kernelILi1ELi2ELi2EEEvP5char2PK6__halfiiiiffff:
.text._ZN17fastertransformer38normalize_for_FMHA_headz32_INT8_kernelILi1ELi2ELi2EEEvP5char2PK6__halfiiiiffff:
        /* <DEDUP_REMOVED lines=139> */
.L_x_305:
[----:B------:R-:W-:Y:S05]  /*08b0*/  BSYNC.RECONVERGENT B0 ;  /* 0x0000000000007941 */ /* 0x000fea0003800200 */
.L_x_304:
        /* <DEDUP_REMOVED lines=38> */
.L_x_306:
        /* <DEDUP_REMOVED lines=14> */
.L_x_383:


//--------------------- .text._ZN17fastertransformer38normalize_for_FMHA_headz32_INT8_kernelILi1ELi4ELi2EEEvP5char2PK6__halfiiiiffff --------------------------
	.section	.text._ZN17fastertransformer38normalize_for_FMHA_headz32_INT8_kernelILi1ELi4ELi2EEEvP5char2PK6__halfiiiiffff,"ax",@progbits
	.align	128
        .global         _ZN17fastertransformer38normalize_for_FMHA_headz32_INT8_kernelILi1ELi4ELi2EEEvP5char2PK6__halfiiiiffff
        .type           _ZN17fastertransformer38normalize_for_FMHA_headz32_INT8_kernelILi1ELi4ELi2EEEvP5char2PK6__halfiiiiffff,@function
        .size           _ZN17fastertransformer38normalize_for_FMHA_headz32_INT8_kernelILi1ELi4ELi2EEEvP5char2PK6__halfiiiiffff,(.L_x_384 - _ZN17fastertransformer38normalize_for_FMHA_headz32_INT8_kernelILi1ELi4ELi2EEEvP5char2PK6__halfiiiiffff)
        .other          _ZN17fastertransformer38normalize_for_FMHA_headz32_INT8_kernelILi1ELi4ELi2EEEvP5char2PK6__halfiiiiffff,@"STO_CUDA_ENTRY STV_DEFAULT"
_ZN17fastertransformer38normalize_for_FMHA_headz32_INT8_kernelILi1ELi4ELi2EEEvP5char2PK6__halfiiiiffff:
.text._ZN17fastertransformer38normalize_for_FMHA_headz32_INT8_kernelILi1ELi4ELi2EEEvP5char2PK6__halfiiiiffff:
        /* <DEDUP_REMOVED lines=9> */
[----:B------:R-:W-:Y:S02]  /*0090*/  LOP3.LUT R13, R23, 0x1f, RZ, 0xc0, !PT ;  /* 0x0000001f170d7812 */ /* 0x000fe400078ec0ff */
[----:B---3--:R-:W-:Y:S02]  /*00a0*/  SHF.L.U32 R17, R17, 0x3, RZ ;  /* 0x0000000311117819 */ /* 0x008fe400000006ff */
[----:B------:R-:W-:-:S04]  /*00b0*/  LOP3.LUT R0, R0, 0x7c, RZ, 0xc0, !PT ;  /* 0x0000007c00007812 */ /* 0x000fc800078ec0ff */
[----:B------:R-:W-:-:S05]  /*00c0*/  IADD3 R2, PT, PT, R17, R0, RZ ;  /* 0x0000000011027210 */ /* 0x000fca0007ffe0ff */
[----:B------:R-:W-:-:S05]  /*00d0*/  IMAD R2, R2, UR4, RZ ;  /* 0x0000000402027c24 */ /* 0x000fca000f8e02ff */
[----:B------:R-:W-:-:S04]  /*00e0*/  IADD3 R3, PT, PT, R2, UR4, RZ ;  /* 0x0000000402037c10 */ /* 0x000fc8000fffe0ff */
[C---:B------:R-:W-:Y:S02]  /*00f0*/  LEA.HI R4, R3.reuse, R3, RZ, 0x1 ;  /* 0x0000000303047211 */ /* 0x040fe400078f08ff */
[----:B------:R-:W-:Y:S02]  /*0100*/  IADD3 R6, PT, PT, R3, UR4, RZ ;  /* 0x0000000403067c10 */ /* 0x000fe4000fffe0ff */
[-C--:B------:R-:W-:Y:S02]  /*0110*/  LEA.HI.SX32 R5, R4, R13.reuse, 0x1f ;  /* 0x0000000d04057211 */ /* 0x080fe400078ffaff */
[----:B------:R-:W-:Y:S01]  /*0120*/  IADD3 R4, PT, PT, R6, UR4, RZ ;  /* 0x0000000406047c10 */ /* 0x000fe2000fffe0ff */
[----:B------:R-:W5:Y:S01]  /*0130*/  LDCU UR4, c[0x0][0x394] ;  /* 0x00007280ff0477ac */ /* 0x000f620008000800 */
[-C--:B------:R-:W-:Y:S02]  /*0140*/  LEA.HI.SX32 R3, R2, R13.reuse, 0x1f ;  /* 0x0000000d02037211 */ /* 0x080fe400078ffaff */
[----:B------:R-:W-:Y:S01]  /*0150*/  LEA.HI R10, R4, R4, RZ, 0x1 ;  /* 0x00000004040a7211 */ /* 0x000fe200078f08ff */
[----:B--2---:R-:W-:Y:S01]  /*0160*/  IMAD.WIDE R4, R5, 0x2, R8 ;  /* 0x0000000205047825 */ /* 0x004fe200078e0208 */
[----:B------:R-:W-:-:S02]  /*0170*/  LEA.HI.SX32 R7, R6, R13, 0x1f ;  /* 0x0000000d06077211 */ /* 0x000fc400078ffaff */
[----:B------:R-:W-:Y:S01]  /*0180*/  LEA.HI.SX32 R11, R10, R13, 0x1f ;  /* 0x0000000d0a0b7211 */ /* 0x000fe200078ffaff */
[--C-:B------:R-:W-:Y:S01]  /*0190*/  IMAD.WIDE R2, R3, 0x2, R8.reuse ;  /* 0x0000000203027825 */ /* 0x100fe200078e0208 */
[----:B----4-:R-:W2:Y:S03]  /*01a0*/  LDG.E.U16 R21, desc[UR8][R4.64] ;  /* 0x0000000804157981 */ /* 0x010ea6000c1e1500 */
[--C-:B------:R-:W-:Y:S01]  /*01b0*/  IMAD.WIDE R6, R7, 0x2, R8.reuse ;  /* 0x0000000207067825 */ /* 0x100fe200078e0208 */
[----:B------:R-:W3:Y:S03]  /*01c0*/  LDG.E.U16 R19, desc[UR8][R2.64] ;  /* 0x0000000802137981 */ /* 0x000ee6000c1e1500 */
[----:B------:R-:W-:Y:S01]  /*01d0*/  IMAD.WIDE R8, R11, 0x2, R8 ;  /* 0x000000020b087825 */ /* 0x000fe200078e0208 */
[----:B------:R-:W4:Y:S04]  /*01e0*/  LDG.E.U16 R20, desc[UR8][R6.64] ;  /* 0x0000000806147981 */ /* 0x000f28000c1e1500 */
[----:B------:R-:W4:Y:S01]  /*01f0*/  LDG.E.U16 R22, desc[UR8][R8.64] ;  /* 0x0000000808167981 */ /* 0x000f22000c1e1500 */
[----:B-----5:R-:W-:-:S05]  /*0200*/  IMAD R15, R12, UR4, RZ ;  /* 0x000000040c0f7c24 */ /* 0x020fca000f8e02ff */
[----:B------:R-:W-:-:S04]  /*0210*/  IABS R18, R15 ;  /* 0x0000000f00127213 */ /* 0x000fc80000000000 */
[----:B------:R-:W0:Y:S08]  /*0220*/  I2F.RP R16, R18 ;  /* 0x0000001200107306 */ /* 0x000e300000209400 */
[----:B0-----:R-:W0:Y:S01]  /*0230*/  MUFU.RCP R16, R16 ;  /* 0x0000001000107308 */ /* 0x001e220000001000 */
[----:B------:R-:W1:Y:S01]  /*0240*/  S2UR UR7, SR_CgaCtaId ;  /* 0x00000000000779c3 */ /* 0x000e620000008800 */
[----:B0-----:R-:W-:-:S06]  /*0250*/  IADD3 R11, PT, PT, R16, 0xffffffe, RZ ;  /* 0x0ffffffe100b7810 */ /* 0x001fcc0007ffe0ff */
[----:B------:R-:W0:Y:S01]  /*0260*/  F2I.FTZ.U32.TRUNC.NTZ R11, R11 ;  /* 0x0000000b000b7305 */ /* 0x000e22000021f000 */
[----:B------:R-:W-:Y:S01]  /*0270*/  HFMA2 R10, -RZ, RZ, 0, 0 ;  /* 0x00000000ff0a7431 */ /* 0x000fe200000001ff */
[----:B------:R-:W-:Y:S01]  /*0280*/  IABS R14, R12 ;  /* 0x0000000c000e7213 */ /* 0x000fe20000000000 */
[C---:B------:R-:W-:Y:S01]  /*0290*/  IMAD.SHL.U32 R24, R23.reuse, 0x8, RZ ;  /* 0x0000000817187824 */ /* 0x040fe200078e00ff */
[----:B------:R-:W-:Y:S01]  /*02a0*/  UMOV UR5, 0x400 ;  /* 0x0000040000057882 */ /* 0x000fe20000000000 */
[----:B------:R-:W-:Y:S02]  /*02b0*/  SHF.L.U32 R16, R23, 0x1, RZ ;  /* 0x0000000117107819 */ /* 0x000fe400000006ff */
[----:B0-----:R-:W-:Y:S01]  /*02c0*/  IADD3 R25, PT, PT, RZ, -R11, RZ ;  /* 0x8000000bff197210 */ /* 0x001fe20007ffe0ff */
[----:B------:R-:W0:Y:S04]  /*02d0*/  I2F.RP R26, R14 ;  /* 0x0000000e001a7306 */ /* 0x000e280000209400 */
[----:B------:R-:W-:Y:S01]  /*02e0*/  IMAD R25, R25, R18, RZ ;  /* 0x0000001219197224 */ /* 0x000fe200078e02ff */
[----:B-1----:R-:W-:-:S03]  /*02f0*/  ULEA UR6, UR7, UR5, 0x18 ;  /* 0x0000000507067291 */ /* 0x002fc6000f8ec0ff */
[----:B------:R-:W-:Y:S01]  /*0300*/  IMAD.HI.U32 R10, R11, R25, R10 ;  /* 0x000000190b0a7227 */ /* 0x000fe200078e000a */
[----:B------:R-:W-:-:S04]  /*0310*/  LOP3.LUT R25, R24, 0x1f00, RZ, 0xc0, !PT ;  /* 0x00001f0018197812 */ /* 0x000fc800078ec0ff */
[----:B------:R-:W-:Y:S01]  /*0320*/  LOP3.LUT R16, R25, 0x3e, R16, 0xf8, !PT ;  /* 0x0000003e19107812 */ /* 0x000fe200078ef810 */
[----:B0-----:R-:W0:Y:S02]  /*0330*/  MUFU.RCP R11, R26 ;  /* 0x0000001a000b7308 */ /* 0x001e240000001000 */
[----:B0-----:R-:W-:-:S06]  /*0340*/  IADD3 R11, PT, PT, R11, 0xffffffe, RZ ;  /* 0x0ffffffe0b0b7810 */ /* 0x001fcc0007ffe0ff */
[----:B------:R-:W0:Y:S01]  /*0350*/  F2I.FTZ.U32.TRUNC.NTZ R11, R11 ;  /* 0x0000000b000b7305 */ /* 0x000e22000021f000 */
[----:B------:R-:W-:Y:S02]  /*0360*/  ISETP.GE.AND P2, PT, R17, RZ, PT ;  /* 0x000000ff1100720c */ /* 0x000fe40003f46270 */
[----:B--2---:R-:W-:Y:S02]  /*0370*/  PRMT R27, R21, 0x7710, RZ ;  /* 0x00007710151b7816 */ /* 0x004fe400000000ff */
[----:B---3--:R-:W-:Y:S02]  /*0380*/  PRMT R25, R19, 0x7710, RZ ;  /* 0x0000771013197816 */ /* 0x008fe400000000ff */
[----:B----4-:R-:W-:Y:S02]  /*0390*/  PRMT R29, R20, 0x7710, RZ ;  /* 0x00007710141d7816 */ /* 0x010fe400000000ff */
[----:B------:R-:W-:Y:S01]  /*03a0*/  PRMT R22, R22, 0x7710, RZ ;  /* 0x0000771016167816 */ /* 0x000fe200000000ff */
[----:B------:R-:W-:Y:S04]  /*03b0*/  STS.U16 [R16+UR6], R25 ;  /* 0x0000001910007988 */ /* 0x000fe80008000406 */
[----:B------:R-:W-:Y:S04]  /*03c0*/  STS.U16 [R16+UR6+0x40], R27 ;  /* 0x0000401b10007988 */ /* 0x000fe80008000406 */
[----:B------:R-:W-:Y:S04]  /*03d0*/  STS.U16 [R16+UR6+0x80], R29 ;  /* 0x0000801d10007988 */ /* 0x000fe80008000406 */
[----:B------:R-:W-:Y:S01]  /*03e0*/  STS.U16 [R16+UR6+0xc0], R22 ;  /* 0x0000c01610007988 */ /* 0x000fe20008000406 */
[----:B------:R-:W-:-:S02]  /*03f0*/  LOP3.LUT R20, R24, 0x38, RZ, 0xc0, !PT ;  /* 0x0000003818147812 */ /* 0x000fc400078ec0ff */
[----:B------:R-:W-:Y:S02]  /*0400*/  LEA.HI R19, R13, R0, RZ, 0x1d ;  /* 0x000000000d137211 */ /* 0x000fe400078fe8ff */
[----:B------:R-:W-:Y:S02]  /*0410*/  IABS R21, R17 ;  /* 0x0000001100157213 */ /* 0x000fe40000000000 */
[----:B------:R-:W-:Y:S02]  /*0420*/  IABS R24, R15 ;  /* 0x0000000f00187213 */ /* 0x000fe40000000000 */
[----:B------:R-:W-:Y:S01]  /*0430*/  LEA R20, R19, R20, 0x6 ;  /* 0x0000001413147211 */ /* 0x000fe200078e30ff */
[----:B------:R-:W-:Y:S01]  /*0440*/  BAR.SYNC.DEFER_BLOCKING 0x0 ;  /* 0x0000000000007b1d */ /* 0x000fe20000010000 */
[----:B------:R-:W-:Y:S01]  /*0450*/  IADD3 R24, PT, PT, RZ, -R24, RZ ;  /* 0x80000018ff187210 */ /* 0x000fe20007ffe0ff */
[----:B------:R-:W-:-:S04]  /*0460*/  IMAD.HI.U32 R10, R10, R21, RZ ;  /* 0x000000150a0a7227 */ /* 0x000fc800078e00ff */
[----:B------:R-:W-:-:S05]  /*0470*/  IMAD R24, R10, R24, R21 ;  /* 0x000000180a187224 */ /* 0x000fca00078e0215 */
[----:B------:R-:W-:Y:S01]  /*0480*/  ISETP.GT.U32.AND P0, PT, R18, R24, PT ;  /* 0x000000181200720c */ /* 0x000fe20003f04070 */
[----:B------:R-:W1:Y:S01]  /*0490*/  LDS.U16 R25, [R20+UR6] ;  /* 0x0000000614197984 */ /* 0x000e620008000400 */
[----:B0-----:R-:W-:Y:S02]  /*04a0*/  IADD3 R21, PT, PT, RZ, -R11, RZ ;  /* 0x8000000bff157210 */ /* 0x001fe40007ffe0ff */
[----:B------:R-:W-:-:S09]  /*04b0*/  MOV R10, RZ ;  /* 0x000000ff000a7202 */ /* 0x000fd20000000f00 */
[----:B------:R-:W-:Y:S01]  /*04c0*/  @!P0 IMAD.IADD R24, R24, 0x1, -R18 ;  /* 0x0000000118188824 */ /* 0x000fe200078e0a12 */
[----:B------:R-:W0:Y:S01]  /*04d0*/  LDS.U16 R22, [R20+UR6+0x2] ;  /* 0x0000020614167984 */ /* 0x000e220008000400 */
[----:B------:R-:W-:-:S03]  /*04e0*/  IMAD R21, R21, R14, RZ ;  /* 0x0000000e15157224 */ /* 0x000fc600078e02ff */
[----:B------:R-:W2:Y:S01]  /*04f0*/  LDS.U16 R26, [R20+UR6+0x4] ;  /* 0x00000406141a7984 */ /* 0x000ea20008000400 */
[----:B------:R-:W-:Y:S01]  /*0500*/  IMAD.HI.U32 R21, R11, R21, R10 ;  /* 0x000000150b157227 */ /* 0x000fe200078e000a */
[----:B------:R-:W-:Y:S01]  /*0510*/  ISETP.GT.U32.AND P1, PT, R18, R24, PT ;  /* 0x000000181200720c */ /* 0x000fe20003f24070 */
[----:B------:R-:W3:Y:S01]  /*0520*/  LDC.64 R10, c[0x0][0x3a0] ;  /* 0x0000e800ff0a7b82 */ /* 0x000ee20000000a00 */
[----:B------:R-:W-:-:S11]  /*0530*/  ISETP.NE.AND P0, PT, R15, RZ, PT ;  /* 0x000000ff0f00720c */ /* 0x000fd60003f05270 */
[----:B------:R-:W-:Y:S02]  /*0540*/  @!P1 IADD3 R24, PT, PT, R24, -R18, RZ ;  /* 0x8000001218189210 */ /* 0x000fe40007ffe0ff */
[----:B------:R-:W-:Y:S02]  /*0550*/  LOP3.LUT R18, R23, 0x7, RZ, 0xc0, !PT ;  /* 0x0000000717127812 */ /* 0x000fe400078ec0ff */
[----:B------:R-:W-:Y:S02]  /*0560*/  @!P2 IADD3 R24, PT, PT, -R24, RZ, RZ ;  /* 0x000000ff1818a210 */ /* 0x000fe40007ffe1ff */
[----:B------:R-:W-:Y:S02]  /*0570*/  @!P0 LOP3.LUT R24, RZ, R15, RZ, 0x33, !PT ;  /* 0x0000000fff188212 */ /* 0x000fe400078e33ff */
[----:B------:R-:W-:Y:S01]  /*0580*/  ISETP.GE.U32.AND P0, PT, R18, 0x4, PT ;  /* 0x000000041200780c */ /* 0x000fe20003f06070 */
[----:B-1----:R-:W1:Y:S03]  /*0590*/  I2F.S8 R17, R25.B1 ;  /* 0x1000001900117306 */ /* 0x002e660000001400 */
[----:B---3--:R-:W-:-:S05]  /*05a0*/  FSEL R15, R10, R11, !P0 ;  /* 0x0000000b0a0f7208 */ /* 0x008fca0004000000 */
[----:B------:R-:W3:Y:S01]  /*05b0*/  I2F.S8 R28, R25 ;  /* 0x00000019001c7306 */ /* 0x000ee20000001400 */
[----:B-1----:R-:W-:Y:S02]  /*05c0*/  FMUL.FTZ R27, R15, R17 ;  /* 0x000000110f1b7220 */ /* 0x002fe40000410000 */
[----:B------:R1:W4:Y:S02]  /*05d0*/  LDS.U16 R17, [R20+UR6+0x6] ;  /* 0x0000060614117984 */ /* 0x0003240008000400 */
[----:B------:R-:W-:-:S03]  /*05e0*/  FMUL.FTZ R27, R27, R27 ;  /* 0x0000001b1b1b7220 */ /* 0x000fc60000410000 */
[----:B0-----:R-:W0:Y:S01]  /*05f0*/  I2F.S8 R29, R22.B1 ;  /* 0x10000016001d7306 */ /* 0x001e220000001400 */
[----:B---3--:R-:W-:-:S04]  /*0600*/  FMUL.FTZ R28, R15, R28 ;  /* 0x0000001c0f1c7220 */ /* 0x008fc80000410000 */
[----:B------:R-:W-:-:S03]  /*0610*/  FFMA.FTZ R27, R28, R28, R27 ;  /* 0x0000001c1c1b7223 */ /* 0x000fc6000001001b */
[----:B------:R-:W3:Y:S01]  /*0620*/  I2F.S8 R28, R22 ;  /* 0x00000016001c7306 */ /* 0x000ee20000001400 */
[----:B0-----:R-:W-:-:S04]  /*0630*/  FMUL.FTZ R29, R15, R29 ;  /* 0x0000001d0f1d7220 */ /* 0x001fc80000410000 */
[----:B------:R-:W-:Y:S01]  /*0640*/  FMUL.FTZ R29, R29, R29 ;  /* 0x0000001d1d1d7220 */ /* 0x000fe20000410000 */
[----:B---3--:R-:W-:Y:S01]  /*0650*/  FMUL.FTZ R28, R15, R28 ;  /* 0x0000001c0f1c7220 */ /* 0x008fe20000410000 */
[----:B------:R-:W-:-:S03]  /*0660*/  FADD.FTZ R25, RZ, R27 ;  /* 0x0000001bff197221 */ /* 0x000fc60000010000 */
[----:B------:R-:W-:Y:S02]  /*0670*/  FFMA.FTZ R29, R28, R28, R29 ;  /* 0x0000001c1c1d7223 */ /* 0x000fe4000001001d */
[----:B--2---:R-:W0:Y:S02]  /*0680*/  I2F.S8 R28, R26.B1 ;  /* 0x1000001a001c7306 */ /* 0x004e240000001400 */
[----:B------:R-:W-:-:S06]  /*0690*/  FADD.FTZ R25, R25, R29 ;  /* 0x0000001d19197221 */ /* 0x000fcc0000010000 */
[----:B-1----:R-:W1:Y:S08]  /*06a0*/  I2F.S8 R20, R26 ;  /* 0x0000001a00147306 */ /* 0x002e700000001400 */
[----:B----4-:R-:W2:Y:S08]  /*06b0*/  I2F.S8 R27, R17.B1 ;  /* 0x10000011001b7306 */ /* 0x010eb00000001400 */
[----:B------:R-:W3:Y:S01]  /*06c0*/  I2F.S8 R29, R17 ;  /* 0x00000011001d7306 */ /* 0x000ee20000001400 */
[C---:B0-----:R-:W-:Y:S01]  /*06d0*/  FMUL.FTZ R28, R15.reuse, R28 ;  /* 0x0000001c0f1c7220 */ /* 0x041fe20000410000 */
[----:B-1----:R-:W-:Y:S01]  /*06e0*/  FMUL.FTZ R20, R15, R20 ;  /* 0x000000140f147220 */ /* 0x002fe20000410000 */
[----:B------:R-:W-:-:S02]  /*06f0*/  IADD3 R24, PT, PT, R24, R19, RZ ;  /* 0x0000001318187210 */ /* 0x000fc40007ffe0ff */
[----:B------:R-:W-:Y:S01]  /*0700*/  FMUL.FTZ R28, R28, R28 ;  /* 0x0000001c1c1c7220 */ /* 0x000fe20000410000 */
[----:B--2---:R-:W-:-:S03]  /*0710*/  FMUL.FTZ R27, R15, R27 ;  /* 0x0000001b0f1b7220 */ /* 0x004fc60000410000 */
[----:B------:R-:W-:Y:S01]  /*0720*/  FFMA.FTZ R28, R20, R20, R28 ;  /* 0x00000014141c7223 */ /* 0x000fe2000001001c */
[----:B------:R-:W-:Y:S01]  /*0730*/  FMUL.FTZ R20, R27, R27 ;  /* 0x0000001b1b147220 */ /* 0x000fe20000410000 */
[----:B---3--:R-:W-:Y:S01]  /*0740*/  FMUL.FTZ R29, R15, R29 ;  /* 0x0000001d0f1d7220 */ /* 0x008fe20000410000 */
[----:B------:R-:W-:Y:S01]  /*0750*/  IABS R15, R24 ;  /* 0x00000018000f7213 */ /* 0x000fe20000000000 */
[----:B------:R-:W-:Y:S02]  /*0760*/  FADD.FTZ R25, R25, R28 ;  /* 0x0000001c19197221 */ /* 0x000fe40000010000 */
[----:B------:R-:W-:Y:S02]  /*0770*/  FFMA.FTZ R20, R29, R29, R20 ;  /* 0x0000001d1d147223 */ /* 0x000fe40000010014 */
[----:B------:R-:W-:-:S04]  /*0780*/  IMAD.HI.U32 R21, R21, R15, RZ ;  /* 0x0000000f15157227 */ /* 0x000fc800078e00ff */
[----:B------:R-:W-:Y:S01]  /*0790*/  FADD.FTZ R20, R25, R20 ;  /* 0x0000001419147221 */ /* 0x000fe20000010000 */
[----:B------:R-:W-:-:S04]  /*07a0*/  IADD3 R21, PT, PT, -R21, RZ, RZ ;  /* 0x000000ff15157210 */ /* 0x000fc80007ffe1ff */
[----:B------:R-:W0:Y:S01]  /*07b0*/  SHFL.BFLY PT, R17, R20, 0x1, 0x1f ;  /* 0x0c201f0014117f89 */ /* 0x000e2200000e0000 */
[----:B------:R-:W-:-:S05]  /*07c0*/  IMAD R15, R14, R21, R15 ;  /* 0x000000150e0f7224 */ /* 0x000fca00078e020f */
[----:B------:R-:W-:-:S13]  /*07d0*/  ISETP.GT.U32.AND P0, PT, R14, R15, PT ;  /* 0x0000000f0e00720c */ /* 0x000fda0003f04070 */
[----:B------:R-:W-:Y:S02]  /*07e0*/  @!P0 IMAD.IADD R15, R15, 0x1, -R14 ;  /* 0x000000010f0f8824 */ /* 0x000fe400078e0a0e */
[----:B0-----:R-:W-:-:S03]  /*07f0*/  FADD.FTZ R17, R20, R17 ;  /* 0x0000001114117221 */ /* 0x001fc60000010000 */
[----:B------:R-:W-:Y:S02]  /*0800*/  ISETP.GT.U32.AND P2, PT, R14, R15, PT ;  /* 0x0000000f0e00720c */ /* 0x000fe40003f44070 */
[----:B------:R-:W0:Y:S01]  /*0810*/  SHFL.BFLY PT, R22, R17, 0x2, 0x1f ;  /* 0x0c401f0011167f89 */ /* 0x000e2200000e0000 */
[----:B------:R-:W-:Y:S02]  /*0820*/  ISETP.GE.AND P0, PT, R24, RZ, PT ;  /* 0x000000ff1800720c */ /* 0x000fe40003f06270 */
[----:B------:R-:W-:-:S08]  /*0830*/  ISETP.NE.AND P1, PT, R12, RZ, PT ;  /* 0x000000ff0c00720c */ /* 0x000fd00003f25270 */
[----:B------:R-:W-:Y:S02]  /*0840*/  @!P2 IADD3 R15, PT, PT, R15, -R14, RZ ;  /* 0x8000000e0f0fa210 */ /* 0x000fe40007ffe0ff */
[----:B------:R-:W-:Y:S02]  /*0850*/  LOP3.LUT P2, RZ, R23, 0x3, RZ, 0xc0, !PT ;  /* 0x0000000317ff7812 */ /* 0x000fe4000784c0ff */
[----:B------:R-:W-:Y:S01]  /*0860*/  MOV R21, R15 ;  /* 0x0000000f00157202 */ /* 0x000fe20000000f00 */
[----:B------:R-:W-:Y:S03]  /*0870*/  BSSY.RECONVERGENT B0, `(.L_x_307) ;  /* 0x000001b000007945 */ /* 0x000fe60003800200 */
[----:B------:R-:W-:Y:S02]  /*0880*/  @!P0 IADD3 R21, PT, PT, -R21, RZ, RZ ;  /* 0x000000ff15158210 */ /* 0x000fe40007ffe1ff */
[----:B------:R-:W-:Y:S01]  /*0890*/  @!P1 LOP3.LUT R21, RZ, R12, RZ, 0x33, !PT ;  /* 0x0000000cff159212 */ /* 0x000fe200078e33ff */
[----:B0-----:R-:W-:-:S04]  /*08a0*/  FADD.FTZ R22, R17, R22 ;  /* 0x0000001611167221 */ /* 0x001fc80000010000 */
        /* <DEDUP_REMOVED lines=10> */
[----:B------:R-:W-:Y:S02]  /*0950*/  MOV R12, 0x3f800000 ;  /* 0x3f800000000c7802 */ /* 0x000fe40000000f00 */
[----:B------:R-:W-:Y:S01]  /*0960*/  ULEA UR4, UR7, UR4, 0x18 ;  /* 0x0000000407047291 */ /* 0x000fe2000f8ec0ff */
[----:B------:R-:W-:Y:S01]  /*0970*/  LEA R19, R19, R18, 0x3 ;  /* 0x0000001213137211 */ /* 0x000fe200078e18ff */
[----:B0-----:R-:W-:Y:S01]  /*0980*/  DADD R20, R20, UR10 ;  /* 0x0000000a14147e29 */ /* 0x001fe20008000000 */
[----:B------:R-:W-:Y:S01]  /*0990*/  UMOV UR10, 0xf0000000 ;  /* 0xf0000000000a7882 */ /* 0x000fe20000000000 */
[----:B------:R-:W-:-:S04]  /*09a0*/  UMOV UR11, 0x380fffff ;  /* 0x380fffff000b7882 */ /* 0x000fc80000000000 */
[----:B------:R-:W0:Y:S02]  /*09b0*/  F2F.F32.F64 R17, R20 ;  /* 0x0000001400117310 */ /* 0x000e240000301000 */
[----:B------:R-:W-:-:S14]  /*09c0*/  DSETP.GEU.AND P1, PT, |R20|, UR10, PT ;  /* 0x0000000a14007e2a */ /* 0x000fdc000bf2e200 */
[----:B0-----:R-:W-:-:S06]  /*09d0*/  @!P1 FMUL R17, R17, 1.175494350822287508e-38 ;  /* 0x0080000011119820 */ /* 0x001fcc0000400000 */
[----:B------:R-:W0:Y:S01]  /*09e0*/  MUFU.RSQ R17, R17 ;  /* 0x0000001100117308 */ /* 0x000e220000001400 */
[----:B--2---:R-:W-:-:S05]  /*09f0*/  @!P0 HADD2.F32 R12, -RZ, R14.H0_H0 ;  /* 0x2000000eff0c8230 */ /* 0x004fca0000004100 */
[----:B0-----:R-:W-:-:S05]  /*0a00*/  FMUL.FTZ R12, R17, R12 ;  /* 0x0000000c110c7220 */ /* 0x001fca0000410000 */
[----:B------:R0:W-:Y:S02]  /*0a10*/  STS [R19+UR4], R12 ;  /* 0x0000000c13007988 */ /* 0x0001e40008000804 */
.L_x_308:
[----:B------:R-:W-:Y:S05]  /*0a20*/  BSYNC.RECONVERGENT B0 ;  /* 0x0000000000007941 */ /* 0x000fea0003800200 */
.L_x_307:
[----:B------:R-:W-:Y:S01]  /*0a30*/  BAR.SYNC.DEFER_BLOCKING 0x0 ;  /* 0x0000000000007b1d */ /* 0x000fe20000010000 */
[----:B0-----:R-:W-:Y:S01]  /*0a40*/  SHF.R.U32.HI R12, RZ, 0x2, R13 ;  /* 0x00000002ff0c7819 */ /* 0x001fe2000001160d */
[----:B------:R-:W-:Y:S01]  /*0a50*/  UIADD3 UR4, UPT, UPT, UR5, 0x200, URZ ;  /* 0x0000020005047890 */ /* 0x000fe2000fffe0ff */
[----:B------:R-:W-:Y:S02]  /*0a60*/  ISETP.GE.U32.AND P0, PT, R13, 0x10, PT ;  /* 0x000000100d00780c */ /* 0x000fe40003f06070 */
[----:B------:R-:W-:Y:S01]  /*0a70*/  LOP3.LUT R19, R12, 0x4, RZ, 0xc0, !PT ;  /* 0x000000040c137812 */ /* 0x000fe200078ec0ff */
[----:B------:R-:W-:Y:S01]  /*0a80*/  ULEA UR4, UR7, UR4, 0x18 ;  /* 0x0000000407047291 */ /* 0x000fe2000f8ec0ff */
[----:B------:R-:W-:Y:S02]  /*0a90*/  FSEL R11, R10, R11, !P0 ;  /* 0x0000000b0a0b7208 */ /* 0x000fe40004000000 */
[----:B------:R-:W-:Y:S02]  /*0aa0*/  LEA R19, R0, R19, 0x3 ;  /* 0x0000001300137211 */ /* 0x000fe400078e18ff */
[----:B------:R-:W0:Y:S01]  /*0ab0*/  LDC R0, c[0x0][0x3a8] ;  /* 0x0000ea00ff007b82 */ /* 0x000e220000000800 */
[----:B------:R-:W1:Y:S04]  /*0ac0*/  LDS.U16 R23, [R16+UR6] ;  /* 0x0000000610177984 */ /* 0x000e680008000400 */
[----:B------:R-:W2:Y:S04]  /*0ad0*/  LDS.U16 R25, [R16+UR6+0x40] ;  /* 0x0000400610197984 */ /* 0x000ea80008000400 */
[----:B------:R-:W3:Y:S01]  /*0ae0*/  LDS.U16 R27, [R16+UR6+0x80] ;  /* 0x00008006101b7984 */ /* 0x000ee20008000400 */
[----:B0-----:R-:W0:Y:S03]  /*0af0*/  @P0 LDC R0, c[0x0][0x3ac] ;  /* 0x0000eb00ff000b82 */ /* 0x001e260000000800 */
[----:B------:R-:W-:Y:S04]  /*0b00*/  LDS.U16 R21, [R16+UR6+0xc0] ;  /* 0x0000c00610157984 */ /* 0x000fe80008000400 */
[----:B------:R-:W-:Y:S04]  /*0b10*/  LDS R15, [R19+UR4+0x8] ;  /* 0x00000804130f7984 */ /* 0x000fe80008000800 */
[----:B------:R-:W4:Y:S04]  /*0b20*/  LDS R17, [R19+UR4] ;  /* 0x0000000413117984 */ /* 0x000f280008000800 */
[----:B------:R-:W5:Y:S04]  /*0b30*/  LDS R12, [R19+UR4+0x10] ;  /* 0x00001004130c7984 */ /* 0x000f680008000800 */
[----:B------:R4:W5:Y:S01]  /*0b40*/  LDS R16, [R19+UR4+0x18] ;  /* 0x0000180413107984 */ /* 0x0009620008000800 */
[----:B-1----:R-:W1:Y:S08]  /*0b50*/  I2F.S8 R22, R23 ;  /* 0x0000001700167306 */ /* 0x002e700000001400 */
[----:B--2---:R-:W2:Y:S01]  /*0b60*/  I2F.S8 R18, R25.B1 ;  /* 0x1000001900127306 */ /* 0x004ea20000001400 */
[----:B-1----:R-:W-:-:S07]  /*0b70*/  FMUL.FTZ R26, R11, R22 ;  /* 0x000000160b1a7220 */ /* 0x002fce0000410000 */
[----:B------:R4:W1:Y:S01]  /*0b80*/  I2F.S8 R24, R23.B1 ;  /* 0x1000001700187306 */ /* 0x0008620000001400 */
[----:B--2---:R-:W-:-:S07]  /*0b90*/  FMUL.FTZ R18, R11, R18 ;  /* 0x000000120b127220 */ /* 0x004fce0000410000 */
[----:B---3--:R-:W-:Y:S01]  /*0ba0*/  I2F.S8 R14, R27 ;  /* 0x0000001b000e7306 */ /* 0x008fe20000001400 */
[----:B----4-:R-:W-:Y:S01]  /*0bb0*/  FMUL.FTZ R23, R17, R26 ;  /* 0x0000001a11177220 */ /* 0x010fe20000410000 */
[----:B------:R-:W-:-:S03]  /*0bc0*/  FMUL.FTZ R19, R15, R18 ;  /* 0x000000120f137220 */ /* 0x000fc60000410000 */
[----:B0-----:R-:W-:Y:S01]  /*0bd0*/  FMUL.FTZ R23, R0, R23 ;  /* 0x0000001700177220 */ /* 0x001fe20000410000 */
[C---:B-1----:R-:W-:Y:S02]  /*0be0*/  FMUL.FTZ R24, R11.reuse, R24 ;  /* 0x000000180b187220 */ /* 0x042fe40000410000 */
[----:B------:R-:W0:Y:S08]  /*0bf0*/  I2F.S8 R13, R27.B1 ;  /* 0x1000001b000d7306 */ /* 0x000e300000001400 */
[----:B------:R1:W2:Y:S01]  /*0c00*/  I2F.S8 R20, R25 ;  /* 0x0000001900147306 */ /* 0x0002a20000001400 */
[----:B0-----:R-:W-:-:S07]  /*0c10*/  FMUL.FTZ R13, R11, R13 ;  /* 0x0000000d0b0d7220 */ /* 0x001fce0000410000 */
[----:B------:R-:W0:Y:S01]  /*0c20*/  I2F.S8 R10, R21 ;  /* 0x00000015000a7306 */ /* 0x000e220000001400 */
[----:B-1----:R-:W-:Y:S01]  /*0c30*/  FMUL.FTZ R25, R17, R24 ;  /* 0x0000001811197220 */ /* 0x002fe20000410000 */
[----:B-----5:R-:W-:Y:S01]  /*0c40*/  FMUL.FTZ R13, R12, R13 ;  /* 0x0000000d0c0d7220 */ /* 0x020fe20000410000 */
[----:B--2---:R-:W-:-:S05]  /*0c50*/  FMUL.FTZ R24, R11, R20 ;  /* 0x000000140b187220 */ /* 0x004fca0000410000 */
[----:B------:R1:W2:Y:S01]  /*0c60*/  I2F.S8 R22, R21.B1 ;  /* 0x1000001500167306 */ /* 0x0002a20000001400 */
[C---:B------:R-:W-:Y:S01]  /*0c70*/  FMUL.FTZ R20, R0.reuse, R25 ;  /* 0x0000001900147220 */ /* 0x040fe20000410000 */
[----:B------:R-:W-:Y:S01]  /*0c80*/  FMUL.FTZ R13, R0, R13 ;  /* 0x0000000d000d7220 */ /* 0x000fe20000410000 */
[----:B------:R-:W-:-:S04]  /*0c90*/  FMUL.FTZ R25, R15, R24 ;  /* 0x000000180f197220 */ /* 0x000fc80000410000 */
[C---:B------:R-:W-:Y:S01]  /*0ca0*/  FMUL.FTZ R25, R0.reuse, R25 ;  /* 0x0000001900197220 */ /* 0x040fe20000410000 */
[----:B------:R-:W-:Y:S01]  /*0cb0*/  F2I.S8.NTZ R17, R23 ;  /* 0x0000001700117305 */ /* 0x000fe20000202100 */
[C---:B-1----:R-:W-:Y:S01]  /*0cc0*/  FMUL.FTZ R21, R11.reuse, R14 ;  /* 0x0000000e0b157220 */ /* 0x042fe20000410000 */
[----:B------:R-:W-:Y:S01]  /*0cd0*/  FMUL.FTZ R14, R0, R19 ;  /* 0x00000013000e7220 */ /* 0x000fe20000410000 */
[C---:B0-----:R-:W-:Y:S02]  /*0ce0*/  FMUL.FTZ R19, R11.reuse, R10 ;  /* 0x0000000a0b137220 */ /* 0x041fe40000410000 */
[----:B------:R-:W-:Y:S01]  /*0cf0*/  FMUL.FTZ R21, R12, R21 ;  /* 0x000000150c157220 */ /* 0x000fe20000410000 */
[----:B--2---:R-:W-:Y:S01]  /*0d00*/  FMUL.FTZ R11, R11, R22 ;  /* 0x000000160b0b7220 */ /* 0x004fe20000410000 */
[----:B------:R-:W-:Y:S02]  /*0d10*/  FMUL.FTZ R19, R16, R19 ;  /* 0x0000001310137220 */ /* 0x000fe40000410000 */
[----:B------:R-:W-:Y:S01]  /*0d20*/  FMUL.FTZ R21, R0, R21 ;  /* 0x0000001500157220 */ /* 0x000fe20000410000 */
[----:B------:R-:W0:Y:S01]  /*0d30*/  F2I.S8.NTZ R20, R20 ;  /* 0x0000001400147305 */ /* 0x000e220000202100 */
[----:B------:R-:W-:Y:S01]  /*0d40*/  FMUL.FTZ R11, R16, R11 ;  /* 0x0000000b100b7220 */ /* 0x000fe20000410000 */
[----:B------:R-:W-:-:S03]  /*0d50*/  FMUL.FTZ R19, R0, R19 ;  /* 0x0000001300137220 */ /* 0x000fc60000410000 */
[----:B------:R-:W-:-:S03]  /*0d60*/  FMUL.FTZ R11, R0, R11 ;  /* 0x0000000b000b7220 */ /* 0x000fc60000410000 */
[----:B------:R-:W-:Y:S01]  /*0d70*/  F2I.S8.NTZ R15, R25 ;  /* 0x00000019000f7305 */ /* 0x000fe20000202100 */
[----:B0-----:R-:W-:-:S07]  /*0d80*/  PRMT R17, R20, 0x7604, R17 ;  /* 0x0000760414117816 */ /* 0x001fce0000000011 */
[----:B------:R-:W0:Y:S01]  /*0d90*/  F2I.S8.NTZ R14, R14 ;  /* 0x0000000e000e7305 */ /* 0x000e220000202100 */
[----:B------:R-:W-:Y:S07]  /*0da0*/  STG.E.U16 desc[UR8][R2.64], R17 ;  /* 0x0000001102007986 */ /* 0x000fee000c101508 */
[----:B------:R-:W-:Y:S01]  /*0db0*/  F2I.S8.NTZ R12, R21 ;  /* 0x00000015000c7305 */ /* 0x000fe20000202100 */
[----:B0-----:R-:W-:-:S07]  /*0dc0*/  PRMT R15, R14, 0x7604, R15 ;  /* 0x000076040e0f7816 */ /* 0x001fce000000000f */
[----:B------:R-:W0:Y:S01]  /*0dd0*/  F2I.S8.NTZ R13, R13 ;  /* 0x0000000d000d7305 */ /* 0x000e220000202100 */
[----:B------:R-:W-:Y:S07]  /*0de0*/  STG.E.U16 desc[UR8][R4.64], R15 ;  /* 0x0000000f04007986 */ /* 0x000fee000c101508 */
[----:B------:R-:W-:Y:S01]  /*0df0*/  F2I.S8.NTZ R19, R19 ;  /* 0x0000001300137305 */ /* 0x000fe20000202100 */
[----:B0-----:R-:W-:-:S07]  /*0e00*/  PRMT R21, R13, 0x7604, R12 ;  /* 0x000076040d157816 */ /* 0x001fce000000000c */
[----:B------:R-:W0:Y:S01]  /*0e10*/  F2I.S8.NTZ R0, R11 ;  /* 0x0000000b00007305 */ /* 0x000e220000202100 */
[----:B------:R-:W-:Y:S01]  /*0e20*/  STG.E.U16 desc[UR8][R6.64], R21 ;  /* 0x0000001506007986 */ /* 0x000fe2000c101508 */
[----:B0-----:R-:W-:-:S05]  /*0e30*/  PRMT R23, R0, 0x7604, R19 ;  /* 0x0000760400177816 */ /* 0x001fca0000000013 */
[----:B------:R-:W-:Y:S01]  /*0e40*/  STG.E.U16 desc[UR8][R8.64], R23 ;  /* 0x0000001708007986 */ /* 0x000fe2000c101508 */
[----:B------:R-:W-:Y:S05]  /*0e50*/  EXIT ;  /* 0x000000000000794d */ /* 0x000fea0003800000 */
.L_x_309:
        /* <DEDUP_REMOVED lines=10> */
.L_x_384:


//--------------------- .text._ZN17fastertransformer38normalize_for_FMHA_headz32_INT8_kernelILi2ELi4ELi2EEEvP5char2PK6__halfiiiiffff --------------------------
	.section	.text._ZN17fastertransformer38normalize_for_FMHA_headz32_INT8_kernelILi2ELi4ELi2EEEvP5char2PK6__halfiiiiffff,"ax",@progbits
	.align	128
        .global         _ZN17fastertransformer38normalize_for_FMHA_headz32_INT8_kernelILi2ELi4ELi2EEEvP5char2PK6__halfiiiiffff
        .type           _ZN17fastertransformer38normalize_for_FMHA_headz32_INT8_kernelILi2ELi4ELi2EEEvP5char2PK6__halfiiiiffff,@function
        .size           _ZN17fastertransformer38normalize_for_FMHA_headz32_INT8_kernelILi2ELi4ELi2EEEvP5char2PK6__halfiiiiffff,(.L_x_385 - _ZN17fastertransformer38normalize_for_FMHA_headz32_INT8_kernelILi2ELi4ELi2EEEvP5char2PK6__halfiiiiffff)
        .other          _ZN17fastertransformer38normalize_for_FMHA_headz32_INT8_kernelILi2ELi4ELi2EEEvP5char2PK6__halfiiiiffff,@"STO_CUDA_ENTRY STV_DEFAULT"
_ZN17fastertransformer38normalize_for_FMHA_headz32_INT8_kernelILi2ELi4ELi2EEEvP5char2PK6__halfiiiiffff:
.text._ZN17fastertransformer38normalize_for_FMHA_headz32_INT8_kernelILi2ELi4ELi2EEEvP5char2PK6__halfiiiiffff:
[----:B------:R-:W-:Y:S01]  /*0000*/  LDC R1, c[0x0][0x37c] ;  /* 0x0000df00ff017b82 */ /* 0x000fe20000000800 */
[----:B------:R-:W0:Y:S01]  /*0010*/  S2R R3, SR_CTAID.X ;  /* 0x0000000000037919 */ /* 0x000e220000002500 */
[----:B------:R-:W1:Y:S06]  /*0020*/  LDCU UR5, c[0x0][0x39c] ;  /* 0x00007380ff0577ac */ /* 0x000e6c0008000800 */
[----:B------:R-:W2:Y:S01]  /*0030*/  LDC.64 R20, c[0x0][0x380] ;  /* 0x0000e000ff147b82 */ /* 0x000ea20000000a00 */
[----:B------:R-:W3:Y:S01]  /*0040*/  S2R R5, SR_TID.X ;  /* 0x0000000000057919 */ /* 0x000ee20000002100 */
[----:B------:R-:W4:Y:S01]  /*0050*/  LDCU.64 UR8, c[0x0][0x358] ;  /* 0x00006b00ff0877ac */ /* 0x000f220008000a00 */
[----:B------:R-:W5:Y:S01]  /*0060*/  LDCU UR11, c[0x0][0x398] ;  /* 0x00007300ff0b77ac */ /* 0x000f620008000800 */
[----:B------:R-:W5:Y:S04]  /*0070*/  LDCU UR4, c[0x0][0x394] ;  /* 0x00007280ff0477ac */ /* 0x000f680008000800 */
[----:B------:R-:W5:Y:S01]  /*0080*/  S2UR UR10, SR_CgaCtaId ;  /* 0x00000000000a79c3 */ /* 0x000f620000008800 */
[----:B------:R-:W-:Y:S01]  /*0090*/  UMOV UR6, 0x400 ;  /* 0x0000040000067882 */ /* 0x000fe20000000000 */
[----:B------:R-:W5:Y:S01]  /*00a0*/  LDCU.64 UR12, c[0x0][0x3a0] ;  /* 0x00007400ff0c77ac */ /* 0x000f620008000a00 */
[----:B-1----:R-:W-:Y:S01]  /*00b0*/  UIMAD UR5, UR5, 0x3, URZ ;  /* 0x00000003050578a4 */ /* 0x002fe2000f8e02ff */
[----:B0-----:R-:W-:-:S02]  /*00c0*/  SHF.L.U32 R3, R3, 0x4, RZ ;  /* 0x0000000403037819 */ /* 0x001fc400000006ff */
[----:B---3--:R-:W-:Y:S02]  /*00d0*/  SHF.R.U32.HI R0, RZ, 0x5, R5 ;  /* 0x00000005ff007819 */ /* 0x008fe40000011605 */
[----:B------:R-:W-:Y:S02]  /*00e0*/  LOP3.LUT R2, R5, 0x1f, RZ, 0xc0, !PT ;  /* 0x0000001f05027812 */ /* 0x000fe400078ec0ff */
[----:B------:R-:W-:-:S05]  /*00f0*/  LEA R4, R0, R3, 0x2 ;  /* 0x0000000300047211 */ /* 0x000fca00078e10ff */
[----:B------:R-:W-:-:S05]  /*0100*/  IMAD R7, R4, UR5, RZ ;  /* 0x0000000504077c24 */ /* 0x000fca000f8e02ff */
[C---:B------:R-:W-:Y:S02]  /*0110*/  IADD3 R8, PT, PT, R7.reuse, UR5, RZ ;  /* 0x0000000507087c10 */ /* 0x040fe4000fffe0ff */
[----:B------:R-:W-:Y:S02]  /*0120*/  LEA.HI.SX32 R7, R7, R2, 0x1f ;  /* 0x0000000207077211 */ /* 0x000fe400078ffaff */
[C---:B------:R-:W-:Y:S02]  /*0130*/  LEA.HI R9, R8.reuse, R8, RZ, 0x1 ;  /* 0x0000000808097211 */ /* 0x040fe400078f08ff */
[----:B------:R-:W-:Y:S01]  /*0140*/  IADD3 R11, PT, PT, R8, UR5, RZ ;  /* 0x00000005080b7c10 */ /* 0x000fe2000fffe0ff */
[----:B--2---:R-:W-:Y:S01]  /*0150*/  IMAD.WIDE R6, R7, 0x2, R20 ;  /* 0x0000000207067825 */ /* 0x004fe200078e0214 */
[----:B------:R-:W-:Y:S02]  /*0160*/  LEA.HI.SX32 R9, R9, R2, 0x1f ;  /* 0x0000000209097211 */ /* 0x000fe400078ffaff */
[----:B------:R-:W-:-:S02]  /*0170*/  IADD3 R10, PT, PT, R11, UR5, RZ ;  /* 0x000000050b0a7c10 */ /* 0x000fc4000fffe0ff */
[----:B----4-:R-:W2:Y:S01]  /*0180*/  LDG.E.U16 R18, desc[UR8][R6.64] ;  /* 0x0000000806127981 */ /* 0x010ea2000c1e1500 */
[--C-:B------:R-:W-:Y:S01]  /*0190*/  IMAD.WIDE R8, R9, 0x2, R20.reuse ;  /* 0x0000000209087825 */ /* 0x100fe200078e0214 */
[----:B------:R-:W-:Y:S02]  /*01a0*/  LEA.HI.SX32 R11, R11, R2, 0x1f ;  /* 0x000000020b0b7211 */ /* 0x000fe400078ffaff */
[----:B------:R-:W-:Y:S02]  /*01b0*/  LEA.HI R13, R10, R10, RZ, 0x1 ;  /* 0x0000000a0a0d7211 */ /* 0x000fe400078f08ff */
[----:B------:R-:W3:Y:S01]  /*01c0*/  LDG.E.U16 R17, desc[UR8][R8.64] ;  /* 0x0000000808117981 */ /* 0x000ee2000c1e1500 */
[----:B------:R-:W-:Y:S01]  /*01d0*/  IMAD.WIDE R10, R11, 0x2, R20 ;  /* 0x000000020b0a7825 */ /* 0x000fe200078e0214 */
[----:B------:R-:W-:-:S04]  /*01e0*/  LEA.HI.SX32 R13, R13, R2, 0x1f ;  /* 0x000000020d0d7211 */ /* 0x000fc800078ffaff */
[----:B------:R-:W4:Y:S01]  /*01f0*/  LDG.E.U16 R16, desc[UR8][R10.64] ;  /* 0x000000080a107981 */ /* 0x000f22000c1e1500 */
[----:B------:R-:W-:-:S05]  /*0200*/  IMAD.WIDE R12, R13, 0x2, R20 ;  /* 0x000000020d0c7825 */ /* 0x000fca00078e0214 */
[----:B------:R-:W4:Y:S01]  /*0210*/  LDG.E.U16 R22, desc[UR8][R12.64] ;  /* 0x000000080c167981 */ /* 0x000f22000c1e1500 */
[----:B-----5:R-:W-:-:S06]  /*0220*/  UIMAD UR4, UR11, UR4, URZ ;  /* 0x000000040b0472a4 */ /* 0x020fcc000f8e02ff */
[----:B------:R-:W-:-:S04]  /*0230*/  MOV R19, UR4 ;  /* 0x0000000400137c02 */ /* 0x000fc80008000f00 */
[----:B------:R-:W-:-:S04]  /*0240*/  IABS R23, R19 ;  /* 0x0000001300177213 */ /* 0x000fc80000000000 */
[----:B------:R-:W0:Y:S08]  /*0250*/  I2F.RP R24, R23 ;  /* 0x0000001700187306 */ /* 0x000e300000209400 */
[----:B0-----:R-:W0:Y:S02]  /*0260*/  MUFU.RCP R24, R24 ;  /* 0x0000001800187308 */ /* 0x001e240000001000 */
[----:B0-----:R-:W-:-:S06]  /*0270*/  IADD3 R15, PT, PT, R24, 0xffffffe, RZ ;  /* 0x0ffffffe180f7810 */ /* 0x001fcc0007ffe0ff */
[----:B------:R-:W0:Y:S02]  /*0280*/  F2I.FTZ.U32.TRUNC.NTZ R15, R15 ;  /* 0x0000000f000f7305 */ /* 0x000e24000021f000 */
[----:B0-----:R-:W-:-:S05]  /*0290*/  IADD3 R14, PT, PT, RZ, -R15, RZ ;  /* 0x8000000fff0e7210 */ /* 0x001fca0007ffe0ff */
[----:B------:R-:W-:Y:S02]  /*02a0*/  IMAD R25, R14, R23, RZ ;  /* 0x000000170e197224 */ /* 0x000fe400078e02ff */
[----:B------:R-:W-:Y:S01]  /*02b0*/  HFMA2 R14, -RZ, RZ, 0, 0 ;  /* 0x00000000ff0e7431 */ /* 0x000fe200000001ff */
[----:B------:R-:W-:Y:S02]  /*02c0*/  IABS R26, R19 ;  /* 0x00000013001a7213 */ /* 0x000fe40000000000 */
[----:B------:R-:W-:Y:S02]  /*02d0*/  IADD3 R19, PT, PT, R4, 0x8, RZ ;  /* 0x0000000804137810 */ /* 0x000fe40007ffe0ff */
[----:B------:R-:W-:Y:S01]  /*02e0*/  IADD3 R24, PT, PT, RZ, -R26, RZ ;  /* 0x8000001aff187210 */ /* 0x000fe20007ffe0ff */
[----:B------:R-:W-:Y:S01]  /*02f0*/  IMAD.HI.U32 R14, R15, R25, R14 ;  /* 0x000000190f0e7227 */ /* 0x000fe200078e000e */
[----:B------:R-:W-:Y:S02]  /*0300*/  IABS R25, R3 ;  /* 0x0000000300197213 */ /* 0x000fe40000000000 */
[----:B------:R-:W-:Y:S01]  /*0310*/  SHF.L.U32 R4, R5, 0x1, RZ ;  /* 0x0000000105047819 */ /* 0x000fe200000006ff */
[----:B------:R-:W-:-:S02]  /*0320*/  IMAD R15, R19, UR5, RZ ;  /* 0x00000005130f7c24 */ /* 0x000fc4000f8e02ff */
[----:B------:R-:W-:Y:S01]  /*0330*/  IMAD.HI.U32 R14, R14, R25, RZ ;  /* 0x000000190e0e7227 */ /* 0x000fe200078e00ff */
[----:B------:R-:W-:-:S03]  /*0340*/  LOP3.LUT R19, R4, 0x3e, RZ, 0xc0, !PT ;  /* 0x0000003e04137812 */ /* 0x000fc600078ec0ff */
[----:B------:R-:W-:Y:S01]  /*0350*/  IMAD R4, R14, R24, R25 ;  /* 0x000000180e047224 */ /* 0x000fe200078e0219 */
[----:B------:R-:W-:Y:S02]  /*0360*/  IADD3 R14, PT, PT, R15, UR5, RZ ;  /* 0x000000050f0e7c10 */ /* 0x000fe4000fffe0ff */
[----:B------:R-:W-:Y:S02]  /*0370*/  PRMT R24, R19, 0x6540, R0 ;  /* 0x0000654013187816 */ /* 0x000fe40000000000 */
[----:B------:R-:W-:Y:S01]  /*0380*/  IADD3 R19, PT, PT, R14, UR5, RZ ;  /* 0x000000050e137c10 */ /* 0x000fe2000fffe0ff */
[----:B------:R-:W-:Y:S01]  /*0390*/  ULEA UR7, UR10, UR6, 0x18 ;  /* 0x000000060a077291 */ /* 0x000fe2000f8ec0ff */
[----:B------:R-:W-:Y:S02]  /*03a0*/  LEA.HI.SX32 R15, R15, R2, 0x1f ;  /* 0x000000020f0f7211 */ /* 0x000fe400078ffaff */
[----:B--2---:R-:W-:Y:S02]  /*03b0*/  PRMT R29, R18, 0x7710, RZ ;  /* 0x00007710121d7816 */ /* 0x004fe400000000ff */
[----:B------:R-:W-:-:S02]  /*03c0*/  IADD3 R18, PT, PT, R19, UR5, RZ ;  /* 0x0000000513127c10 */ /* 0x000fc4000fffe0ff */
[----:B---3--:R-:W-:Y:S02]  /*03d0*/  PRMT R26, R17, 0x7710, RZ ;  /* 0x00007710111a7816 */ /* 0x008fe400000000ff */
[----:B------:R-:W-:Y:S02]  /*03e0*/  LEA.HI R17, R14, R14, RZ, 0x1 ;  /* 0x0000000e0e117211 */ /* 0x000fe400078f08ff */
[----:B------:R-:W-:Y:S02]  /*03f0*/  LEA.HI R27, R18, R18, RZ, 0x1 ;  /* 0x00000012121b7211 */ /* 0x000fe400078f08ff */
[-C--:B------:R-:W-:Y:S02]  /*0400*/  LEA.HI.SX32 R17, R17, R2.reuse, 0x1f ;  /* 0x0000000211117211 */ /* 0x080fe400078ffaff */
[-C--:B------:R-:W-:Y:S02]  /*0410*/  LEA.HI.SX32 R19, R19, R2.reuse, 0x1f ;  /* 0x0000000213137211 */ /* 0x080fe400078ffaff */
[----:B------:R-:W-:Y:S01]  /*0420*/  LEA.HI.SX32 R27, R27, R2, 0x1f ;  /* 0x000000021b1b7211 */ /* 0x000fe200078ffaff */
[----:B------:R-:W-:Y:S01]  /*0430*/  IMAD.WIDE R14, R15, 0x2, R20 ;  /* 0x000000020f0e7825 */ /* 0x000fe200078e0214 */
[----:B----4-:R-:W-:-:S03]  /*0440*/  PRMT R25, R16, 0x7710, RZ ;  /* 0x0000771010197816 */ /* 0x010fc600000000ff */
[----:B------:R-:W-:-:S04]  /*0450*/  IMAD.WIDE R16, R17, 0x2, R20 ;  /* 0x0000000211107825 */ /* 0x000fc800078e0214 */
[--C-:B------:R-:W-:Y:S01]  /*0460*/  IMAD.WIDE R18, R19, 0x2, R20.reuse ;  /* 0x0000000213127825 */ /* 0x100fe200078e0214 */
[----:B------:R0:W-:Y:S03]  /*0470*/  STS.U16 [R24+UR7+0x40], R26 ;  /* 0x0000401a18007988 */ /* 0x0001e60008000407 */
[----:B------:R-:W-:Y:S01]  /*0480*/  IMAD.WIDE R20, R27, 0x2, R20 ;  /* 0x000000021b147825 */ /* 0x000fe200078e0214 */
[----:B------:R1:W-:Y:S01]  /*0490*/  STS.U16 [R24+UR7+0x80], R25 ;  /* 0x0000801918007988 */ /* 0x0003e20008000407 */
[----:B------:R-:W-:-:S03]  /*04a0*/  PRMT R27, R22, 0x7710, RZ ;  /* 0x00007710161b7816 */ /* 0x000fc600000000ff */
[----:B------:R-:W2:Y:S04]  /*04b0*/  LDG.E.U16 R28, desc[UR8][R16.64] ;  /* 0x00000008101c7981 */ /* 0x000ea8000c1e1500 */
[----:B0-----:R-:W3:Y:S04]  /*04c0*/  LDG.E.U16 R26, desc[UR8][R14.64] ;  /* 0x000000080e1a7981 */ /* 0x001ee8000c1e1500 */
[----:B-1----:R-:W4:Y:S04]  /*04d0*/  LDG.E.U16 R25, desc[UR8][R18.64] ;  /* 0x0000000812197981 */ /* 0x002f28000c1e1500 */
[----:B------:R-:W5:Y:S04]  /*04e0*/  LDG.E.U16 R22, desc[UR8][R20.64] ;  /* 0x0000000814167981 */ /* 0x000f68000c1e1500 */
[----:B------:R3:W-:Y:S04]  /*04f0*/  STS.U16 [R24+UR7], R29 ;  /* 0x0000001d18007988 */ /* 0x0007e80008000407 */
[----:B------:R5:W-:Y:S01]  /*0500*/  STS.U16 [R24+UR7+0xc0], R27 ;  /* 0x0000c01b18007988 */ /* 0x000be20008000407 */
[----:B------:R-:W-:-:S13]  /*0510*/  ISETP.GT.U32.AND P0, PT, R23, R4, PT ;  /* 0x000000041700720c */ /* 0x000fda0003f04070 */
[----:B------:R-:W-:-:S04]  /*0520*/  @!P0 IADD3 R4, PT, PT, R4, -R23, RZ ;  /* 0x8000001704048210 */ /* 0x000fc80007ffe0ff */
[----:B------:R-:W-:Y:S02]  /*0530*/  ISETP.GT.U32.AND P0, PT, R23, R4, PT ;  /* 0x000000041700720c */ /* 0x000fe40003f04070 */
[----:B------:R-:W-:Y:S02]  /*0540*/  ISETP.GE.AND P1, PT, R3, RZ, PT ;  /* 0x000000ff0300720c */ /* 0x000fe40003f26270 */
[----:B------:R-:W-:-:S09]  /*0550*/  LOP3.LUT R3, R5, 0x7, RZ, 0xc0, !PT ;  /* 0x0000000705037812 */ /* 0x000fd200078ec0ff */
[----:B------:R-:W-:Y:S02]  /*0560*/  @!P0 IADD3 R4, PT, PT, R4, -R23, RZ ;  /* 0x8000001704048210 */ /* 0x000fe40007ffe0ff */
[----:B------:R-:W-:Y:S02]  /*0570*/  ISETP.GE.U32.AND P0, PT, R3, 0x4, PT ;  /* 0x000000040300780c */ /* 0x000fe40003f06070 */
[----:B------:R-:W-:-:S04]  /*0580*/  MOV R23, UR12 ;  /* 0x0000000c00177c02 */ /* 0x000fc80008000f00 */
[----:B------:R-:W-:Y:S02]  /*0590*/  FSEL R23, R23, UR13, !P0 ;  /* 0x0000000d17177c08 */ /* 0x000fe4000c000000 */
[----:B------:R-:W-:Y:S02]  /*05a0*/  ISETP.NE.AND P0, PT, RZ, UR4, PT ;  /* 0x00000004ff007c0c */ /* 0x000fe4000bf05270 */
[----:B------:R-:W-:-:S11]  /*05b0*/  @!P1 IADD3 R4, PT, PT, -R4, RZ, RZ ;  /* 0x000000ff04049210 */ /* 0x000fd60007ffe1ff */
[----:B------:R-:W-:Y:S02]  /*05c0*/  @!P0 LOP3.LUT R4, RZ, UR4, RZ, 0x33, !PT ;  /* 0x00000004ff048c12 */ /* 0x000fe4000f8e33ff */
[----:B--2---:R-:W-:Y:S02]  /*05d0*/  PRMT R28, R28, 0x7710, RZ ;  /* 0x000077101c1c7816 */ /* 0x004fe400000000ff */
[----:B---3--:R-:W-:Y:S02]  /*05e0*/  PRMT R29, R26, 0x7710, RZ ;  /* 0x000077101a1d7816 */ /* 0x008fe400000000ff */
[----:B----4-:R-:W-:Y:S02]  /*05f0*/  PRMT R26, R25, 0x7710, RZ ;  /* 0x00007710191a7816 */ /* 0x010fe400000000ff */
[----:B-----5:R-:W-:Y:S01]  /*0600*/  PRMT R27, R22, 0x7710, RZ ;  /* 0x00007710161b7816 */ /* 0x020fe200000000ff */
[----:B------:R-:W-:Y:S04]  /*0610*/  STS.U16 [R24+UR7+0x200], R29 ;  /* 0x0002001d18007988 */ /* 0x000fe80008000407 */
[----:B------:R-:W-:Y:S04]  /*0620*/  STS.U16 [R24+UR7+0x240], R28 ;  /* 0x0002401c18007988 */ /* 0x000fe80008000407 */
[----:B------:R-:W-:Y:S04]  /*0630*/  STS.U16 [R24+UR7+0x280], R26 ;  /* 0x0002801a18007988 */ /* 0x000fe80008000407 */
[----:B------:R-:W-:Y:S01]  /*0640*/  STS.U16 [R24+UR7+0x2c0], R27 ;  /* 0x0002c01b18007988 */ /* 0x000fe20008000407 */
[----:B------:R-:W-:-:S02]  /*0650*/  SHF.L.U32 R22, R5, 0x3, RZ ;  /* 0x0000000305167819 */ /* 0x000fc400000006ff */
[----:B------:R-:W-:Y:S02]  /*0660*/  SHF.L.U32 R25, R0, 0x2, RZ ;  /* 0x0000000200197819 */ /* 0x000fe400000006ff */
[----:B------:R-:W-:Y:S02]  /*0670*/  LOP3.LUT R22, R22, 0x38, RZ, 0xc0, !PT ;  /* 0x0000003816167812 */ /* 0x000fe400078ec0ff */
[----:B------:R-:W-:-:S04]  /*0680*/  LEA.HI R25, R2, R25, RZ, 0x1d ;  /* 0x0000001902197211 */ /* 0x000fc800078fe8ff */
[----:B------:R-:W-:Y:S01]  /*0690*/  LEA R22, R25, R22, 0x6 ;  /* 0x0000001619167211 */ /* 0x000fe200078e30ff */
[----:B------:R-:W-:Y:S06]  /*06a0*/  BAR.SYNC.DEFER_BLOCKING 0x0 ;  /* 0x0000000000007b1d */ /* 0x000fec0000010000 */
[----:B------:R-:W0:Y:S02]  /*06b0*/  LDS.U16 R29, [R22+UR7] ;  /* 0x00000007161d7984 */ /* 0x000e240008000400 */
[----:B0-----:R-:W0:Y:S08]  /*06c0*/  I2F.S8 R24, R29.B1 ;  /* 0x1000001d00187306 */ /* 0x001e300000001400 */
[----:B------:R1:W2:Y:S01]  /*06d0*/  I2F.S8 R26, R29 ;  /* 0x0000001d001a7306 */ /* 0x0002a20000001400 */
[C---:B0-----:R-:W-:Y:S01]  /*06e0*/  FMUL.FTZ R24, R23.reuse, R24 ;  /* 0x0000001817187220 */ /* 0x041fe20000410000 */
[----:B-1----:R-:W-:Y:S03]  /*06f0*/  LDS.U16 R29, [R22+UR7+0x4] ;  /* 0x00000407161d7984 */ /* 0x002fe60008000400 */
[----:B------:R-:W-:Y:S01]  /*0700*/  FMUL.FTZ R27, R24, R24 ;  /* 0x00000018181b7220 */ /* 0x000fe20000410000 */
[----:B--2---:R-:W-:-:S04]  /*0710*/  FMUL.FTZ R26, R23, R26 ;  /* 0x0000001a171a7220 */ /* 0x004fc80000410000 */
[----:B------:R-:W-:Y:S02]  /*0720*/  FFMA.FTZ R24, R26, R26, R27 ;  /* 0x0000001a1a187223 */ /* 0x000fe4000001001b */
[----:B------:R-:W0:Y:S01]  /*0730*/  LDS.U16 R27, [R22+UR7+0x2] ;  /* 0x00000207161b7984 */ /* 0x000e220008000400 */
[----:B------:R-:W-:Y:S01]  /*0740*/  IADD3 R4, PT, PT, R4, R25, RZ ;  /* 0x0000001904047210 */ /* 0x000fe20007ffe0ff */
[----:B------:R-:W-:Y:S01]  /*0750*/  FADD.FTZ R24, RZ, R24 ;  /* 0x00000018ff187221 */ /* 0x000fe20000010000 */
[----:B0-----:R-:W0:Y:S08]  /*0760*/  I2F.S8 R28, R27.B1 ;  /* 0x1000001b001c7306 */ /* 0x001e300000001400 */
[----:B------:R1:W2:Y:S02]  /*0770*/  I2F.S8 R26, R27 ;  /* 0x0000001b001a7306 */ /* 0x0002a40000001400 */
[----:B-1----:R-:W1:Y:S01]  /*0780*/  LDS.U16 R27, [R22+UR7+0x6] ;  /* 0x00000607161b7984 */ /* 0x002e620008000400 */
[----:B0-----:R-:W-:-:S04]  /*0790*/  FMUL.FTZ R28, R23, R28 ;  /* 0x0000001c171c7220 */ /* 0x001fc80000410000 */
[----:B------:R-:W-:Y:S01]  /*07a0*/  FMUL.FTZ R25, R28, R28 ;  /* 0x0000001c1c197220 */ /* 0x000fe20000410000 */
[----:B--2---:R-:W-:Y:S01]  /*07b0*/  FMUL.FTZ R26, R23, R26 ;  /* 0x0000001a171a7220 */ /* 0x004fe20000410000 */
[----:B------:R-:W0:Y:S03]  /*07c0*/  I2F.S8 R28, R29.B1 ;  /* 0x1000001d001c7306 */ /* 0x000e260000001400 */
[----:B------:R-:W-:-:S05]  /*07d0*/  FFMA.FTZ R25, R26, R26, R25 ;  /* 0x0000001a1a197223 */ /* 0x000fca0000010019 */
[----:B------:R2:W3:Y:S02]  /*07e0*/  I2F.S8 R26, R29 ;  /* 0x0000001d001a7306 */ /* 0x0004e40000001400 */
[----:B--2---:R-:W2:Y:S01]  /*07f0*/  LDS.U16 R29, [R22+UR7+0x200] ;  /* 0x00020007161d7984 */ /* 0x004ea20008000400 */
[----:B0-----:R-:W-:Y:S01]  /*0800*/  FMUL.FTZ R28, R23, R28 ;  /* 0x0000001c171c7220 */ /* 0x001fe20000410000 */
[----:B------:R-:W-:-:S03]  /*0810*/  FADD.FTZ R24, R24, R25 ;  /* 0x0000001918187221 */ /* 0x000fc60000010000 */
[----:B------:R-:W-:Y:S01]  /*0820*/  FMUL.FTZ R25, R28, R28 ;  /* 0x0000001c1c197220 */ /* 0x000fe20000410000 */
[----:B---3--:R-:W-:-:S04]  /*0830*/  FMUL.FTZ R26, R23, R26 ;  /* 0x0000001a171a7220 */ /* 0x008fc80000410000 */
[----:B------:R-:W-:Y:S01]  /*0840*/  FFMA.FTZ R25, R26, R26, R25 ;  /* 0x0000001a1a197223 */ /* 0x000fe20000010019 */
[----:B-1----:R-:W0:Y:S08]  /*0850*/  I2F.S8 R28, R27.B1 ;  /* 0x1000001b001c7306 */ /* 0x002e300000001400 */
[----:B------:R-:W1:Y:S01]  /*0860*/  I2F.S8 R26, R27 ;  /* 0x0000001b001a7306 */ /* 0x000e620000001400 */
[----:B------:R-:W-:Y:S01]  /*0870*/  FADD.FTZ R24, R24, R25 ;  /* 0x0000001918187221 */ /* 0x000fe20000010000 */
[----:B0-----:R-:W-:-:S04]  /*0880*/  FMUL.FTZ R28, R23, R28 ;  /* 0x0000001c171c7220 */ /* 0x001fc80000410000 */
[----:B------:R-:W-:Y:S01]  /*0890*/  FMUL.FTZ R25, R28, R28 ;  /* 0x0000001c1c197220 */ /* 0x000fe20000410000 */
[----:B-1----:R-:W-:-:S04]  /*08a0*/  FMUL.FTZ R26, R23, R26 ;  /* 0x0000001a171a7220 */ /* 0x002fc80000410000 */
[----:B------:R-:W-:Y:S02]  /*08b0*/  FFMA.FTZ R25, R26, R26, R25 ;  /* 0x0000001a1a197223 */ /* 0x000fe40000010019 */
[----:B--2---:R-:W0:Y:S02]  /*08c0*/  I2F.S8 R26, R29.B1 ;  /* 0x1000001d001a7306 */ /* 0x004e240000001400 */
[----:B------:R-:W-:-:S06]  /*08d0*/  FADD.FTZ R25, R24, R25 ;  /* 0x0000001918197221 */ /* 0x000fcc0000010000 */
[----:B------:R1:W2:Y:S02]  /*08e0*/  I2F.S8 R24, R29 ;  /* 0x0000001d00187306 */ /* 0x0002a40000001400 */
[----:B-1----:R-:W1:Y:S01]  /*08f0*/  LDS.U16 R29, [R22+UR7+0x202] ;  /* 0x00020207161d7984 */ /* 0x002e620008000400 */
[----:B0-----:R-:W-:-:S04]  /*0900*/  FMUL.FTZ R26, R23, R26 ;  /* 0x0000001a171a7220 */ /* 0x001fc80000410000 */
[----:B------:R-:W-:Y:S01]  /*0910*/  FMUL.FTZ R27, R26, R26 ;  /* 0x0000001a1a1b7220 */ /* 0x000fe20000410000 */
[----:B--2---:R-:W-:-:S04]  /*0920*/  FMUL.FTZ R24, R23, R24 ;  /* 0x0000001817187220 */ /* 0x004fc80000410000 */
[----:B------:R-:W-:Y:S01]  /*0930*/  FFMA.FTZ R24, R24, R24, R27 ;  /* 0x0000001818187223 */ /* 0x000fe2000001001b */
[----:B-1----:R-:W0:Y:S02]  /*0940*/  I2F.S8 R28, R29.B1 ;  /* 0x1000001d001c7306 */ /* 0x002e240000001400 */
[----:B0-----:R-:W-:-:S04]  /*0950*/  FMUL.FTZ R28, R23, R28 ;  /* 0x0000001c171c7220 */ /* 0x001fc80000410000 */
[----:B------:R-:W-:Y:S02]  /*0960*/  FMUL.FTZ R27, R28, R28 ;  /* 0x0000001c1c1b7220 */ /* 0x000fe40000410000 */
[----:B------:R-:W0:Y:S01]  /*0970*/  LDS.U16 R28, [R22+UR7+0x204] ;  /* 0x00020407161c7984 */ /* 0x000e220008000400 */
[----:B------:R-:W1:Y:S02]  /*0980*/  I2F.S8 R26, R29 ;  /* 0x0000001d001a7306 */ /* 0x000e640000001400 */
[----:B-1----:R-:W-:-:S04]  /*0990*/  FMUL.FTZ R26, R23, R26 ;  /* 0x0000001a171a7220 */ /* 0x002fc80000410000 */
[----:B------:R-:W-:Y:S02]  /*09a0*/  FFMA.FTZ R27, R26, R26, R27 ;  /* 0x0000001a1a1b7223 */ /* 0x000fe4000001001b */
[----:B------:R-:W1:Y:S01]  /*09b0*/  LDS.U16 R26, [R22+UR7+0x206] ;  /* 0x00020607161a7984 */ /* 0x000e620008000400 */
[----:B------:R-:W-:-:S04]  /*09c0*/  FADD.FTZ R24, RZ, R24 ;  /* 0x00000018ff187221 */ /* 0x000fc80000010000 */
[----:B------:R-:W-:Y:S02]  /*09d0*/  FADD.FTZ R24, R24, R27 ;  /* 0x0000001b18187221 */ /* 0x000fe40000010000 */
[----:B0-----:R-:W0:Y:S08]  /*09e0*/  I2F.S8 R27, R28.B1 ;  /* 0x1000001c001b7306 */ /* 0x001e300000001400 */
[----:B------:R-:W2:Y:S01]  /*09f0*/  I2F.S8 R28, R28 ;  /* 0x0000001c001c7306 */ /* 0x000ea20000001400 */
[----:B------:R-:W3:Y:S01]  /*0a00*/  SHFL.BFLY PT, R22, R25, 0x1, 0x1f ;  /* 0x0c201f0019167f89 */ /* 0x000ee200000e0000 */
[----:B0-----:R-:W-:-:S04]  /*0a10*/  FMUL.FTZ R27, R23, R27 ;  /* 0x0000001b171b7220 */ /* 0x001fc80000410000 */
[----:B------:R-:W-:Y:S01]  /*0a20*/  FMUL.FTZ R27, R27, R27 ;  /* 0x0000001b1b1b7220 */ /* 0x000fe20000410000 */
[----:B--2---:R-:W-:Y:S01]  /*0a30*/  FMUL.FTZ R28, R23, R28 ;  /* 0x0000001c171c7220 */ /* 0x004fe20000410000 */
[----:B-1----:R-:W0:Y:S03]  /*0a40*/  I2F.S8 R29, R26.B1 ;  /* 0x1000001a001d7306 */ /* 0x002e260000001400 */
[----:B------:R-:W-:-:S05]  /*0a50*/  FFMA.FTZ R27, R28, R28, R27 ;  /* 0x0000001c1c1b7223 */ /* 0x000fca000001001b */
[----:B------:R-:W1:Y:S01]  /*0a60*/  I2F.S8 R28, R26 ;  /* 0x0000001a001c7306 */ /* 0x000e620000001400 */
[----:B------:R-:W-:Y:S01]  /*0a70*/  FADD.FTZ R24, R24, R27 ;  /* 0x0000001b18187221 */ /* 0x000fe20000010000 */
[C---:B0-----:R-:W-:Y:S01]  /*0a80*/  FMUL.FTZ R29, R23.reuse, R29 ;  /* 0x0000001d171d7220 */ /* 0x041fe20000410000 */
[----:B-1----:R-:W-:Y:S01]  /*0a90*/  FMUL.FTZ R27, R23, R28 ;  /* 0x0000001c171b7220 */ /* 0x002fe20000410000 */
[----:B---3--:R-:W-:-:S05]  /*0aa0*/  FADD.FTZ R23, R25, R22 ;  /* 0x0000001619177221 */ /* 0x008fca0000010000 */
[----:B------:R-:W0:Y:S01]  /*0ab0*/  SHFL.BFLY PT, R28, R23, 0x2, 0x1f ;  /* 0x0c401f00171c7f89 */ /* 0x000e2200000e0000 */
[----:B------:R-:W-:Y:S01]  /*0ac0*/  LOP3.LUT P0, R5, R5, 0x3, RZ, 0xc0, !PT ;  /* 0x0000000305057812 */ /* 0x000fe2000780c0ff */
[----:B------:R-:W-:Y:S01]  /*0ad0*/  FMUL.FTZ R22, R29, R29 ;  /* 0x0000001d1d167220 */ /* 0x000fe20000410000 */
[----:B------:R-:W-:Y:S03]  /*0ae0*/  BSSY.RECONVERGENT B0, `(.L_x_310) ;  /* 0x0000035000007945 */ /* 0x000fe60003800200 */
[----:B------:R-:W-:-:S04]  /*0af0*/  FFMA.FTZ R27, R27, R27, R22 ;  /* 0x0000001b1b1b7223 */ /* 0x000fc80000010016 */
[----:B------:R-:W-:Y:S01]  /*0b00*/  FADD.FTZ R24, R24, R27 ;  /* 0x0000001b18187221 */ /* 0x000fe20000010000 */
[----:B0-----:R-:W-:-:S03]  /*0b10*/  FADD.FTZ R28, R23, R28 ;  /* 0x0000001c171c7221 */ /* 0x001fc60000010000 */
[----:B------:R-:W-:Y:S05]  /*0b20*/  @P0 BRA `(.L_x_311) ;  /* 0x0000000000c00947 */ /* 0x000fea0003800000 */
[----:B------:R-:W-:Y:S01]  /*0b30*/  ISETP.GT.U32.AND P0, PT, R3, 0x3, PT ;  /* 0x000000030300780c */ /* 0x000fe20003f04070 */
[----:B------:R-:W-:Y:S01]  /*0b40*/  BSSY.RECONVERGENT B1, `(.L_x_312) ;  /* 0x000001d000017945 */ /* 0x000fe20003800200 */
[----:B------:R-:W-:Y:S01]  /*0b50*/  FMUL.FTZ R25, R28, 1 ;  /* 0x3f8000001c197820 */ /* 0x000fe20000410000 */
[----:B------:R-:W-:-:S10]  /*0b60*/  MOV R26, 0x3f800000 ;  /* 0x3f800000001a7802 */ /* 0x000fd40000000f00 */
[----:B------:R-:W-:Y:S05]  /*0b70*/  @P0 BRA `(.L_x_313) ;  /* 0x0000000000640947 */ /* 0x000fea0003800000 */
[----:B------:R-:W-:Y:S02]  /*0b80*/  IABS R26, UR11 ;  /* 0x0000000b001a7c13 */ /* 0x000fe40008000000 */
[----:B------:R-:W-:Y:S02]  /*0b90*/  IABS R28, R4 ;  /* 0x00000004001c7213 */ /* 0x000fe40000000000 */
[----:B------:R-:W0:Y:S01]  /*0ba0*/  I2F.RP R27, R26 ;  /* 0x0000001a001b7306 */ /* 0x000e220000209400 */
[----:B------:R-:W-:-:S07]  /*0bb0*/  ISETP.GE.AND P1, PT, R4, RZ, PT ;  /* 0x000000ff0400720c */ /* 0x000fce0003f26270 */
[----:B0-----:R-:W0:Y:S02]  /*0bc0*/  MUFU.RCP R27, R27 ;  /* 0x0000001b001b7308 */ /* 0x001e240000001000 */
[----:B0-----:R-:W-:-:S06]  /*0bd0*/  IADD3 R22, PT, PT, R27, 0xffffffe, RZ ;  /* 0x0ffffffe1b167810 */ /* 0x001fcc0007ffe0ff */
[----:B------:R0:W1:Y:S02]  /*0be0*/  F2I.FTZ.U32.TRUNC.NTZ R23, R22 ;  /* 0x0000001600177305 */ /* 0x000064000021f000 */
[----:B0-----:R-:W-:Y:S02]  /*0bf0*/  MOV R22, RZ ;  /* 0x000000ff00167202 */ /* 0x001fe40000000f00 */
[----:B-1----:R-:W-:-:S05]  /*0c00*/  IADD3 R29, PT, PT, RZ, -R23, RZ ;  /* 0x80000017ff1d7210 */ /* 0x002fca0007ffe0ff */
[----:B------:R-:W-:-:S04]  /*0c10*/  IMAD R29, R29, R26, RZ ;  /* 0x0000001a1d1d7224 */ /* 0x000fc800078e02ff */
[----:B------:R-:W-:-:S06]  /*0c20*/  IMAD.HI.U32 R23, R23, R29, R22 ;  /* 0x0000001d17177227 */ /* 0x000fcc00078e0016 */
[----:B------:R-:W-:-:S05]  /*0c30*/  IMAD.HI.U32 R23, R23, R28, RZ ;  /* 0x0000001c17177227 */ /* 0x000fca00078e00ff */
[----:B------:R-:W-:-:S05]  /*0c40*/  IADD3 R23, PT, PT, -R23, RZ, RZ ;  /* 0x000000ff17177210 */ /* 0x000fca0007ffe1ff */
[C---:B------:R-:W-:Y:S02]  /*0c50*/  IMAD R27, R26.reuse, R23, R28 ;  /* 0x000000171a1b7224 */ /* 0x040fe400078e021c */
[----:B------:R-:W0:Y:S03]  /*0c60*/  LDC.64 R22, c[0x0][0x388] ;  /* 0x0000e200ff167b82 */ /* 0x000e260000000a00 */
[----:B------:R-:W-:-:S13]  /*0c70*/  ISETP.GT.U32.AND P0, PT, R26, R27, PT ;  /* 0x0000001b1a00720c */ /* 0x000fda0003f04070 */
[----:B------:R-:W-:-:S04]  /*0c80*/  @!P0 IADD3 R27, PT, PT, R27, -R26, RZ ;  /* 0x8000001a1b1b8210 */ /* 0x000fc80007ffe0ff */
[----:B------:R-:W-:-:S13]  /*0c90*/  ISETP.GT.U32.AND P0, PT, R26, R27, PT ;  /* 0x0000001b1a00720c */ /* 0x000fda0003f04070 */
[----:B------:R-:W-:Y:S02]  /*0ca0*/  @!P0 IADD3 R27, PT, PT, R27, -R26, RZ ;  /* 0x8000001a1b1b8210 */ /* 0x000fe40007ffe0ff */
[----:B------:R-:W-:Y:S02]  /*0cb0*/  ISETP.NE.AND P0, PT, RZ, UR11, PT ;  /* 0x0000000bff007c0c */ /* 0x000fe4000bf05270 */
[----:B------:R-:W-:-:S11]  /*0cc0*/  @!P1 IADD3 R27, PT, PT, -R27, RZ, RZ ;  /* 0x000000ff1b1b9210 */ /* 0x000fd60007ffe1ff */
[----:B------:R-:W-:-:S05]  /*0cd0*/  @!P0 LOP3.LUT R27, RZ, UR11, RZ, 0x33, !PT ;  /* 0x0000000bff1b8c12 */ /* 0x000fca000f8e33ff */
[----:B0-----:R-:W-:-:S06]  /*0ce0*/  IMAD.WIDE R22, R27, 0x2, R22 ;  /* 0x000000021b167825 */ /* 0x001fcc00078e0216 */
[----:B------:R-:W2:Y:S02]  /*0cf0*/  LDG.E.U16 R22, desc[UR8][R22.64] ;  /* 0x0000000816167981 */ /* 0x000ea4000c1e1500 */
[----:B--2---:R-:W-:-:S07]  /*0d00*/  HADD2.F32 R26, -RZ, R22.H0_H0 ;  /* 0x20000016ff1a7230 */ /* 0x004fce0000004100 */
.L_x_313:
[----:B------:R-:W-:Y:S05]  /*0d10*/  BSYNC.RECONVERGENT B1 ;  /* 0x0000000000017941 */ /* 0x000fea0003800200 */
.L_x_312:
[----:B------:R-:W0:Y:S01]  /*0d20*/  F2F.F64.F32 R22, R25 ;  /* 0x0000001900167310 */ /* 0x000e220000201800 */
[----:B------:R-:W-:Y:S01]  /*0d30*/  UMOV UR4, 0xa0b5ed8d ;  /* 0xa0b5ed8d00047882 */ /* 0x000fe20000000000 */
[----:B------:R-:W-:Y:S01]  /*0d40*/  UMOV UR5, 0x3eb0c6f7 ;  /* 0x3eb0c6f700057882 */ /* 0x000fe20000000000 */
[----:B------:R-:W-:-:S04]  /*0d50*/  LOP3.LUT R29, R2, 0x18, RZ, 0xc0, !PT ;  /* 0x00000018021d7812 */ /* 0x000fc800078ec0ff */
[----:B------:R-:W-:Y:S01]  /*0d60*/  LEA R28, R0, R29, 0x5 ;  /* 0x0000001d001c7211 */ /* 0x000fe200078e28ff */
[----:B0-----:R-:W-:Y:S01]  /*0d70*/  DADD R22, R22, UR4 ;  /* 0x0000000416167e29 */ /* 0x001fe20008000000 */
[----:B------:R-:W-:Y:S01]  /*0d80*/  UMOV UR4, 0xf0000000 ;  /* 0xf000000000047882 */ /* 0x000fe20000000000 */
[----:B------:R-:W-:-:S04]  /*0d90*/  UMOV UR5, 0x380fffff ;  /* 0x380fffff00057882 */ /* 0x000fc80000000000 */
[----:B------:R-:W0:Y:S02]  /*0da0*/  F2F.F32.F64 R27, R22 ;  /* 0x00000016001b7310 */ /* 0x000e240000301000 */
[----:B------:R-:W-:Y:S01]  /*0db0*/  DSETP.GEU.AND P0, PT, |R22|, UR4, PT ;  /* 0x0000000416007e2a */ /* 0x000fe2000bf0e200 */
[----:B------:R-:W-:-:S04]  /*0dc0*/  UIADD3 UR4, UPT, UPT, UR6, 0x400, URZ ;  /* 0x0000040006047890 */ /* 0x000fc8000fffe0ff */
[----:B------:R-:W-:-:S06]  /*0dd0*/  ULEA UR4, UR10, UR4, 0x18 ;  /* 0x000000040a047291 */ /* 0x000fcc000f8ec0ff */
[----:B------:R-:W-:-:S03]  /*0de0*/  IADD3 R25, PT, PT, R28, UR4, R3 ;  /* 0x000000041c197c10 */ /* 0x000fc6000fffe003 */
[----:B0-----:R-:W-:-:S06]  /*0df0*/  @!P0 FMUL R27, R27, 1.175494350822287508e-38 ;  /* 0x008000001b1b8820 */ /* 0x001fcc0000400000 */
[----:B------:R-:W0:Y:S02]  /*0e00*/  MUFU.RSQ R27, R27 ;  /* 0x0000001b001b7308 */ /* 0x000e240000001400 */
[----:B0-----:R-:W-:-:S05]  /*0e10*/  FMUL.FTZ R26, R27, R26 ;  /* 0x0000001a1b1a7220 */ /* 0x001fca0000410000 */
[----:B------:R0:W-:Y:S02]  /*0e20*/  STS [R25], R26 ;  /* 0x0000001a19007388 */ /* 0x0001e40000000800 */
.L_x_311:
[----:B------:R-:W-:Y:S05]  /*0e30*/  BSYNC.RECONVERGENT B0 ;  /* 0x0000000000007941 */ /* 0x000fea0003800200 */
.L_x_310:
[----:B0-----:R-:W-:Y:S01]  /*0e40*/  IABS R25, UR11 ;  /* 0x0000000b00197c13 */ /* 0x001fe20008000000 */
[----:B------:R-:W-:Y:S01]  /*0e50*/  BSSY.RECONVERGENT B0, `(.L_x_314) ;  /* 0x0000039000007945 */ /* 0x000fe20003800200 */
[----:B------:R-:W-:Y:S02]  /*0e60*/  IADD3 R4, PT, PT, R4, 0x8, RZ ;  /* 0x0000000804047810 */ /* 0x000fe40007ffe0ff */
[----:B------:R-:W0:Y:S01]  /*0e70*/  I2F.RP R26, R25 ;  /* 0x00000019001a7306 */ /* 0x000e220000209400 */
[----:B------:R-:W-:Y:S02]  /*0e80*/  ISETP.NE.AND P0, PT, R5, RZ, PT ;  /* 0x000000ff0500720c */ /* 0x000fe40003f05270 */
[----:B------:R-:W-:Y:S01]  /*0e90*/  ISETP.GE.AND P1, PT, R4, RZ, PT ;  /* 0x000000ff0400720c */ /* 0x000fe20003f26270 */
[----:B------:R-:W1:Y:S01]  /*0ea0*/  SHFL.BFLY PT, R5, R24, 0x1, 0x1f ;  /* 0x0c201f0018057f89 */ /* 0x000e6200000e0000 */
[----:B------:R-:W-:-:S03]  /*0eb0*/  ISETP.NE.AND P3, PT, RZ, UR11, PT ;  /* 0x0000000bff007c0c */ /* 0x000fc6000bf65270 */
[----:B0-----:R-:W0:Y:S01]  /*0ec0*/  MUFU.RCP R26, R26 ;  /* 0x0000001a001a7308 */ /* 0x001e220000001000 */
[----:B-1----:R-:W-:Y:S01]  /*0ed0*/  FADD.FTZ R5, R24, R5 ;  /* 0x0000000518057221 */ /* 0x002fe20000010000 */
[----:B0-----:R-:W-:-:S06]  /*0ee0*/  IADD3 R23, PT, PT, R26, 0xffffffe, RZ ;  /* 0x0ffffffe1a177810 */ /* 0x001fcc0007ffe0ff */
[----:B------:R-:W0:Y:S02]  /*0ef0*/  F2I.FTZ.U32.TRUNC.NTZ R23, R23 ;  /* 0x0000001700177305 */ /* 0x000e24000021f000 */
[----:B0-----:R-:W-:-:S05]  /*0f00*/  IADD3 R22, PT, PT, RZ, -R23, RZ ;  /* 0x80000017ff167210 */ /* 0x001fca0007ffe0ff */
[----:B------:R-:W-:Y:S01]  /*0f10*/  IMAD R27, R22, R25, RZ ;  /* 0x00000019161b7224 */ /* 0x000fe200078e02ff */
[----:B------:R-:W-:-:S05]  /*0f20*/  MOV R22, RZ ;  /* 0x000000ff00167202 */ /* 0x000fca0000000f00 */
[----:B------:R-:W-:Y:S01]  /*0f30*/  IMAD.HI.U32 R27, R23, R27, R22 ;  /* 0x0000001b171b7227 */ /* 0x000fe200078e0016 */
[----:B------:R-:W-:Y:S01]  /*0f40*/  IABS R22, R4 ;  /* 0x0000000400167213 */ /* 0x000fe20000000000 */
[----:B------:R-:W0:Y:S04]  /*0f50*/  S2R R23, SR_TID.X ;  /* 0x0000000000177919 */ /* 0x000e280000002100 */
[----:B------:R-:W-:-:S05]  /*0f60*/  IMAD.HI.U32 R4, R27, R22, RZ ;  /* 0x000000161b047227 */ /* 0x000fca00078e00ff */
[----:B------:R-:W-:-:S05]  /*0f70*/  IADD3 R4, PT, PT, -R4, RZ, RZ ;  /* 0x000000ff04047210 */ /* 0x000fca0007ffe1ff */
[C---:B------:R-:W-:Y:S02]  /*0f80*/  IMAD R4, R25.reuse, R4, R22 ;  /* 0x0000000419047224 */ /* 0x040fe400078e0216 */
[----:B------:R-:W1:Y:S03]  /*0f90*/  SHFL.BFLY PT, R22, R5, 0x2, 0x1f ;  /* 0x0c401f0005167f89 */ /* 0x000e6600000e0000 */
[----:B------:R-:W-:-:S13]  /*0fa0*/  ISETP.GT.U32.AND P2, PT, R25, R4, PT ;  /* 0x000000041900720c */ /* 0x000fda0003f44070 */
[----:B------:R-:W-:Y:S02]  /*0fb0*/  @!P2 IADD3 R4, PT, PT, R4, -R25, RZ ;  /* 0x800000190404a210 */ /* 0x000fe40007ffe0ff */
[----:B0-----:R-:W-:Y:S02]  /*0fc0*/  SHF.R.U32.HI R23, RZ, 0x5, R23 ;  /* 0x00000005ff177819 */ /* 0x001fe40000011617 */
[----:B------:R-:W-:Y:S02]  /*0fd0*/  ISETP.GT.U32.AND P2, PT, R25, R4, PT ;  /* 0x000000041900720c */ /* 0x000fe40003f44070 */
[----:B------:R-:W-:Y:S01]  /*0fe0*/  SHF.L.U32 R23, R23, 0x8, RZ ;  /* 0x0000000817177819 */ /* 0x000fe200000006ff */
[----:B-1----:R-:W-:-:S10]  /*0ff0*/  FADD.FTZ R26, R5, R22 ;  /* 0x00000016051a7221 */ /* 0x002fd40000010000 */
[----:B------:R-:W-:-:S04]  /*1000*/  @!P2 IADD3 R4, PT, PT, R4, -R25, RZ ;  /* 0x800000190404a210 */ /* 0x000fc80007ffe0ff */
[----:B------:R-:W-:Y:S02]  /*1010*/  MOV R25, R4 ;  /* 0x0000000400197202 */ /* 0x000fe40000000f00 */
[----:B------:R-:W-:Y:S02]  /*1020*/  LEA R4, R2, R23, 0x1 ;  /* 0x0000001702047211 */ /* 0x000fe400078e08ff */
[----:B------:R-:W-:Y:S02]  /*1030*/  @!P1 IADD3 R25, PT, PT, -R25, RZ, RZ ;  /* 0x000000ff19199210 */ /* 0x000fe40007ffe1ff */
[----:B------:R-:W-:Y:S01]  /*1040*/  @!P3 LOP3.LUT R25, RZ, UR11, RZ, 0x33, !PT ;  /* 0x0000000bff19bc12 */ /* 0x000fe2000f8e33ff */
[----:B------:R-:W-:Y:S06]  /*1050*/  @P0 BRA `(.L_x_315) ;  /* 0x0000000000600947 */ /* 0x000fec0003800000 */
[----:B------:R-:W-:-:S13]  /*1060*/  ISETP.GT.U32.AND P1, PT, R3, 0x3, PT ;  /* 0x000000030300780c */ /* 0x000fda0003f24070 */
[----:B------:R-:W0:Y:S02]  /*1070*/  @!P1 LDC.64 R22, c[0x0][0x388] ;  /* 0x0000e200ff169b82 */ /* 0x000e240000000a00 */
[----:B0-----:R-:W-:-:S05]  /*1080*/  @!P1 IMAD.WIDE R24, R25, 0x2, R22 ;  /* 0x0000000219189825 */ /* 0x001fca00078e0216 */
[----:B------:R0:W2:Y:S01]  /*1090*/  @!P1 LDG.E.U16 R5, desc[UR8][R24.64] ;  /* 0x0000000818059981 */ /* 0x0000a2000c1e1500 */
[----:B------:R-:W-:Y:S01]  /*10a0*/  FMUL.FTZ R26, R26, 1 ;  /* 0x3f8000001a1a7820 */ /* 0x000fe20000410000 */
[----:B------:R-:W-:Y:S01]  /*10b0*/  UMOV UR4, 0xa0b5ed8d ;  /* 0xa0b5ed8d00047882 */ /* 0x000fe20000000000 */
[----:B------:R-:W-:Y:S02]  /*10c0*/  UMOV UR5, 0x3eb0c6f7 ;  /* 0x3eb0c6f700057882 */ /* 0x000fe40000000000 */
[----:B------:R1:W3:Y:S01]  /*10d0*/  F2F.F64.F32 R22, R26 ;  /* 0x0000001a00167310 */ /* 0x0002e20000201800 */
[----:B0-----:R-:W-:Y:S02]  /*10e0*/  LOP3.LUT R25, R2, 0x18, RZ, 0xc0, !PT ;  /* 0x0000001802197812 */ /* 0x001fe400078ec0ff */
[----:B------:R-:W-:Y:S02]  /*10f0*/  MOV R24, 0x3f800000 ;  /* 0x3f80000000187802 */ /* 0x000fe40000000f00 */
[----:B-1----:R-:W-:Y:S01]  /*1100*/  LEA R26, R0, R25, 0x5 ;  /* 0x00000019001a7211 */ /* 0x002fe200078e28ff */
[----:B---3--:R-:W-:Y:S01]  /*1110*/  DADD R22, R22, UR4 ;  /* 0x0000000416167e29 */ /* 0x008fe20008000000 */
        /* <DEDUP_REMOVED lines=8> */
[----:B------:R-:W0:Y:S01]  /*11a0*/  MUFU.RSQ R27, R27 ;  /* 0x0000001b001b7308 */ /* 0x000e220000001400 */
[----:B--2---:R-:W-:-:S05]  /*11b0*/  @!P1 HADD2.F32 R24, -RZ, R5.H0_H0 ;  /* 0x20000005ff189230 */ /* 0x004fca0000004100 */
[----:B0-----:R-:W-:-:S05]  /*11c0*/  FMUL.FTZ R24, R27, R24 ;  /* 0x000000181b187220 */ /* 0x001fca0000410000 */
[----:B------:R0:W-:Y:S02]  /*11d0*/  STS [R3+0x40], R24 ;  /* 0x0000401803007388 */ /* 0x0001e40000000800 */
.L_x_315:
[----:B------:R-:W-:Y:S05]  /*11e0*/  BSYNC.RECONVERGENT B0 ;  /* 0x0000000000007941 */ /* 0x000fea0003800200 */
.L_x_314:
[----:B------:R-:W-:Y:S01]  /*11f0*/  BAR.SYNC.DEFER_BLOCKING 0x0 ;  /* 0x0000000000007b1d */ /* 0x000fe20000010000 */
[----:B0-----:R-:W-:Y:S01]  /*1200*/  SHF.R.U32.HI R3, RZ, 0x2, R2 ;  /* 0x00000002ff037819 */ /* 0x001fe20000011602 */
[----:B------:R-:W-:Y:S01]  /*1210*/  UIADD3 UR4, UPT, UPT, UR6, 0x400, URZ ;  /* 0x0000040006047890 */ /* 0x000fe2000fffe0ff */
[----:B------:R-:W-:Y:S02]  /*1220*/  ISETP.GE.U32.AND P0, PT, R2, 0x10, PT ;  /* 0x000000100200780c */ /* 0x000fe40003f06070 */
[----:B------:R-:W-:Y:S01]  /*1230*/  LOP3.LUT R3, R3, 0x4, RZ, 0xc0, !PT ;  /* 0x0000000403037812 */ /* 0x000fe200078ec0ff */
[----:B------:R-:W-:Y:S01]  /*1240*/  ULEA UR4, UR10, UR4, 0x18 ;  /* 0x000000040a047291 */ /* 0x000fe2000f8ec0ff */
[----:B------:R-:W-:Y:S02]  /*1250*/  MOV R2, UR12 ;  /* 0x0000000c00027c02 */ /* 0x000fe40008000f00 */
[----:B------:R-:W-:Y:S02]  /*1260*/  LEA R0, R0, R3, 0x5 ;  /* 0x0000000300007211 */ /* 0x000fe400078e28ff */
[----:B------:R-:W0:Y:S01]  /*1270*/  LDC R3, c[0x0][0x3a8] ;  /* 0x0000ea00ff037b82 */ /* 0x000e220000000800 */
[----:B------:R-:W-:Y:S01]  /*1280*/  FSEL R2, R2, UR13, !P0 ;  /* 0x0000000d02027c08 */ /* 0x000fe2000c000000 */
[----:B------:R-:W1:Y:S04]  /*1290*/  LDS.U16 R29, [R4+UR7] ;  /* 0x00000007041d7984 */ /* 0x000e680008000400 */
[----:B------:R-:W2:Y:S04]  /*12a0*/  LDS.U16 R25, [R4+UR7+0x40] ;  /* 0x0000400704197984 */ /* 0x000ea80008000400 */
[----:B------:R-:W3:Y:S01]  /*12b0*/  LDS R24, [R0+UR4] ;  /* 0x0000000400187984 */ /* 0x000ee20008000800 */
[----:B0-----:R-:W0:Y:S03]  /*12c0*/  @P0 LDC R3, c[0x0][0x3ac] ;  /* 0x0000eb00ff030b82 */ /* 0x001e260000000800 */
[----:B------:R-:W4:Y:S01]  /*12d0*/  LDS R22, [R0+UR4+0x8] ;  /* 0x0000080400167984 */ /* 0x000f220008000800 */
[----:B-1----:R-:W1:Y:S08]  /*12e0*/  I2F.S8 R5, R29 ;  /* 0x0000001d00057306 */ /* 0x002e700000001400 */
[----:B------:R-:W5:Y:S01]  /*12f0*/  I2F.S8 R27, R29.B1 ;  /* 0x1000001d001b7306 */ /* 0x000f620000001400 */
[----:B-1----:R-:W-:-:S07]  /*1300*/  FMUL.FTZ R5, R2, R5 ;  /* 0x0000000502057220 */ /* 0x002fce0000410000 */
[----:B--2---:R-:W1:Y:S01]  /*1310*/  I2F.S8 R23, R25 ;  /* 0x0000001900177306 */ /* 0x004e620000001400 */
[----:B---3--:R-:W-:Y:S02]  /*1320*/  FMUL.FTZ R26, R24, R5 ;  /* 0x00000005181a7220 */ /* 0x008fe40000410000 */
[----:B------:R-:W2:Y:S01]  /*1330*/  LDS.U16 R5, [R4+UR7+0x80] ;  /* 0x0000800704057984 */ /* 0x000ea20008000400 */
[----:B-----5:R-:W-:-:S04]  /*1340*/  FMUL.FTZ R27, R2, R27 ;  /* 0x0000001b021b7220 */ /* 0x020fc80000410000 */
[----:B------:R-:W3:Y:S01]  /*1350*/  I2F.S8 R28, R25.B1 ;  /* 0x10000019001c7306 */ /* 0x000ee20000001400 */
[----:B0-----:R-:W-:Y:S01]  /*1360*/  FMUL.FTZ R29, R3, R26 ;  /* 0x0000001a031d7220 */ /* 0x001fe20000410000 */
[----:B------:R-:W-:Y:S01]  /*1370*/  FMUL.FTZ R24, R24, R27 ;  /* 0x0000001b18187220 */ /* 0x000fe20000410000 */
[----:B-1----:R-:W-:-:S03]  /*1380*/  FMUL.FTZ R27, R2, R23 ;  /* 0x00000017021b7220 */ /* 0x002fc60000410000 */
[----:B------:R-:W-:Y:S02]  /*1390*/  FMUL.FTZ R24, R3, R24 ;  /* 0x0000001803187220 */ /* 0x000fe40000410000 */
[----:B------:R-:W-:Y:S01]  /*13a0*/  F2I.S8.NTZ R23, R29 ;  /* 0x0000001d00177305 */ /* 0x000fe20000202100 */
[----:B---3--:R-:W-:Y:S01]  /*13b0*/  FMUL.FTZ R26, R2, R28 ;  /* 0x0000001c021a7220 */ /* 0x008fe20000410000 */
[----:B----4-:R-:W-:-:S06]  /*13c0*/  FMUL.FTZ R28, R22, R27 ;  /* 0x0000001b161c7220 */ /* 0x010fcc0000410000 */
[----:B------:R0:W1:Y:S01]  /*13d0*/  F2I.S8.NTZ R27, R24 ;  /* 0x00000018001b7305 */ /* 0x0000620000202100 */
[----:B------:R-:W-:Y:S02]  /*13e0*/  FMUL.FTZ R26, R22, R26 ;  /* 0x0000001a161a7220 */ /* 0x000fe40000410000 */
[----:B------:R-:W3:Y:S02]  /*13f0*/  LDS R22, [R0+UR4+0x10] ;  /* 0x0000100400167984 */ /* 0x000ee40008000800 */
[C---:B------:R-:W-:Y:S01]  /*1400*/  FMUL.FTZ R25, R3.reuse, R26 ;  /* 0x0000001a03197220 */ /* 0x040fe20000410000 */
[----:B0-----:R-:W-:-:S05]  /*1410*/  FMUL.FTZ R24, R3, R28 ;  /* 0x0000001c03187220 */ /* 0x001fca0000410000 */
[----:B------:R-:W-:Y:S01]  /*1420*/  F2I.S8.NTZ R25, R25 ;  /* 0x0000001900197305 */ /* 0x000fe20000202100 */
[----:B------:R-:W0:Y:S01]  /*1430*/  LDS.U16 R28, [R4+UR7+0xc0] ;  /* 0x0000c007041c7984 */ /* 0x000e220008000400 */
[----:B-1----:R-:W-:-:S03]  /*1440*/  PRMT R23, R27, 0x7604, R23 ;  /* 0x000076041b177816 */ /* 0x002fc60000000017 */
[----:B------:R-:W1:Y:S03]  /*1450*/  LDS.U16 R27, [R4+UR7+0x200] ;  /* 0x00020007041b7984 */ /* 0x000e660008000400 */
[----:B--2---:R-:W2:Y:S01]  /*1460*/  I2F.S8 R29, R5 ;  /* 0x00000005001d7306 */ /* 0x004ea20000001400 */
[----:B------:R4:W-:Y:S04]  /*1470*/  STG.E.U16 desc[UR8][R6.64], R23 ;  /* 0x0000001706007986 */ /* 0x0009e8000c101508 */
[----:B------:R-:W-:Y:S03]  /*1480*/  LDS.U16 R7, [R4+UR7+0x240] ;  /* 0x0002400704077984 */ /* 0x000fe60008000400 */
[----:B------:R-:W4:Y:S01]  /*1490*/  F2I.S8.NTZ R24, R24 ;  /* 0x0000001800187305 */ /* 0x000f220000202100 */
[----:B--2---:R-:W-:-:S07]  /*14a0*/  FMUL.FTZ R29, R2, R29 ;  /* 0x0000001d021d7220 */ /* 0x004fce0000410000 */
[----:B------:R-:W2:Y:S01]  /*14b0*/  I2F.S8 R26, R5.B1 ;  /* 0x10000005001a7306 */ /* 0x000ea20000001400 */
[----:B----4-:R-:W-:Y:S01]  /*14c0*/  PRMT R23, R25, 0x7604, R24 ;  /* 0x0000760419177816 */ /* 0x010fe20000000018 */
[----:B---3--:R-:W-:-:S04]  /*14d0*/  FMUL.FTZ R24, R22, R29 ;  /* 0x0000001d16187220 */ /* 0x008fc80000410000 */
[----:B------:R-:W-:Y:S01]  /*14e0*/  FMUL.FTZ R24, R3, R24 ;  /* 0x0000001803187220 */ /* 0x000fe20000410000 */
[----:B------:R3:W-:Y:S01]  /*14f0*/  STG.E.U16 desc[UR8][R8.64], R23 ;  /* 0x0000001708007986 */ /* 0x0007e2000c101508 */
[----:B--2---:R-:W-:Y:S02]  /*1500*/  FMUL.FTZ R26, R2, R26 ;  /* 0x0000001a021a7220 */ /* 0x004fe40000410000 */
[----:B------:R2:W-:Y:S01]  /*1510*/  F2I.S8.NTZ R5, R24 ;  /* 0x0000001800057305 */ /* 0x0005e20000202100 */
[----:B------:R-:W-:Y:S01]  /*1520*/  LDS.U16 R23, [R4+UR7+0x280] ;  /* 0x0002800704177984 */ /* 0x000fe20008000400 */
[----:B------:R-:W-:-:S03]  /*1530*/  FMUL.FTZ R22, R22, R26 ;  /* 0x0000001a16167220 */ /* 0x000fc60000410000 */
[----:B------:R-:W4:Y:S01]  /*1540*/  LDS R26, [R0+UR4+0x18] ;  /* 0x00001804001a7984 */ /* 0x000f220008000800 */
[----:B------:R-:W-:Y:S02]  /*1550*/  FMUL.FTZ R22, R3, R22 ;  /* 0x0000001603167220 */ /* 0x000fe40000410000 */
[----:B0-----:R-:W0:Y:S01]  /*1560*/  I2F.S8 R6, R28 ;  /* 0x0000001c00067306 */ /* 0x001e220000001400 */
[----:B--2---:R-:W2:Y:S07]  /*1570*/  LDS R24, [R0+UR4+0x40] ;  /* 0x0000400400187984 */ /* 0x004eae0008000800 */
[----:B------:R-:W5:Y:S01]  /*1580*/  F2I.S8.NTZ R25, R22 ;  /* 0x0000001600197305 */ /* 0x000f620000202100 */
[----:B0-----:R-:W-:-:S07]  /*1590*/  FMUL.FTZ R6, R2, R6 ;  /* 0x0000000602067220 */ /* 0x001fce0000410000 */
[----:B------:R-:W3:Y:S01]  /*15a0*/  I2F.S8 R22, R28.B1 ;  /* 0x1000001c00167306 */ /* 0x000ee20000001400 */
[----:B-----5:R-:W-:-:S07]  /*15b0*/  PRMT R5, R25, 0x7604, R5 ;  /* 0x0000760419057816 */ /* 0x020fce0000000005 */
[----:B-1----:R-:W0:Y:S01]  /*15c0*/  I2F.S8 R29, R27 ;  /* 0x0000001b001d7306 */ /* 0x002e220000001400 */
[----:B------:R-:W1:Y:S04]  /*15d0*/  LDS R25, [R0+UR4+0x48] ;  /* 0x0000480400197984 */ /* 0x000e680008000800 */
[----:B------:R-:W-:Y:S01]  /*15e0*/  STG.E.U16 desc[UR8][R10.64], R5 ;  /* 0x000000050a007986 */ /* 0x000fe2000c101508 */
[----:B---3--:R-:W-:Y:S02]  /*15f0*/  FMUL.FTZ R9, R2, R22 ;  /* 0x0000001602097220 */ /* 0x008fe40000410000 */
[----:B------:R-:W3:Y:S01]  /*1600*/  I2F.S8 R27, R27.B1 ;  /* 0x1000001b001b7306 */ /* 0x000ee20000001400 */
[C---:B----4-:R-:W-:Y:S01]  /*1610*/  FMUL.FTZ R22, R26.reuse, R6 ;  /* 0x000000061a167220 */ /* 0x050fe20000410000 */
[----:B------:R-:W-:Y:S01]  /*1620*/  FMUL.FTZ R8, R26, R9 ;  /* 0x000000091a087220 */ /* 0x000fe20000410000 */
[----:B0-----:R-:W-:-:S05]  /*1630*/  FMUL.FTZ R29, R2, R29 ;  /* 0x0000001d021d7220 */ /* 0x001fca0000410000 */
[----:B------:R-:W0:Y:S01]  /*1640*/  I2F.S8 R9, R7 ;  /* 0x0000000700097306 */ /* 0x000e220000001400 */
[----:B------:R-:W-:Y:S01]  /*1650*/  FMUL.FTZ R8, R3, R8 ;  /* 0x0000000803087220 */ /* 0x000fe20000410000 */
[----:B--2---:R-:W-:Y:S02]  /*1660*/  FMUL.FTZ R6, R24, R29 ;  /* 0x0000001d18067220 */ /* 0x004fe40000410000 */
[----:B------:R2:W4:Y:S01]  /*1670*/  LDS.U16 R29, [R4+UR7+0x2c0] ;  /* 0x0002c007041d7984 */ /* 0x0005220008000400 */
[----:B---3--:R-:W-:-:S03]  /*1680*/  FMUL.FTZ R26, R2, R27 ;  /* 0x0000001b021a7220 */ /* 0x008fc60000410000 */
[----:B------:R-:W3:Y:S01]  /*1690*/  I2F.S8 R28, R7.B1 ;  /* 0x10000007001c7306 */ /* 0x000ee20000001400 */
[----:B------:R-:W5:Y:S01]  /*16a0*/  LDS R27, [R0+UR4+0x50] ;  /* 0x00005004001b7984 */ /* 0x000f620008000800 */
[----:B------:R-:W-:Y:S01]  /*16b0*/  FMUL.FTZ R6, R3, R6 ;  /* 0x0000000603067220 */ /* 0x000fe20000410000 */
[----:B------:R-:W-:Y:S02]  /*16c0*/  FMUL.FTZ R24, R24, R26 ;  /* 0x0000001a18187220 */ /* 0x000fe40000410000 */
[----:B------:R-:W5:Y:S01]  /*16d0*/  LDS R0, [R0+UR4+0x58] ;  /* 0x0000580400007984 */ /* 0x000f620008000800 */
[C---:B0-----:R-:W-:Y:S02]  /*16e0*/  FMUL.FTZ R26, R2.reuse, R9 ;  /* 0x00000009021a7220 */ /* 0x041fe40000410000 */
[----:B------:R-:W-:Y:S01]  /*16f0*/  F2I.S8.NTZ R6, R6 ;  /* 0x0000000600067305 */ /* 0x000fe20000202100 */
[----:B---3--:R-:W-:-:S07]  /*1700*/  FMUL.FTZ R28, R2, R28 ;  /* 0x0000001c021c7220 */ /* 0x008fce0000410000 */
[----:B------:R-:W0:Y:S01]  /*1710*/  I2F.S8 R9, R23 ;  /* 0x0000001700097306 */ /* 0x000e220000001400 */
[C---:B-1----:R-:W-:Y:S01]  /*1720*/  FMUL.FTZ R26, R25.reuse, R26 ;  /* 0x0000001a191a7220 */ /* 0x042fe20000410000 */
[----:B------:R-:W-:-:S04]  /*1730*/  FMUL.FTZ R28, R25, R28 ;  /* 0x0000001c191c7220 */ /* 0x000fc80000410000 */
[----:B------:R-:W-:Y:S02]  /*1740*/  FMUL.FTZ R28, R3, R28 ;  /* 0x0000001c031c7220 */ /* 0x000fe40000410000 */
[----:B------:R-:W2:Y:S01]  /*1750*/  I2F.S8 R25, R23.B1 ;  /* 0x1000001700197306 */ /* 0x000ea20000001400 */
[----:B0-----:R-:W-:-:S07]  /*1760*/  FMUL.FTZ R9, R2, R9 ;  /* 0x0000000902097220 */ /* 0x001fce0000410000 */
[----:B------:R0:W-:Y:S01]  /*1770*/  F2I.S8.NTZ R23, R8 ;  /* 0x0000000800177305 */ /* 0x0001e20000202100 */
[----:B--2---:R-:W-:-:S07]  /*1780*/  FMUL.FTZ R4, R2, R25 ;  /* 0x0000001902047220 */ /* 0x004fce0000410000 */
[----:B----4-:R-:W1:Y:S01]  /*1790*/  I2F.S8 R7, R29 ;  /* 0x0000001d00077306 */ /* 0x010e620000001400 */
[----:B-----5:R-:W-:Y:S01]  /*17a0*/  FMUL.FTZ R25, R27, R9 ;  /* 0x000000091b197220 */ /* 0x020fe20000410000 */
[----:B0-----:R-:W-:Y:S01]  /*17b0*/  FMUL.FTZ R8, R3, R24 ;  /* 0x0000001803087220 */ /* 0x001fe20000410000 */
[----:B------:R-:W-:Y:S01]  /*17c0*/  FMUL.FTZ R9, R27, R4 ;  /* 0x000000041b097220 */ /* 0x000fe20000410000 */
[C---:B------:R-:W-:Y:S01]  /*17d0*/  FMUL.FTZ R4, R3.reuse, R22 ;  /* 0x0000001603047220 */ /* 0x040fe20000410000 */
[C---:B------:R-:W-:Y:S01]  /*17e0*/  FMUL.FTZ R24, R3.reuse, R25 ;  /* 0x0000001903187220 */ /* 0x040fe20000410000 */
[C---:B------:R-:W-:Y:S02]  /*17f0*/  FMUL.FTZ R22, R3.reuse, R26 ;  /* 0x0000001a03167220 */ /* 0x040fe40000410000 */
[----:B------:R-:W0:Y:S01]  /*1800*/  I2F.S8 R27, R29.B1 ;  /* 0x1000001d001b7306 */ /* 0x000e220000001400 */
[----:B-1----:R-:W-:Y:S01]  /*1810*/  FMUL.FTZ R25, R2, R7 ;  /* 0x0000000702197220 */ /* 0x002fe20000410000 */
[----:B------:R-:W-:-:S06]  /*1820*/  FMUL.FTZ R7, R3, R9 ;  /* 0x0000000903077220 */ /* 0x000fcc0000410000 */
[----:B------:R-:W1:Y:S01]  /*1830*/  F2I.S8.NTZ R4, R4 ;  /* 0x0000000400047305 */ /* 0x000e620000202100 */
[----:B0-----:R-:W-:Y:S01]  /*1840*/  FMUL.FTZ R27, R2, R27 ;  /* 0x0000001b021b7220 */ /* 0x001fe20000410000 */
[----:B------:R-:W-:-:S06]  /*1850*/  FMUL.FTZ R2, R0, R25 ;  /* 0x0000001900027220 */ /* 0x000fcc0000410000 */
[----:B------:R-:W0:Y:S01]  /*1860*/  F2I.S8.NTZ R8, R8 ;  /* 0x0000000800087305 */ /* 0x000e220000202100 */
[----:B------:R-:W-:Y:S01]  /*1870*/  FMUL.FTZ R26, R0, R27 ;  /* 0x0000001b001a7220 */ /* 0x000fe20000410000 */
[----:B------:R-:W-:-:S03]  /*1880*/  FMUL.FTZ R0, R3, R2 ;  /* 0x0000000203007220 */ /* 0x000fc60000410000 */
[----:B------:R-:W-:Y:S01]  /*1890*/  FMUL.FTZ R26, R3, R26 ;  /* 0x0000001a031a7220 */ /* 0x000fe20000410000 */
[----:B-1----:R-:W-:Y:S02]  /*18a0*/  PRMT R23, R23, 0x7604, R4 ;  /* 0x0000760417177816 */ /* 0x002fe40000000004 */
[----:B------:R-:W-:Y:S03]  /*18b0*/  F2I.S8.NTZ R22, R22 ;  /* 0x0000001600167305 */ /* 0x000fe60000202100 */
[----:B------:R-:W-:Y:S01]  /*18c0*/  STG.E.U16 desc[UR8][R12.64], R23 ;  /* 0x000000170c007986 */ /* 0x000fe2000c101508 */
[----:B0-----:R-:W-:-:S04]  /*18d0*/  PRMT R9, R8, 0x7604, R6 ;  /* 0x0000760408097816 */ /* 0x001fc80000000006 */
        /* <DEDUP_REMOVED lines=13> */
.L_x_316:
        /* <DEDUP_REMOVED lines=13> */
.L_x_385:


//--------------------- .text._ZN17fastertransformer33normalize_for_FMHA_headz32_kernelILi1ELi1ELi1EEEvP7__half2PK6__halfiiiif --------------------------
	.section	.text._ZN17fastertransformer33normalize_for_FMHA_headz32_kernelILi1ELi1ELi1EEEvP7__half2PK6__halfiiiif,"ax",@progbits
	.align	128
        .global         _ZN17fastertransformer33normalize_for_FMHA_headz32_kernelILi1ELi1ELi1EEEvP7__half2PK6__halfiiiif
        .type           _ZN17fastertransformer33normalize_for_FMHA_headz32_kernelILi1ELi1ELi1EEEvP7__half2PK6__halfiiiif,@function
        .size           _ZN17fastertransformer33normalize_for_FMHA_headz32_kernelILi1ELi1ELi1EEEvP7__half2PK6__halfiiiif,(.L_x_386 - _ZN17fastertransformer33normalize_for_FMHA_headz32_kernelILi1ELi1ELi1EEEvP7__half2PK6__halfiiiif)
        .other          _ZN17fastertransformer33normalize_for_FMHA_headz32_kernelILi1ELi1ELi1EEEvP7__half2PK6__halfiiiif,@"STO_CUDA_ENTRY STV_DEFAULT"
_ZN17fastertransformer33normalize_for_FMHA_headz32_kernelILi1ELi1ELi1EEEvP7__half2PK6__halfiiiif:
.text._ZN17fastertransformer33normalize_for_FMHA_headz32_kernelILi1ELi1ELi1EEEvP7__half2PK6__halfiiiif:
[----:B------:R-:W-:Y:S01]  /*0000*/  LDC R1, c[0x0][0x37c] ;  /* 0x0000df00ff017b82 */ /* 0x000fe20000000800 */
[----:B------:R-:W0:Y:S01]  /*0010*/  S2R R14, SR_TID.X ;  /* 0x00000000000e7919 */ /* 0x000e220000002100 */
[----:B------:R-:W1:Y:S06]  /*0020*/  LDCU UR4, c[0x0][0x39c] ;  /* 0x00007380ff0477ac */ /* 0x000e6c0008000800 */
[----:B------:R-:W2:Y:S01]  /*0030*/  LDC.64 R2, c[0x0][0x380] ;  /* 0x0000e000ff027b82 */ /* 0x000ea20000000a00 */
[----:B------:R-:W3:Y:S01]  /*0040*/  S2R R7, SR_CTAID.X ;  /* 0x0000000000077919 */ /* 0x000ee20000002500 */
[----:B------:R-:W4:Y:S06]  /*0050*/  LDCU.64 UR8, c[0x0][0x358] ;  /* 0x00006b00ff0877ac */ /* 0x000f2c0008000a00 */
[----:B------:R-:W5:Y:S01]  /*0060*/  LDC R6, c[0x0][0x398] ;  /* 0x0000e600ff067b82 */ /* 0x000f620000000800 */
[----:B0-----:R-:W-:-:S02]  /*0070*/  SHF.R.U32.HI R4, RZ, 0x5, R14 ;  /* 0x00000005ff047819 */ /* 0x001fc4000001160e */
[----:B------:R-:W-:Y:S02]  /*0080*/  LOP3.LUT R5, R14, 0x1f, RZ, 0xc0, !PT ;  /* 0x0000001f0e057812 */ /* 0x000fe400078ec0ff */
[----:B---3--:R-:W-:-:S05]  /*0090*/  IADD3 R0, PT, PT, R4, R7, RZ ;  /* 0x0000000704007210 */ /* 0x008fca0007ffe0ff */
[----:B-1----:R-:W-:Y:S01]  /*00a0*/  IMAD R0, R0, UR4, RZ ;  /* 0x0000000400007c24 */ /* 0x002fe2000f8e02ff */
[----:B------:R-:W5:Y:S03]  /*00b0*/  LDCU UR4, c[0x0][0x394] ;  /* 0x00007280ff0477ac */ /* 0x000f660008000800 */
[----:B------:R-:W-:-:S05]  /*00c0*/  IMAD R0, R0, 0x3, RZ ;  /* 0x0000000300007824 */ /* 0x000fca00078e02ff */
[----:B------:R-:W-:-:S04]  /*00d0*/  LEA.HI R0, R0, R0, RZ, 0x1 ;  /* 0x0000000000007211 */ /* 0x000fc800078f08ff */
[----:B------:R-:W-:-:S05]  /*00e0*/  LEA.HI.SX32 R9, R0, R5, 0x1f ;  /* 0x0000000500097211 */ /* 0x000fca00078ffaff */
[----:B--2---:R-:W-:-:S05]  /*00f0*/  IMAD.WIDE R2, R9, 0x4, R2 ;  /* 0x0000000409027825 */ /* 0x004fca00078e0202 */
[----:B----4-:R-:W2:Y:S01]  /*0100*/  LDG.E R13, desc[UR8][R2.64] ;  /* 0x00000008020d7981 */ /* 0x010ea2000c1e1900 */
[----:B------:R-:W0:Y:S01]  /*0110*/  S2UR UR5, SR_CgaCtaId ;  /* 0x00000000000579c3 */ /* 0x000e220000008800 */
[----:B-----5:R-:W-:Y:S01]  /*0120*/  IMAD R8, R6, UR4, RZ ;  /* 0x0000000406087c24 */ /* 0x020fe2000f8e02ff */
[----:B------:R-:W-:Y:S01]  /*0130*/  UMOV UR4, 0x400 ;  /* 0x0000040000047882 */ /* 0x000fe20000000000 */
[----:B------:R-:W-:Y:S01]  /*0140*/  IABS R16, R7 ;  /* 0x0000000700107213 */ /* 0x000fe20000000000 */
[----:B------:R-:W-:Y:S01]  /*0150*/  BSSY.RECONVERGENT B0, `(.L_x_317) ;  /* 0x000005d000007945 */ /* 0x000fe20003800200 */
[----:B------:R-:W-:Y:S02]  /*0160*/  IABS R19, R6 ;  /* 0x0000000600137213 */ /* 0x000fe40000000000 */
[-C--:B------:R-:W-:Y:S02]  /*0170*/  IABS R9, R8.reuse ;  /* 0x0000000800097213 */ /* 0x080fe40000000000 */
[----:B------:R-:W-:-:S02]  /*0180*/  IABS R18, R8 ;  /* 0x0000000800127213 */ /* 0x000fc40000000000 */
[----:B------:R-:W1:Y:S01]  /*0190*/  I2F.RP R12, R9 ;  /* 0x00000009000c7306 */ /* 0x000e620000209400 */
[----:B------:R-:W-:Y:S02]  /*01a0*/  ISETP.GE.AND P1, PT, R7, RZ, PT ;  /* 0x000000ff0700720c */ /* 0x000fe40003f26270 */
[----:B------:R-:W-:Y:S01]  /*01b0*/  IADD3 R18, PT, PT, RZ, -R18, RZ ;  /* 0x80000012ff127210 */ /* 0x000fe20007ffe0ff */
[----:B0-----:R-:W-:-:S04]  /*01c0*/  ULEA UR6, UR5, UR4, 0x18 ;  /* 0x0000000405067291 */ /* 0x001fc8000f8ec0ff */
[----:B-1----:R-:W0:Y:S01]  /*01d0*/  MUFU.RCP R12, R12 ;  /* 0x0000000c000c7308 */ /* 0x002e220000001000 */
[----:B------:R-:W-:Y:S01]  /*01e0*/  UIADD3 UR4, UPT, UPT, UR4, 0x80, URZ ;  /* 0x0000008004047890 */ /* 0x000fe2000fffe0ff */
[----:B------:R-:W-:-:S03]  /*01f0*/  LEA R0, R14, UR6, 0x2 ;  /* 0x000000060e007c11 */ /* 0x000fc6000f8e10ff */
[----:B------:R-:W-:Y:S01]  /*0200*/  ULEA UR4, UR5, UR4, 0x18 ;  /* 0x0000000405047291 */ /* 0x000fe2000f8ec0ff */
[----:B0-----:R-:W-:-:S06]  /*0210*/  IADD3 R11, PT, PT, R12, 0xffffffe, RZ ;  /* 0x0ffffffe0c0b7810 */ /* 0x001fcc0007ffe0ff */
[----:B------:R-:W0:Y:S02]  /*0220*/  F2I.FTZ.U32.TRUNC.NTZ R11, R11 ;  /* 0x0000000b000b7305 */ /* 0x000e24000021f000 */
[----:B0-----:R-:W-:-:S04]  /*0230*/  IMAD.MOV R10, RZ, RZ, -R11 ;  /* 0x000000ffff0a7224 */ /* 0x001fc800078e0a0b */
[----:B------:R-:W-:Y:S02]  /*0240*/  IMAD R17, R10, R9, RZ ;  /* 0x000000090a117224 */ /* 0x000fe400078e02ff */
[----:B------:R-:W-:-:S05]  /*0250*/  HFMA2 R10, -RZ, RZ, 0, 0 ;  /* 0x00000000ff0a7431 */ /* 0x000fca00000001ff */
[----:B------:R-:W-:-:S04]  /*0260*/  IMAD.HI.U32 R12, R11, R17, R10 ;  /* 0x000000110b0c7227 */ /* 0x000fc800078e000a */
[----:B------:R-:W-:-:S04]  /*0270*/  IMAD.MOV.U32 R10, RZ, RZ, R19 ;  /* 0x000000ffff0a7224 */ /* 0x000fc800078e0013 */
[----:B------:R-:W0:Y:S08]  /*0280*/  I2F.RP R17, R10 ;  /* 0x0000000a00117306 */ /* 0x000e300000209400 */
[----:B0-----:R-:W0:Y:S01]  /*0290*/  MUFU.RCP R17, R17 ;  /* 0x0000001100117308 */ /* 0x001e220000001000 */
[----:B--2---:R1:W-:Y:S01]  /*02a0*/  STS [R0], R13 ;  /* 0x0000000d00007388 */ /* 0x0043e20000000800 */
[----:B------:R-:W-:Y:S01]  /*02b0*/  BAR.SYNC.DEFER_BLOCKING 0x0 ;  /* 0x0000000000007b1d */ /* 0x000fe20000010000 */
[----:B-1----:R-:W-:-:S05]  /*02c0*/  MOV R13, R16 ;  /* 0x00000010000d7202 */ /* 0x002fca0000000f00 */
[----:B------:R-:W-:-:S04]  /*02d0*/  IMAD.HI.U32 R12, R12, R13, RZ ;  /* 0x0000000d0c0c7227 */ /* 0x000fc800078e00ff */
[----:B------:R-:W-:Y:S01]  /*02e0*/  IMAD R12, R12, R18, R13 ;  /* 0x000000120c0c7224 */ /* 0x000fe200078e020d */
[----:B0-----:R-:W-:-:S04]  /*02f0*/  IADD3 R13, PT, PT, R17, 0xffffffe, RZ ;  /* 0x0ffffffe110d7810 */ /* 0x001fc80007ffe0ff */
[----:B------:R-:W-:Y:S02]  /*0300*/  ISETP.GT.U32.AND P0, PT, R9, R12, PT ;  /* 0x0000000c0900720c */ /* 0x000fe40003f04070 */
[----:B------:R-:W0:Y:S01]  /*0310*/  F2I.FTZ.U32.TRUNC.NTZ R13, R13 ;  /* 0x0000000d000d7305 */ /* 0x000e22000021f000 */
[----:B------:R-:W1:Y:S10]  /*0320*/  LDS R15, [R0] ;  /* 0x00000000000f7984 */ /* 0x000e740000000800 */
[----:B------:R-:W-:-:S05]  /*0330*/  @!P0 IMAD.IADD R12, R12, 0x1, -R9 ;  /* 0x000000010c0c8824 */ /* 0x000fca00078e0a09 */
[----:B------:R-:W-:-:S13]  /*0340*/  ISETP.GT.U32.AND P0, PT, R9, R12, PT ;  /* 0x0000000c0900720c */ /* 0x000fda0003f04070 */
[----:B------:R-:W-:Y:S02]  /*0350*/  @!P0 IADD3 R12, PT, PT, R12, -R9, RZ ;  /* 0x800000090c0c8210 */ /* 0x000fe40007ffe0ff */
[----:B------:R-:W-:Y:S02]  /*0360*/  ISETP.NE.AND P0, PT, R8, RZ, PT ;  /* 0x000000ff0800720c */ /* 0x000fe40003f05270 */
[----:B0-----:R-:W-:Y:S01]  /*0370*/  IADD3 R9, PT, PT, RZ, -R13, RZ ;  /* 0x8000000dff097210 */ /* 0x001fe20007ffe0ff */
[----:B------:R-:W-:Y:S01]  /*0380*/  @!P1 IMAD.MOV R12, RZ, RZ, -R12 ;  /* 0x000000ffff0c9224 */ /* 0x000fe200078e0a0c */
[----:B------:R-:W-:-:S03]  /*0390*/  ISETP.NE.AND P1, PT, R6, RZ, PT ;  /* 0x000000ff0600720c */ /* 0x000fc60003f25270 */
[----:B------:R-:W-:Y:S02]  /*03a0*/  IMAD R9, R9, R10, RZ ;  /* 0x0000000a09097224 */ /* 0x000fe400078e02ff */
[--C-:B-1----:R-:W-:Y:S02]  /*03b0*/  HADD2.F32 R11, -RZ, R15.reuse.H1_H1 ;  /* 0x3000000fff0b7230 */ /* 0x102fe40000004100 */
[----:B------:R-:W-:Y:S02]  /*03c0*/  HADD2.F32 R15, -RZ, R15.H0_H0 ;  /* 0x2000000fff0f7230 */ /* 0x000fe40000004100 */
[----:B------:R-:W-:Y:S01]  /*03d0*/  @!P0 LOP3.LUT R12, RZ, R8, RZ, 0x33, !PT ;  /* 0x00000008ff0c8212 */ /* 0x000fe200078e33ff */
[----:B------:R-:W-:-:S03]  /*03e0*/  FMUL.FTZ R16, R11, R11 ;  /* 0x0000000b0b107220 */ /* 0x000fc60000410000 */
[----:B------:R-:W-:Y:S01]  /*03f0*/  IADD3 R7, PT, PT, R12, R4, RZ ;  /* 0x000000040c077210 */ /* 0x000fe20007ffe0ff */
[----:B------:R-:W-:Y:S02]  /*0400*/  IMAD.MOV.U32 R12, RZ, RZ, RZ ;  /* 0x000000ffff0c7224 */ /* 0x000fe400078e00ff */
[----:B------:R-:W-:Y:S01]  /*0410*/  FFMA.FTZ R16, R15, R15, R16 ;  /* 0x0000000f0f107223 */ /* 0x000fe20000010010 */
[----:B------:R-:W-:Y:S01]  /*0420*/  IABS R8, R7 ;  /* 0x0000000700087213 */ /* 0x000fe20000000000 */
[----:B------:R-:W-:-:S04]  /*0430*/  IMAD.HI.U32 R12, R13, R9, R12 ;  /* 0x000000090d0c7227 */ /* 0x000fc800078e000c */
[----:B------:R-:W-:Y:S01]  /*0440*/  FADD.FTZ R16, RZ, R16 ;  /* 0x00000010ff107221 */ /* 0x000fe20000010000 */
[----:B------:R-:W-:-:S04]  /*0450*/  MOV R9, R8 ;  /* 0x0000000800097202 */ /* 0x000fc80000000f00 */
[----:B------:R-:W0:Y:S01]  /*0460*/  SHFL.BFLY PT, R11, R16, 0x1, 0x1f ;  /* 0x0c201f00100b7f89 */ /* 0x000e2200000e0000 */
[----:B------:R-:W-:-:S05]  /*0470*/  IMAD.HI.U32 R12, R12, R9, RZ ;  /* 0x000000090c0c7227 */ /* 0x000fca00078e00ff */
[----:B------:R-:W-:-:S05]  /*0480*/  IADD3 R12, PT, PT, -R12, RZ, RZ ;  /* 0x000000ff0c0c7210 */ /* 0x000fca0007ffe1ff */
[----:B------:R-:W-:-:S05]  /*0490*/  IMAD R9, R10, R12, R9 ;  /* 0x0000000c0a097224 */ /* 0x000fca00078e0209 */
[----:B------:R-:W-:Y:S01]  /*04a0*/  ISETP.GT.U32.AND P0, PT, R10, R9, PT ;  /* 0x000000090a00720c */ /* 0x000fe20003f04070 */
[----:B0-----:R-:W-:-:S05]  /*04b0*/  FADD.FTZ R11, R16, R11 ;  /* 0x0000000b100b7221 */ /* 0x001fca0000010000 */
[----:B------:R-:W0:Y:S07]  /*04c0*/  SHFL.BFLY PT, R18, R11, 0x2, 0x1f ;  /* 0x0c401f000b127f89 */ /* 0x000e2e00000e0000 */
[----:B------:R-:W-:Y:S01]  /*04d0*/  @!P0 IMAD.IADD R9, R9, 0x1, -R10 ;  /* 0x0000000109098824 */ /* 0x000fe200078e0a0a */
[----:B------:R-:W-:Y:S02]  /*04e0*/  ISETP.GE.AND P0, PT, R7, RZ, PT ;  /* 0x000000ff0700720c */ /* 0x000fe40003f06270 */
[----:B------:R-:W-:-:S02]  /*04f0*/  SHF.R.U32.HI R7, RZ, 0x2, R5 ;  /* 0x00000002ff077819 */ /* 0x000fc40000011605 */
[----:B------:R-:W-:-:S13]  /*0500*/  ISETP.GT.U32.AND P2, PT, R10, R9, PT ;  /* 0x000000090a00720c */ /* 0x000fda0003f44070 */
[----:B------:R-:W-:Y:S02]  /*0510*/  @!P2 IADD3 R9, PT, PT, R9, -R10, RZ ;  /* 0x8000000a0909a210 */ /* 0x000fe40007ffe0ff */
[----:B------:R-:W-:Y:S02]  /*0520*/  LOP3.LUT P2, RZ, R14, 0xf, RZ, 0xc0, !PT ;  /* 0x0000000f0eff7812 */ /* 0x000fe4000784c0ff */
[----:B------:R-:W-:Y:S01]  /*0530*/  MOV R13, R9 ;  /* 0x00000009000d7202 */ /* 0x000fe20000000f00 */
[----:B0-----:R-:W-:Y:S01]  /*0540*/  FADD.FTZ R18, R11, R18 ;  /* 0x000000120b127221 */ /* 0x001fe20000010000 */
[----:B------:R-:W-:-:S03]  /*0550*/  LEA R9, R4, R7, 0x3 ;  /* 0x0000000704097211 */ /* 0x000fc600078e18ff */
[----:B------:R-:W-:Y:S01]  /*0560*/  @!P0 IMAD.MOV R13, RZ, RZ, -R13 ;  /* 0x000000ffff0d8224 */ /* 0x000fe200078e0a0d */
[----:B------:R-:W0:Y:S01]  /*0570*/  SHFL.BFLY PT, R11, R18, 0x4, 0x1f ;  /* 0x0c801f00120b7f89 */ /* 0x000e2200000e0000 */
[----:B------:R-:W-:Y:S01]  /*0580*/  @!P1 LOP3.LUT R13, RZ, R6, RZ, 0x33, !PT ;  /* 0x00000006ff0d9212 */ /* 0x000fe200078e33ff */
[----:B0-----:R-:W-:-:S05]  /*0590*/  FADD.FTZ R11, R18, R11 ;  /* 0x0000000b120b7221 */ /* 0x001fca0000010000 */
[----:B------:R-:W0:Y:S02]  /*05a0*/  SHFL.BFLY PT, R8, R11, 0x8, 0x1f ;  /* 0x0d001f000b087f89 */ /* 0x000e2400000e0000 */
[----:B0-----:R-:W-:Y:S01]  /*05b0*/  FADD.FTZ R8, R11, R8 ;  /* 0x000000080b087221 */ /* 0x001fe20000010000 */
[----:B------:R-:W-:Y:S06]  /*05c0*/  @P2 BRA `(.L_x_318) ;  /* 0x0000000000542947 */ /* 0x000fec0003800000 */
[----:B------:R-:W-:-:S13]  /*05d0*/  ISETP.GT.U32.AND P0, PT, R5, 0xf, PT ;  /* 0x0000000f0500780c */ /* 0x000fda0003f04070 */
[----:B------:R-:W0:Y:S01]  /*05e0*/  @!P0 LDC.64 R4, c[0x0][0x388] ;  /* 0x0000e200ff048b82 */ /* 0x000e220000000a00 */
[----:B------:R-:W-:Y:S01]  /*05f0*/  FMUL.FTZ R8, R8, 1 ;  /* 0x3f80000008087820 */ /* 0x000fe20000410000 */
[----:B------:R-:W-:Y:S01]  /*0600*/  UMOV UR6, 0xa0b5ed8d ;  /* 0xa0b5ed8d00067882 */ /* 0x000fe20000000000 */
[----:B------:R-:W-:-:S05]  /*0610*/  UMOV UR7, 0x3eb0c6f7 ;  /* 0x3eb0c6f700077882 */ /* 0x000fca0000000000 */
[----:B------:R-:W1:Y:S01]  /*0620*/  @!P0 LDC R12, c[0x0][0x3a0] ;  /* 0x0000e800ff0c8b82 */ /* 0x000e620000000800 */
[----:B0-----:R-:W-:-:S06]  /*0630*/  @!P0 IMAD.WIDE.U32 R4, R13, 0x2, R4 ;  /* 0x000000020d048825 */ /* 0x001fcc00078e0004 */
[----:B------:R0:W2:Y:S01]  /*0640*/  @!P0 LDG.E.U16 R5, desc[UR8][R4.64] ;  /* 0x0000000804058981 */ /* 0x0000a2000c1e1500 */
[----:B------:R-:W3:Y:S01]  /*0650*/  F2F.F64.F32 R6, R8 ;  /* 0x0000000800067310 */ /* 0x000ee20000201800 */
[----:B0-----:R-:W-:Y:S01]  /*0660*/  MOV R4, 0x3f800000 ;  /* 0x3f80000000047802 */ /* 0x001fe20000000f00 */
[----:B---3--:R-:W-:Y:S01]  /*0670*/  DADD R6, R6, UR6 ;  /* 0x0000000606067e29 */ /* 0x008fe20008000000 */
[----:B------:R-:W-:Y:S01]  /*0680*/  UMOV UR6, 0xf0000000 ;  /* 0xf000000000067882 */ /* 0x000fe20000000000 */
[----:B------:R-:W-:-:S04]  /*0690*/  UMOV UR7, 0x380fffff ;  /* 0x380fffff00077882 */ /* 0x000fc80000000000 */
[----:B------:R-:W0:Y:S02]  /*06a0*/  F2F.F32.F64 R10, R6 ;  /* 0x00000006000a7310 */ /* 0x000e240000301000 */
[----:B------:R-:W-:-:S14]  /*06b0*/  DSETP.GEU.AND P1, PT, |R6|, UR6, PT ;  /* 0x0000000606007e2a */ /* 0x000fdc000bf2e200 */
[----:B0-----:R-:W-:-:S04]  /*06c0*/  @!P1 FMUL R10, R10, 1.175494350822287508e-38 ;  /* 0x008000000a0a9820 */ /* 0x001fc80000400000 */
[----:B------:R-:W0:Y:S01]  /*06d0*/  MUFU.RSQ R11, R10 ;  /* 0x0000000a000b7308 */ /* 0x000e220000001400 */
[----:B--2---:R-:W-:-:S05]  /*06e0*/  @!P0 HADD2.F32 R5, -RZ, R5.H0_H0 ;  /* 0x20000005ff058230 */ /* 0x004fca0000004100 */
[----:B-1----:R-:W-:-:S04]  /*06f0*/  @!P0 FMUL.FTZ R4, R5, R12 ;  /* 0x0000000c05048220 */ /* 0x002fc80000410000 */
[----:B0-----:R-:W-:-:S05]  /*0700*/  FMUL.FTZ R4, R11, R4 ;  /* 0x000000040b047220 */ /* 0x001fca0000410000 */
[----:B------:R0:W-:Y:S02]  /*0710*/  STS [R9+UR4], R4 ;  /* 0x0000000409007988 */ /* 0x0001e40008000804 */
.L_x_318:
[----:B------:R-:W-:Y:S05]  /*0720*/  BSYNC.RECONVERGENT B0 ;  /* 0x0000000000007941 */ /* 0x000fea0003800200 */
.L_x_317:
[----:B------:R-:W-:Y:S06]  /*0730*/  BAR.SYNC.DEFER_BLOCKING 0x0 ;  /* 0x0000000000007b1d */ /* 0x000fec0000010000 */
[----:B------:R-:W1:Y:S04]  /*0740*/  LDS R0, [R0] ;  /* 0x0000000000007984 */ /* 0x000e680000000800 */
[----:B0-----:R-:W0:Y:S01]  /*0750*/  LDS R9, [R9+UR4] ;  /* 0x0000000409097984 */ /* 0x001e220008000800 */
[----:B-1----:R-:W-:-:S02]  /*0760*/  HADD2.F32 R4, -RZ, R0.H0_H0 ;  /* 0x20000000ff047230 */ /* 0x002fc40000004100 */
[----:B------:R-:W-:-:S03]  /*0770*/  HADD2.F32 R6, -RZ, R0.H1_H1 ;  /* 0x30000000ff067230 */ /* 0x000fc60000004100 */
[C---:B0-----:R-:W-:Y:S02]  /*0780*/  FMUL.FTZ R4, R9.reuse, R4 ;  /* 0x0000000409047220 */ /* 0x041fe40000410000 */
[----:B------:R-:W-:-:S05]  /*0790*/  FMUL.FTZ R5, R9, R6 ;  /* 0x0000000609057220 */ /* 0x000fca0000410000 */
[----:B------:R-:W-:-:S05]  /*07a0*/  F2FP.F16.F32.PACK_AB R5, R5, R4 ;  /* 0x000000040505723e */ /* 0x000fca00000000ff */
[----:B------:R-:W-:Y:S01]  /*07b0*/  STG.E desc[UR8][R2.64], R5 ;  /* 0x0000000502007986 */ /* 0x000fe2000c101908 */
[----:B------:R-:W-:Y:S05]  /*07c0*/  EXIT ;  /* 0x000000000000794d */ /* 0x000fea0003800000 */
.L_x_319:
        /* <DEDUP_REMOVED lines=11> */
.L_x_386:


//--------------------- .text._ZN17fastertransformer33normalize_for_FMHA_headz32_kernelILi1ELi2ELi1EEEvP7__half2PK6__halfiiiif --------------------------
	.section	.text._ZN17fastertransformer33normalize_for_FMHA_headz32_kernelILi1ELi2ELi1EEEvP7__half2PK6__halfiiiif,"ax",@progbits
	.align	128
        .global         _ZN17fastertransformer33normalize_for_FMHA_headz32_kernelILi1ELi2ELi1EEEvP7__half2PK6__halfiiiif
        .type           _ZN17fastertransformer33normalize_for_FMHA_headz32_kernelILi1ELi2ELi1EEEvP7__half2PK6__halfiiiif,@function
        .size           _ZN17fastertransformer33normalize_for_FMHA_headz32_kernelILi1ELi2ELi1EEEvP7__half2PK6__halfiiiif,(.L_x_387 - _ZN17fastertransformer33normalize_for_FMHA_headz32_kernelILi1ELi2ELi1EEEvP7__half2PK6__halfiiiif)
        .other          _ZN17fastertransformer33normalize_for_FMHA_headz32_kernelILi1ELi2ELi1EEEvP7__half2PK6__halfiiiif,@"STO_CUDA_ENTRY STV_DEFAULT"
_ZN17fastertransformer33normalize_for_FMHA_headz32_kernelILi1ELi2ELi1EEEvP7__half2PK6__halfiiiif:
.text._ZN17fastertransformer33normalize_for_FMHA_headz32_kernelILi1ELi2ELi1EEEvP7__half2PK6__halfiiiif:
        /* <DEDUP_REMOVED lines=11> */
[----:B------:R-:W-:-:S05]  /*00b0*/  LOP3.LUT R0, R0, 0x3e, RZ, 0xc0, !PT ;  /* 0x0000003e00007812 */ /* 0x000fca00078ec0ff */
[----:B------:R-:W-:-:S04]  /*00c0*/  IMAD.IADD R2, R11, 0x1, R0 ;  /* 0x000000010b027824 */ /* 0x000fc800078e0200 */
[----:B------:R-:W-:-:S05]  /*00d0*/  IMAD R2, R2, UR4, RZ ;  /* 0x0000000402027c24 */ /* 0x000fca000f8e02ff */
[C---:B------:R-:W-:Y:S01]  /*00e0*/  IADD3 R3, PT, PT, R2.reuse, UR4, RZ ;  /* 0x0000000402037c10 */ /* 0x040fe2000fffe0ff */
[----:B------:R-:W5:Y:S03]  /*00f0*/  LDCU UR4, c[0x0][0x394] ;  /* 0x00007280ff0477ac */ /* 0x000f660008000800 */
[----:B------:R-:W-:Y:S02]  /*0100*/  LEA.HI R6, R3, R3, RZ, 0x1 ;  /* 0x0000000303067211 */ /* 0x000fe400078f08ff */
[-C--:B------:R-:W-:Y:S02]  /*0110*/  LEA.HI.SX32 R3, R2, R7.reuse, 0x1f ;  /* 0x0000000702037211 */ /* 0x080fe400078ffaff */
[----:B------:R-:W-:-:S03]  /*0120*/  LEA.HI.SX32 R9, R6, R7, 0x1f ;  /* 0x0000000706097211 */ /* 0x000fc600078ffaff */
[----:B--2---:R-:W-:-:S04]  /*0130*/  IMAD.WIDE R2, R3, 0x4, R4 ;  /* 0x0000000403027825 */ /* 0x004fc800078e0204 */
[----:B------:R-:W-:Y:S01]  /*0140*/  IMAD.WIDE R4, R9, 0x4, R4 ;  /* 0x0000000409047825 */ /* 0x000fe200078e0204 */
[----:B----4-:R-:W2:Y:S04]  /*0150*/  LDG.E R17, desc[UR8][R2.64] ;  /* 0x0000000802117981 */ /* 0x010ea8000c1e1900 */
[----:B------:R-:W3:Y:S01]  /*0160*/  LDG.E R21, desc[UR8][R4.64] ;  /* 0x0000000804157981 */ /* 0x000ee2000c1e1900 */
[----:B------:R-:W0:Y:S01]  /*0170*/  S2UR UR7, SR_CgaCtaId ;  /* 0x00000000000779c3 */ /* 0x000e220000008800 */
[----:B-----5:R-:W-:Y:S01]  /*0180*/  IMAD R14, R15, UR4, RZ ;  /* 0x000000040f0e7c24 */ /* 0x020fe2000f8e02ff */
[C---:B------:R-:W-:Y:S01]  /*0190*/  SHF.L.U32 R9, R10.reuse, 0x3, RZ ;  /* 0x000000030a097819 */ /* 0x040fe200000006ff */
[----:B------:R-:W-:Y:S01]  /*01a0*/  UMOV UR5, 0x400 ;  /* 0x0000040000057882 */ /* 0x000fe20000000000 */
[----:B------:R-:W-:Y:S01]  /*01b0*/  IMAD.SHL.U32 R6, R10, 0x4, RZ ;  /* 0x000000040a067824 */ /* 0x000fe200078e00ff */
[----:B------:R-:W-:Y:S01]  /*01c0*/  LEA.HI R7, R7, R0, RZ, 0x1c ;  /* 0x0000000007077211 */ /* 0x000fe200078fe0ff */
[----:B------:R-:W-:Y:S01]  /*01d0*/  BSSY.RECONVERGENT B0, `(.L_x_320) ;  /* 0x0000065000007945 */ /* 0x000fe20003800200 */
[----:B------:R-:W-:-:S02]  /*01e0*/  IABS R16, R14 ;  /* 0x0000000e00107213 */ /* 0x000fc40000000000 */
[C---:B------:R-:W-:Y:S02]  /*01f0*/  LOP3.LUT R19, R9.reuse, 0x1f00, RZ, 0xc0, !PT ;  /* 0x00001f0009137812 */ /* 0x040fe400078ec0ff */
[----:B------:R-:W1:Y:S01]  /*0200*/  I2F.RP R8, R16 ;  /* 0x0000001000087306 */ /* 0x000e620000209400 */
[----:B------:R-:W-:Y:S02]  /*0210*/  LOP3.LUT R18, R9, 0x78, RZ, 0xc0, !PT ;  /* 0x0000007809127812 */ /* 0x000fe400078ec0ff */
[----:B------:R-:W-:Y:S02]  /*0220*/  LOP3.LUT R6, R19, 0x7c, R6, 0xf8, !PT ;  /* 0x0000007c13067812 */ /* 0x000fe400078ef806 */
[----:B------:R-:W-:Y:S02]  /*0230*/  IABS R22, R15 ;  /* 0x0000000f00167213 */ /* 0x000fe40000000000 */
[----:B------:R-:W-:Y:S02]  /*0240*/  IABS R20, R14 ;  /* 0x0000000e00147213 */ /* 0x000fe40000000000 */
[----:B------:R-:W-:Y:S01]  /*0250*/  ISETP.GE.AND P2, PT, R11, RZ, PT ;  /* 0x000000ff0b00720c */ /* 0x000fe20003f46270 */
[----:B0-----:R-:W-:Y:S01]  /*0260*/  ULEA UR6, UR7, UR5, 0x18 ;  /* 0x0000000507067291 */ /* 0x001fe2000f8ec0ff */
[----:B-1----:R-:W0:Y:S02]  /*0270*/  MUFU.RCP R8, R8 ;  /* 0x0000000800087308 */ /* 0x002e240000001000 */
[----:B0-----:R-:W-:Y:S01]  /*0280*/  VIADD R12, R8, 0xffffffe ;  /* 0x0ffffffe080c7836 */ /* 0x001fe20000000000 */
[----:B------:R-:W-:-:S02]  /*0290*/  LEA R8, R7, R18, 0x7 ;  /* 0x0000001207087211 */ /* 0x000fc400078e38ff */
[----:B------:R-:W-:-:S03]  /*02a0*/  IABS R18, R11 ;  /* 0x0000000b00127213 */ /* 0x000fc60000000000 */
[----:B------:R0:W1:Y:S02]  /*02b0*/  F2I.FTZ.U32.TRUNC.NTZ R13, R12 ;  /* 0x0000000c000d7305 */ /* 0x000064000021f000 */
[----:B0-----:R-:W-:Y:S02]  /*02c0*/  HFMA2 R12, -RZ, RZ, 0, 0 ;  /* 0x00000000ff0c7431 */ /* 0x001fe400000001ff */
[----:B-1----:R-:W-:-:S04]  /*02d0*/  IMAD.MOV R19, RZ, RZ, -R13 ;  /* 0x000000ffff137224 */ /* 0x002fc800078e0a0d */
[----:B------:R-:W-:-:S04]  /*02e0*/  IMAD R19, R19, R16, RZ ;  /* 0x0000001013137224 */ /* 0x000fc800078e02ff */
[----:B------:R-:W-:-:S04]  /*02f0*/  IMAD.HI.U32 R13, R13, R19, R12 ;  /* 0x000000130d0d7227 */ /* 0x000fc800078e000c */
[----:B------:R-:W-:Y:S02]  /*0300*/  IMAD.MOV.U32 R12, RZ, RZ, R22 ;  /* 0x000000ffff0c7224 */ /* 0x000fe400078e0016 */
[----:B------:R-:W-:Y:S02]  /*0310*/  IMAD.HI.U32 R13, R13, R18, RZ ;  /* 0x000000120d0d7227 */ /* 0x000fe400078e00ff */
[----:B------:R-:W0:Y:S08]  /*0320*/  I2F.RP R19, R12 ;  /* 0x0000000c00137306 */ /* 0x000e300000209400 */
[----:B0-----:R-:W0:Y:S01]  /*0330*/  MUFU.RCP R19, R19 ;  /* 0x0000001300137308 */ /* 0x001e220000001000 */
[----:B--2---:R1:W-:Y:S04]  /*0340*/  STS [R6+UR6], R17 ;  /* 0x0000001106007988 */ /* 0x0043e80008000806 */
[----:B---3--:R-:W-:Y:S01]  /*0350*/  STS [R6+UR6+0x80], R21 ;  /* 0x0000801506007988 */ /* 0x008fe20008000806 */
[----:B------:R-:W-:Y:S01]  /*0360*/  BAR.SYNC.DEFER_BLOCKING 0x0 ;  /* 0x0000000000007b1d */ /* 0x000fe20000010000 */
[----:B-1----:R-:W-:-:S05]  /*0370*/  IADD3 R17, PT, PT, RZ, -R20, RZ ;  /* 0x80000014ff117210 */ /* 0x002fca0007ffe0ff */
[----:B------:R-:W-:-:S05]  /*0380*/  IMAD R13, R13, R17, R18 ;  /* 0x000000110d0d7224 */ /* 0x000fca00078e0212 */
[----:B------:R-:W-:Y:S01]  /*0390*/  ISETP.GT.U32.AND P0, PT, R16, R13, PT ;  /* 0x0000000d1000720c */ /* 0x000fe20003f04070 */
[----:B------:R-:W1:-:S12]  /*03a0*/  LDS.64 R8, [R8+UR6] ;  /* 0x0000000608087984 */ /* 0x000e580008000a00 */
[----:B------:R-:W-:Y:S02]  /*03b0*/  @!P0 IADD3 R13, PT, PT, R13, -R16, RZ ;  /* 0x800000100d0d8210 */ /* 0x000fe40007ffe0ff */
[----:B------:R-:W-:Y:S02]  /*03c0*/  ISETP.NE.AND P0, PT, R14, RZ, PT ;  /* 0x000000ff0e00720c */ /* 0x000fe40003f05270 */
[----:B------:R-:W-:-:S13]  /*03d0*/  ISETP.GT.U32.AND P1, PT, R16, R13, PT ;  /* 0x0000000d1000720c */ /* 0x000fda0003f24070 */
[----:B------:R-:W-:Y:S02]  /*03e0*/  @!P1 IADD3 R13, PT, PT, R13, -R16, RZ ;  /* 0x800000100d0d9210 */ /* 0x000fe40007ffe0ff */
[----:B------:R-:W-:Y:S02]  /*03f0*/  ISETP.NE.AND P1, PT, R15, RZ, PT ;  /* 0x000000ff0f00720c */ /* 0x000fe40003f25270 */
[----:B------:R-:W-:Y:S02]  /*0400*/  @!P2 IADD3 R13, PT, PT, -R13, RZ, RZ ;  /* 0x000000ff0d0da210 */ /* 0x000fe40007ffe1ff */
[----:B------:R-:W-:-:S04]  /*0410*/  @!P0 LOP3.LUT R13, RZ, R14, RZ, 0x33, !PT ;  /* 0x0000000eff0d8212 */ /* 0x000fc800078e33ff */
[----:B------:R-:W-:-:S04]  /*0420*/  IADD3 R13, PT, PT, R13, R7, RZ ;  /* 0x000000070d0d7210 */ /* 0x000fc80007ffe0ff */
[----:B------:R-:W-:Y:S01]  /*0430*/  IABS R14, R13 ;  /* 0x0000000d000e7213 */ /* 0x000fe20000000000 */
[--C-:B-1----:R-:W-:Y:S02]  /*0440*/  HADD2.F32 R17, -RZ, R8.reuse.H1_H1 ;  /* 0x30000008ff117230 */ /* 0x102fe40000004100 */
[--C-:B------:R-:W-:Y:S02]  /*0450*/  HADD2.F32 R18, -RZ, R9.reuse.H1_H1 ;  /* 0x30000009ff127230 */ /* 0x100fe40000004100 */
[----:B------:R-:W-:Y:S02]  /*0460*/  HADD2.F32 R8, -RZ, R8.H0_H0 ;  /* 0x20000008ff087230 */ /* 0x000fe40000004100 */
[----:B------:R-:W-:Y:S01]  /*0470*/  FMUL.FTZ R17, R17, R17 ;  /* 0x0000001111117220 */ /* 0x000fe20000410000 */
[----:B------:R-:W-:Y:S02]  /*0480*/  HADD2.F32 R9, -RZ, R9.H0_H0 ;  /* 0x20000009ff097230 */ /* 0x000fe40000004100 */
[----:B------:R-:W-:Y:S01]  /*0490*/  FMUL.FTZ R18, R18, R18 ;  /* 0x0000001212127220 */ /* 0x000fe20000410000 */
[----:B------:R-:W-:Y:S01]  /*04a0*/  FFMA.FTZ R17, R8, R8, R17 ;  /* 0x0000000808117223 */ /* 0x000fe20000010011 */
[----:B0-----:R-:W-:-:S02]  /*04b0*/  VIADD R8, R19, 0xffffffe ;  /* 0x0ffffffe13087836 */ /* 0x001fc40000000000 */
[----:B------:R-:W-:Y:S01]  /*04c0*/  FFMA.FTZ R18, R9, R9, R18 ;  /* 0x0000000909127223 */ /* 0x000fe20000010012 */
[----:B------:R-:W-:Y:S01]  /*04d0*/  FADD.FTZ R17, RZ, R17 ;  /* 0x00000011ff117221 */ /* 0x000fe20000010000 */
[----:B------:R0:W1:Y:S03]  /*04e0*/  F2I.FTZ.U32.TRUNC.NTZ R9, R8 ;  /* 0x0000000800097305 */ /* 0x000066000021f000 */
[----:B------:R-:W-:-:S05]  /*04f0*/  FADD.FTZ R17, R17, R18 ;  /* 0x0000001211117221 */ /* 0x000fca0000010000 */
[----:B------:R-:W2:Y:S01]  /*0500*/  SHFL.BFLY PT, R16, R17, 0x1, 0x1f ;  /* 0x0c201f0011107f89 */ /* 0x000ea200000e0000 */
[----:B0-----:R-:W-:Y:S01]  /*0510*/  MOV R8, RZ ;  /* 0x000000ff00087202 */ /* 0x001fe20000000f00 */
[----:B-1----:R-:W-:-:S04]  /*0520*/  IMAD.MOV R11, RZ, RZ, -R9 ;  /* 0x000000ffff0b7224 */ /* 0x002fc800078e0a09 */
[----:B------:R-:W-:-:S04]  /*0530*/  IMAD R11, R11, R12, RZ ;  /* 0x0000000c0b0b7224 */ /* 0x000fc800078e02ff */
[----:B------:R-:W-:-:S04]  /*0540*/  IMAD.HI.U32 R8, R9, R11, R8 ;  /* 0x0000000b09087227 */ /* 0x000fc800078e0008 */
[----:B------:R-:W-:-:S04]  /*0550*/  IMAD.MOV.U32 R9, RZ, RZ, R14 ;  /* 0x000000ffff097224 */ /* 0x000fc800078e000e */
[----:B------:R-:W-:-:S04]  /*0560*/  IMAD.HI.U32 R8, R8, R9, RZ ;  /* 0x0000000908087227 */ /* 0x000fc800078e00ff */
[----:B--2---:R-:W-:Y:S01]  /*0570*/  FADD.FTZ R16, R17, R16 ;  /* 0x0000001011107221 */ /* 0x004fe20000010000 */
[----:B------:R-:W-:-:S04]  /*0580*/  IADD3 R8, PT, PT, -R8, RZ, RZ ;  /* 0x000000ff08087210 */ /* 0x000fc80007ffe1ff */
[----:B------:R-:W0:Y:S01]  /*0590*/  SHFL.BFLY PT, R11, R16, 0x2, 0x1f ;  /* 0x0c401f00100b7f89 */ /* 0x000e2200000e0000 */
[----:B------:R-:W-:-:S05]  /*05a0*/  IMAD R9, R12, R8, R9 ;  /* 0x000000080c097224 */ /* 0x000fca00078e0209 */
[----:B------:R-:W-:-:S13]  /*05b0*/  ISETP.GT.U32.AND P0, PT, R12, R9, PT ;  /* 0x000000090c00720c */ /* 0x000fda0003f04070 */
[----:B------:R-:W-:Y:S01]  /*05c0*/  @!P0 IADD3 R9, PT, PT, R9, -R12, RZ ;  /* 0x8000000c09098210 */ /* 0x000fe20007ffe0ff */
[----:B0-----:R-:W-:Y:S01]  /*05d0*/  FADD.FTZ R11, R16, R11 ;  /* 0x0000000b100b7221 */ /* 0x001fe20000010000 */
[----:B------:R-:W-:Y:S02]  /*05e0*/  ISETP.GE.AND P0, PT, R13, RZ, PT ;  /* 0x000000ff0d00720c */ /* 0x000fe40003f06270 */
[----:B------:R-:W-:Y:S02]  /*05f0*/  ISETP.GT.U32.AND P2, PT, R12, R9, PT ;  /* 0x000000090c00720c */ /* 0x000fe40003f44070 */
[----:B------:R-:W0:Y:S11]  /*0600*/  SHFL.BFLY PT, R8, R11, 0x4, 0x1f ;  /* 0x0c801f000b087f89 */ /* 0x000e3600000e0000 */
[----:B------:R-:W-:Y:S01]  /*0610*/  @!P2 IMAD.IADD R9, R9, 0x1, -R12 ;  /* 0x000000010909a824 */ /* 0x000fe200078e0a0c */
[----:B------:R-:W-:-:S04]  /*0620*/  LOP3.LUT P2, RZ, R10, 0x7, RZ, 0xc0, !PT ;  /* 0x000000070aff7812 */ /* 0x000fc8000784c0ff */
[----:B------:R-:W-:-:S04]  /*0630*/  MOV R17, R9 ;  /* 0x0000000900117202 */ /* 0x000fc80000000f00 */
[----:B------:R-:W-:Y:S02]  /*0640*/  @!P0 IADD3 R17, PT, PT, -R17, RZ, RZ ;  /* 0x000000ff11118210 */ /* 0x000fe40007ffe1ff */
[----:B------:R-:W-:Y:S01]  /*0650*/  @!P1 LOP3.LUT R17, RZ, R15, RZ, 0x33, !PT ;  /* 0x0000000fff119212 */ /* 0x000fe200078e33ff */
[----:B0-----:R-:W-:Y:S02]  /*0660*/  FADD.FTZ R13, R11, R8 ;  /* 0x000000080b0d7221 */ /* 0x001fe40000010000 */
[----:B------:R-:W-:Y:S05]  /*0670*/  @P2 BRA `(.L_x_321) ;  /* 0x0000000000682947 */ /* 0x000fea0003800000 */
[----:B------:R-:W-:-:S04]  /*0680*/  LOP3.LUT R12, R10, 0xf, RZ, 0xc0, !PT ;  /* 0x0000000f0a0c7812 */ /* 0x000fc800078ec0ff */
[----:B------:R-:W-:-:S13]  /*0690*/  ISETP.GT.U32.AND P0, PT, R12, 0x7, PT ;  /* 0x000000070c00780c */ /* 0x000fda0003f04070 */
[----:B------:R-:W0:Y:S01]  /*06a0*/  @!P0 LDC.64 R8, c[0x0][0x388] ;  /* 0x0000e200ff088b82 */ /* 0x000e220000000a00 */
[----:B------:R-:W-:Y:S01]  /*06b0*/  FMUL.FTZ R13, R13, 1 ;  /* 0x3f8000000d0d7820 */ /* 0x000fe20000410000 */
[----:B------:R-:W-:Y:S01]  /*06c0*/  UMOV UR10, 0xa0b5ed8d ;  /* 0xa0b5ed8d000a7882 */ /* 0x000fe20000000000 */
[----:B------:R-:W-:-:S05]  /*06d0*/  UMOV UR11, 0x3eb0c6f7 ;  /* 0x3eb0c6f7000b7882 */ /* 0x000fca0000000000 */
[----:B------:R-:W1:Y:S01]  /*06e0*/  @!P0 LDC R16, c[0x0][0x3a0] ;  /* 0x0000e800ff108b82 */ /* 0x000e620000000800 */
[----:B0-----:R-:W-:-:S06]  /*06f0*/  @!P0 IMAD.WIDE R8, R17, 0x2, R8 ;  /* 0x0000000211088825 */ /* 0x001fcc00078e0208 */
[----:B------:R0:W2:Y:S01]  /*0700*/  @!P0 LDG.E.U16 R9, desc[UR8][R8.64] ;  /* 0x0000000808098981 */ /* 0x0000a2000c1e1500 */
[----:B------:R-:W3:Y:S01]  /*0710*/  F2F.F64.F32 R10, R13 ;  /* 0x0000000d000a7310 */ /* 0x000ee20000201800 */
[----:B------:R-:W-:Y:S01]  /*0720*/  UIADD3 UR4, UPT, UPT, UR5, 0x100, URZ ;  /* 0x0000010005047890 */ /* 0x000fe2000fffe0ff */
[----:B------:R-:W-:-:S03]  /*0730*/  SHF.R.U32.HI R12, RZ, 0x1, R12 ;  /* 0x00000001ff0c7819 */ /* 0x000fc6000001160c */
[----:B------:R-:W-:Y:S01]  /*0740*/  ULEA UR4, UR7, UR4, 0x18 ;  /* 0x0000000407047291 */ /* 0x000fe2000f8ec0ff */
[----:B0-----:R-:W-:Y:S01]  /*0750*/  IMAD.MOV.U32 R8, RZ, RZ, 0x3f800000 ;  /* 0x3f800000ff087424 */ /* 0x001fe200078e00ff */
        /* <DEDUP_REMOVED lines=8> */
[----:B-1----:R-:W-:Y:S01]  /*07e0*/  @!P0 FMUL.FTZ R8, R9, R16 ;  /* 0x0000001009088220 */ /* 0x002fe20000410000 */
[----:B------:R-:W-:-:S03]  /*07f0*/  LEA R9, R7, R12, 0x3 ;  /* 0x0000000c07097211 */ /* 0x000fc600078e18ff */
[----:B0-----:R-:W-:-:S05]  /*0800*/  FMUL.FTZ R8, R15, R8 ;  /* 0x000000080f087220 */ /* 0x001fca0000410000 */
[----:B------:R0:W-:Y:S02]  /*0810*/  STS [R9+UR4], R8 ;  /* 0x0000000809007988 */ /* 0x0001e40008000804 */
.L_x_321:
[----:B------:R-:W-:Y:S05]  /*0820*/  BSYNC.RECONVERGENT B0 ;  /* 0x0000000000007941 */ /* 0x000fea0003800200 */
.L_x_320:
[----:B------:R-:W-:Y:S01]  /*0830*/  BAR.SYNC.DEFER_BLOCKING 0x0 ;  /* 0x0000000000007b1d */ /* 0x000fe20000010000 */
[----:B------:R-:W-:Y:S01]  /*0840*/  UIADD3 UR4, UPT, UPT, UR5, 0x100, URZ ;  /* 0x0000010005047890 */ /* 0x000fe2000fffe0ff */
[----:B------:R-:W-:-:S03]  /*0850*/  IADD3 R0, PT, PT, R0, R7, RZ ;  /* 0x0000000700007210 */ /* 0x000fc60007ffe0ff */
[----:B------:R-:W-:-:S06]  /*0860*/  ULEA UR4, UR7, UR4, 0x18 ;  /* 0x0000000407047291 */ /* 0x000fcc000f8ec0ff */
[----:B------:R-:W-:Y:S01]  /*0870*/  LEA R0, R0, UR4, 0x2 ;  /* 0x0000000400007c11 */ /* 0x000fe2000f8e10ff */
[----:B0-----:R-:W0:Y:S04]  /*0880*/  LDS R8, [R6+UR6] ;  /* 0x0000000606087984 */ /* 0x001e280008000800 */
[----:B------:R-:W1:Y:S04]  /*0890*/  LDS R11, [R6+UR6+0x80] ;  /* 0x00008006060b7984 */ /* 0x000e680008000800 */
[----:B------:R-:W2:Y:S04]  /*08a0*/  LDS R7, [R0] ;  /* 0x0000000000077984 */ /* 0x000ea80000000800 */
[----:B------:R-:W3:Y:S01]  /*08b0*/  LDS R9, [R0+0x8] ;  /* 0x0000080000097984 */ /* 0x000ee20000000800 */
[----:B0-----:R-:W-:-:S02]  /*08c0*/  HADD2.F32 R10, -RZ, R8.H0_H0 ;  /* 0x20000008ff0a7230 */ /* 0x001fc40000004100 */
[----:B------:R-:W-:Y:S02]  /*08d0*/  HADD2.F32 R8, -RZ, R8.H1_H1 ;  /* 0x30000008ff087230 */ /* 0x000fe40000004100 */
[--C-:B-1----:R-:W-:Y:S02]  /*08e0*/  HADD2.F32 R12, -RZ, R11.reuse.H0_H0 ;  /* 0x2000000bff0c7230 */ /* 0x102fe40000004100 */
[----:B------:R-:W-:Y:S02]  /*08f0*/  HADD2.F32 R14, -RZ, R11.H1_H1 ;  /* 0x3000000bff0e7230 */ /* 0x000fe40000004100 */
[C---:B--2---:R-:W-:Y:S01]  /*0900*/  FMUL.FTZ R10, R7.reuse, R10 ;  /* 0x0000000a070a7220 */ /* 0x044fe20000410000 */
[----:B------:R-:W-:Y:S01]  /*0910*/  FMUL.FTZ R7, R7, R8 ;  /* 0x0000000807077220 */ /* 0x000fe20000410000 */
[C---:B---3--:R-:W-:Y:S01]  /*0920*/  FMUL.FTZ R12, R9.reuse, R12 ;  /* 0x0000000c090c7220 */ /* 0x048fe20000410000 */
[----:B------:R-:W-:-:S03]  /*0930*/  FMUL.FTZ R9, R9, R14 ;  /* 0x0000000e09097220 */ /* 0x000fc60000410000 */
[----:B------:R-:W-:Y:S02]  /*0940*/  F2FP.F16.F32.PACK_AB R7, R7, R10 ;  /* 0x0000000a0707723e */ /* 0x000fe400000000ff */
[----:B------:R-:W-:-:S03]  /*0950*/  F2FP.F16.F32.PACK_AB R9, R9, R12 ;  /* 0x0000000c0909723e */ /* 0x000fc600000000ff */
[----:B------:R-:W-:Y:S04]  /*0960*/  STG.E desc[UR8][R2.64], R7 ;  /* 0x0000000702007986 */ /* 0x000fe8000c101908 */
[----:B------:R-:W-:Y:S01]  /*0970*/  STG.E desc[UR8][R4.64], R9 ;  /* 0x0000000904007986 */ /* 0x000fe2000c101908 */
[----:B------:R-:W-:Y:S05]  /*0980*/  EXIT ;  /* 0x000000000000794d */ /* 0x000fea0003800000 */
.L_x_322:
        /* <DEDUP_REMOVED lines=15> */
.L_x_387:


//--------------------- .text._ZN17fastertransformer33normalize_for_FMHA_headz32_kernelILi1ELi2ELi2EEEvP7__half2PK6__halfiiiif --------------------------
	.section	.text._ZN17fastertransformer33normalize_for_FMHA_headz32_kernelILi1ELi2ELi2EEEvP7__half2PK6__halfiiiif,"ax",@progbits
	.align	128
        .global         _ZN17fastertransformer33normalize_for_FMHA_headz32_kernelILi1ELi2ELi2EEEvP7__half2PK6__halfiiiif
        .type           _ZN17fastertransformer33normalize_for_FMHA_headz32_kernelILi1ELi2ELi2EEEvP7__half2PK6__halfiiiif,@function
        .size           _ZN17fastertransformer33normalize_for_FMHA_headz32_kernelILi1ELi2ELi2EEEvP7__half2PK6__halfiiiif,(.L_x_388 - _ZN17fastertransformer33normalize_for_FMHA_headz32_kernelILi1ELi2ELi2EEEvP7__half2PK6__halfiiiif)
        .other          _ZN17fastertransformer33normalize_for_FMHA_headz32_kernelILi1ELi2ELi2EEEvP7__half2PK6__halfiiiif,@"STO_CUDA_ENTRY STV_DEFAULT"
_ZN17fastertransformer33normalize_for_FMHA_headz32_kernelILi1ELi2ELi2EEEvP7__half2PK6__halfiiiif:
.text._ZN17fastertransformer33normalize_for_FMHA_headz32_kernelILi1ELi2ELi2EEEvP7__half2PK6__halfiiiif:
        /* <DEDUP_REMOVED lines=130> */
.L_x_324:
[----:B------:R-:W-:Y:S05]  /*0820*/  BSYNC.RECONVERGENT B0 ;  /* 0x0000000000007941 */ /* 0x000fea0003800200 */
.L_x_323:
        /* <DEDUP_REMOVED lines=22> */
.L_x_325:
        /* <DEDUP_REMOVED lines=15> */
.L_x_388:


//--------------------- .text._ZN17fastertransformer33normalize_for_FMHA_headz32_kernelILi1ELi4ELi2EEEvP7__half2PK6__halfiiiif --------------------------
	.section	.text._ZN17fastertransformer33normalize_for_FMHA_headz32_kernelILi1ELi4ELi2EEEvP7__half2PK6__halfiiiif,"ax",@progbits
	.align	128
        .global         _ZN17fastertransformer33normalize_for_FMHA_headz32_kernelILi1ELi4ELi2EEEvP7__half2PK6__halfiiiif
        .type           _ZN17fastertransformer33normalize_for_FMHA_headz32_kernelILi1ELi4ELi2EEEvP7__half2PK6__halfiiiif,@function
        .size           _ZN17fastertransformer33normalize_for_FMHA_headz32_kernelILi1ELi4ELi2EEEvP7__half2PK6__halfiiiif,(.L_x_389 - _ZN17fastertransformer33normalize_for_FMHA_headz32_kernelILi1ELi4ELi2EEEvP7__half2PK6__halfiiiif)
        .other          _ZN17fastertransformer33normalize_for_FMHA_headz32_kernelILi1ELi4ELi2EEEvP7__half2PK6__halfiiiif,@"STO_CUDA_ENTRY STV_DEFAULT"
_ZN17fastertransformer33normalize_for_FMHA_headz32_kernelILi1ELi4ELi2EEEvP7__half2PK6__halfiiiif:
.text._ZN17fastertransformer33normalize_for_FMHA_headz32_kernelILi1ELi4ELi2EEEvP7__half2PK6__halfiiiif:
        /* <DEDUP_REMOVED lines=15> */
[C---:B------:R-:W-:Y:S02]  /*00f0*/  IADD3 R6, PT, PT, R3.reuse, UR4, RZ ;  /* 0x0000000403067c10 */ /* 0x040fe4000fffe0ff */
[----:B------:R-:W-:Y:S02]  /*0100*/  LEA.HI R4, R3, R3, RZ, 0x1 ;  /* 0x0000000303047211 */ /* 0x000fe400078f08ff */
[----:B------:R-:W-:Y:S01]  /*0110*/  IADD3 R5, PT, PT, R6, UR4, RZ ;  /* 0x0000000406057c10 */ /* 0x000fe2000fffe0ff */
[----:B------:R-:W0:Y:S01]  /*0120*/  LDCU UR4, c[0x0][0x394] ;  /* 0x00007280ff0477ac */ /* 0x000e220008000800 */
[----:B------:R-:W-:Y:S02]  /*0130*/  LEA.HI.SX32 R3, R2, R17, 0x1f ;  /* 0x0000001102037211 */ /* 0x000fe400078ffaff */
[----:B------:R-:W-:Y:S02]  /*0140*/  LEA.HI R2, R5, R5, RZ, 0x1 ;  /* 0x0000000505027211 */ /* 0x000fe400078f08ff */
[----:B------:R-:W-:-:S02]  /*0150*/  LEA.HI.SX32 R9, R4, R17, 0x1f ;  /* 0x0000001104097211 */ /* 0x000fc400078ffaff */
[-C--:B------:R-:W-:Y:S02]  /*0160*/  LEA.HI.SX32 R11, R6, R17.reuse, 0x1f ;  /* 0x00000011060b7211 */ /* 0x080fe400078ffaff */
[----:B------:R-:W-:Y:S01]  /*0170*/  LEA.HI.SX32 R5, R2, R17, 0x1f ;  /* 0x0000001102057211 */ /* 0x000fe200078ffaff */
[----:B--2---:R-:W-:-:S04]  /*0180*/  IMAD.WIDE R2, R3, 0x4, R12 ;  /* 0x0000000403027825 */ /* 0x004fc800078e020c */
[--C-:B------:R-:W-:Y:S01]  /*0190*/  IMAD.WIDE R8, R9, 0x4, R12.reuse ;  /* 0x0000000409087825 */ /* 0x100fe200078e020c */
[----:B----4-:R-:W2:Y:S03]  /*01a0*/  LDG.E R27, desc[UR8][R2.64] ;  /* 0x00000008021b7981 */ /* 0x010ea6000c1e1900 */
[--C-:B------:R-:W-:Y:S01]  /*01b0*/  IMAD.WIDE R10, R11, 0x4, R12.reuse ;  /* 0x000000040b0a7825 */ /* 0x100fe200078e020c */
[----:B------:R-:W3:Y:S03]  /*01c0*/  LDG.E R24, desc[UR8][R8.64] ;  /* 0x0000000808187981 */ /* 0x000ee6000c1e1900 */
[----:B------:R-:W-:Y:S01]  /*01d0*/  IMAD.WIDE R12, R5, 0x4, R12 ;  /* 0x00000004050c7825 */ /* 0x000fe200078e020c */
[----:B------:R-:W4:Y:S04]  /*01e0*/  LDG.E R25, desc[UR8][R10.64] ;  /* 0x000000080a197981 */ /* 0x000f28000c1e1900 */
[----:B------:R-:W4:Y:S01]  /*01f0*/  LDG.E R29, desc[UR8][R12.64] ;  /* 0x000000080c1d7981 */ /* 0x000f22000c1e1900 */
[----:B-----5:R-:W-:Y:S01]  /*0200*/  IABS R18, R16 ;  /* 0x0000001000127213 */ /* 0x020fe20000000000 */
[----:B0-----:R-:W-:-:S03]  /*0210*/  IMAD R19, R16, UR4, RZ ;  /* 0x0000000410137c24 */ /* 0x001fc6000f8e02ff */
[----:B------:R-:W0:Y:S02]  /*0220*/  I2F.RP R23, R18 ;  /* 0x0000001200177306 */ /* 0x000e240000209400 */
[----:B------:R-:W-:-:S06]  /*0230*/  IABS R20, R19 ;  /* 0x0000001300147213 */ /* 0x000fcc0000000000 */
[----:B------:R-:W1:Y:S08]  /*0240*/  I2F.RP R22, R20 ;  /* 0x0000001400167306 */ /* 0x000e700000209400 */
[----:B0-----:R-:W0:Y:S08]  /*0250*/  MUFU.RCP R23, R23 ;  /* 0x0000001700177308 */ /* 0x001e300000001000 */
[----:B-1----:R-:W1:Y:S01]  /*0260*/  MUFU.RCP R22, R22 ;  /* 0x0000001600167308 */ /* 0x002e620000001000 */
[----:B0-----:R-:W-:-:S07]  /*0270*/  IADD3 R6, PT, PT, R23, 0xffffffe, RZ ;  /* 0x0ffffffe17067810 */ /* 0x001fce0007ffe0ff */
[----:B------:R0:W5:Y:S01]  /*0280*/  F2I.FTZ.U32.TRUNC.NTZ R7, R6 ;  /* 0x0000000600077305 */ /* 0x000162000021f000 */
[----:B-1----:R-:W-:-:S07]  /*0290*/  IADD3 R4, PT, PT, R22, 0xffffffe, RZ ;  /* 0x0ffffffe16047810 */ /* 0x002fce0007ffe0ff */
[----:B------:R1:W1:Y:S01]  /*02a0*/  F2I.FTZ.U32.TRUNC.NTZ R5, R4 ;  /* 0x0000000400057305 */ /* 0x000262000021f000 */
[----:B0-----:R-:W-:Y:S01]  /*02b0*/  IMAD.MOV.U32 R6, RZ, RZ, RZ ;  /* 0x000000ffff067224 */ /* 0x001fe200078e00ff */
[----:B-----5:R-:W-:-:S05]  /*02c0*/  IADD3 R21, PT, PT, RZ, -R7, RZ ;  /* 0x80000007ff157210 */ /* 0x020fca0007ffe0ff */
[----:B------:R-:W-:Y:S02]  /*02d0*/  IMAD R21, R21, R18, RZ ;  /* 0x0000001215157224 */ /* 0x000fe400078e02ff */
[----:B-1----:R-:W-:Y:S01]  /*02e0*/  HFMA2 R4, -RZ, RZ, 0, 0 ;  /* 0x00000000ff047431 */ /* 0x002fe200000001ff */
[----:B------:R-:W0:Y:S01]  /*02f0*/  S2UR UR7, SR_CgaCtaId ;  /* 0x00000000000779c3 */ /* 0x000e220000008800 */
[----:B------:R-:W-:Y:S01]  /*0300*/  IMAD.HI.U32 R21, R7, R21, R6 ;  /* 0x0000001507157227 */ /* 0x000fe200078e0006 */
[----:B------:R-:W-:-:S05]  /*0310*/  IADD3 R7, PT, PT, RZ, -R5, RZ ;  /* 0x80000005ff077210 */ /* 0x000fca0007ffe0ff */
[----:B------:R-:W-:Y:S01]  /*0320*/  IMAD R7, R7, R20, RZ ;  /* 0x0000001407077224 */ /* 0x000fe200078e02ff */
[----:B------:R-:W-:-:S03]  /*0330*/  IABS R6, R19 ;  /* 0x0000001300067213 */ /* 0x000fc60000000000 */
[----:B------:R-:W-:Y:S01]  /*0340*/  IMAD.HI.U32 R4, R5, R7, R4 ;  /* 0x0000000705047227 */ /* 0x000fe200078e0004 */
[----:B------:R-:W-:Y:S02]  /*0350*/  IABS R5, R15 ;  /* 0x0000000f00057213 */ /* 0x000fe40000000000 */
[----:B------:R-:W-:-:S03]  /*0360*/  IADD3 R26, PT, PT, RZ, -R6, RZ ;  /* 0x80000006ff1a7210 */ /* 0x000fc60007ffe0ff */
[----:B------:R-:W-:Y:S01]  /*0370*/  IMAD.HI.U32 R4, R4, R5, RZ ;  /* 0x0000000504047227 */ /* 0x000fe200078e00ff */
[----:B------:R-:W-:-:S03]  /*0380*/  UMOV UR5, 0x400 ;  /* 0x0000040000057882 */ /* 0x000fc60000000000 */
[----:B------:R-:W-:Y:S01]  /*0390*/  IMAD R26, R4, R26, R5 ;  /* 0x0000001a041a7224 */ /* 0x000fe200078e0205 */
[C---:B------:R-:W-:Y:S01]  /*03a0*/  SHF.L.U32 R4, R0.reuse, 0x4, RZ ;  /* 0x0000000400047819 */ /* 0x040fe200000006ff */
[----:B0-----:R-:W-:Y:S01]  /*03b0*/  ULEA UR6, UR7, UR5, 0x18 ;  /* 0x0000000507067291 */ /* 0x001fe2000f8ec0ff */
[----:B------:R-:W-:Y:S02]  /*03c0*/  SHF.L.U32 R22, R0, 0x2, RZ ;  /* 0x0000000200167819 */ /* 0x000fe400000006ff */
[----:B------:R-:W-:-:S04]  /*03d0*/  LOP3.LUT R5, R4, 0x3e00, RZ, 0xc0, !PT ;  /* 0x00003e0004057812 */ /* 0x000fc800078ec0ff */
[----:B------:R-:W-:Y:S02]  /*03e0*/  LOP3.LUT R22, R5, 0x7c, R22, 0xf8, !PT ;  /* 0x0000007c05167812 */ /* 0x000fe400078ef816 */
[----:B------:R-:W-:Y:S02]  /*03f0*/  LOP3.LUT R4, R4, 0x70, RZ, 0xc0, !PT ;  /* 0x0000007004047812 */ /* 0x000fe400078ec0ff */
[----:B------:R-:W-:-:S05]  /*0400*/  LEA.HI R23, R17, R14, RZ, 0x1d ;  /* 0x0000000e11177211 */ /* 0x000fca00078fe8ff */
[----:B------:R-:W-:Y:S01]  /*0410*/  IMAD R4, R23, 0x80, R4 ;  /* 0x0000008017047824 */ /* 0x000fe200078e0204 */
[----:B------:R-:W-:Y:S02]  /*0420*/  ISETP.GT.U32.AND P0, PT, R20, R26, PT ;  /* 0x0000001a1400720c */ /* 0x000fe40003f04070 */
[----:B------:R-:W-:-:S11]  /*0430*/  ISETP.GE.AND P2, PT, R15, RZ, PT ;  /* 0x000000ff0f00720c */ /* 0x000fd60003f46270 */
[----:B------:R-:W-:-:S04]  /*0440*/  @!P0 IADD3 R26, PT, PT, R26, -R20, RZ ;  /* 0x800000141a1a8210 */ /* 0x000fc80007ffe0ff */
[----:B------:R-:W-:Y:S02]  /*0450*/  ISETP.GT.U32.AND P1, PT, R20, R26, PT ;  /* 0x0000001a1400720c */ /* 0x000fe40003f24070 */
[----:B------:R-:W-:-:S11]  /*0460*/  ISETP.NE.AND P0, PT, R19, RZ, PT ;  /* 0x000000ff1300720c */ /* 0x000fd60003f05270 */
[----:B------:R-:W-:-:S04]  /*0470*/  @!P1 IADD3 R26, PT, PT, R26, -R20, RZ ;  /* 0x800000141a1a9210 */ /* 0x000fc80007ffe0ff */
[----:B------:R-:W-:Y:S02]  /*0480*/  @!P2 IADD3 R26, PT, PT, -R26, RZ, RZ ;  /* 0x000000ff1a1aa210 */ /* 0x000fe40007ffe1ff */
[----:B------:R-:W-:-:S04]  /*0490*/  @!P0 LOP3.LUT R26, RZ, R19, RZ, 0x33, !PT ;  /* 0x00000013ff1a8212 */ /* 0x000fc800078e33ff */
[----:B------:R-:W-:Y:S02]  /*04a0*/  IADD3 R26, PT, PT, R26, R23, RZ ;  /* 0x000000171a1a7210 */ /* 0x000fe40007ffe0ff */
[----:B------:R-:W-:Y:S01]  /*04b0*/  ISETP.NE.AND P1, PT, R16, RZ, PT ;  /* 0x000000ff1000720c */ /* 0x000fe20003f25270 */
[----:B--2---:R-:W-:Y:S04]  /*04c0*/  STS [R22+UR6], R27 ;  /* 0x0000001b16007988 */ /* 0x004fe80008000806 */
[----:B---3--:R-:W-:Y:S04]  /*04d0*/  STS [R22+UR6+0x80], R24 ;  /* 0x0000801816007988 */ /* 0x008fe80008000806 */
[----:B----4-:R-:W-:Y:S04]  /*04e0*/  STS [R22+UR6+0x100], R25 ;  /* 0x0001001916007988 */ /* 0x010fe80008000806 */
[----:B------:R-:W-:Y:S01]  /*04f0*/  STS [R22+UR6+0x180], R29 ;  /* 0x0001801d16007988 */ /* 0x000fe20008000806 */
[----:B------:R-:W-:Y:S06]  /*0500*/  BAR.SYNC.DEFER_BLOCKING 0x0 ;  /* 0x0000000000007b1d */ /* 0x000fec0000010000 */
[----:B------:R-:W0:Y:S02]  /*0510*/  LDS.128 R4, [R4+UR6] ;  /* 0x0000000604047984 */ /* 0x000e240008000c00 */
[----:B0-----:R-:W-:-:S02]  /*0520*/  HADD2.F32 R20, -RZ, R4.H1_H1 ;  /* 0x30000004ff147230 */ /* 0x001fc40000004100 */
[----:B------:R-:W-:Y:S02]  /*0530*/  HADD2.F32 R15, -RZ, R4.H0_H0 ;  /* 0x20000004ff0f7230 */ /* 0x000fe40000004100 */
[----:B------:R-:W-:Y:S02]  /*0540*/  HADD2.F32 R19, -RZ, R5.H1_H1 ;  /* 0x30000005ff137230 */ /* 0x000fe40000004100 */
[----:B------:R-:W-:Y:S01]  /*0550*/  FMUL.FTZ R20, R20, R20 ;  /* 0x0000001414147220 */ /* 0x000fe20000410000 */
[----:B------:R-:W-:-:S03]  /*0560*/  HADD2.F32 R24, -RZ, R6.H1_H1 ;  /* 0x30000006ff187230 */ /* 0x000fc60000004100 */
[----:B------:R-:W-:Y:S01]  /*0570*/  FFMA.FTZ R4, R15, R15, R20 ;  /* 0x0000000f0f047223 */ /* 0x000fe20000010014 */
[----:B------:R-:W-:Y:S02]  /*0580*/  HADD2.F32 R15, -RZ, R5.H0_H0 ;  /* 0x20000005ff0f7230 */ /* 0x000fe40000004100 */
[----:B------:R-:W-:Y:S01]  /*0590*/  FMUL.FTZ R20, R19, R19 ;  /* 0x0000001313147220 */ /* 0x000fe20000410000 */
[----:B------:R-:W-:Y:S02]  /*05a0*/  HADD2.F32 R6, -RZ, R6.H0_H0 ;  /* 0x20000006ff067230 */ /* 0x000fe40000004100 */
[----:B------:R-:W-:Y:S01]  /*05b0*/  FADD.FTZ R4, RZ, R4 ;  /* 0x00000004ff047221 */ /* 0x000fe20000010000 */
[--C-:B------:R-:W-:Y:S02]  /*05c0*/  HADD2.F32 R5, -RZ, R7.reuse.H0_H0 ;  /* 0x20000007ff057230 */ /* 0x100fe40000004100 */
[----:B------:R-:W-:Y:S01]  /*05d0*/  FFMA.FTZ R15, R15, R15, R20 ;  /* 0x0000000f0f0f7223 */ /* 0x000fe20000010014 */
[----:B------:R-:W-:-:S02]  /*05e0*/  HADD2.F32 R7, -RZ, R7.H1_H1 ;  /* 0x30000007ff077230 */ /* 0x000fc40000004100 */
[----:B------:R-:W-:Y:S01]  /*05f0*/  FMUL.FTZ R19, R24, R24 ;  /* 0x0000001818137220 */ /* 0x000fe20000410000 */
[----:B------:R-:W-:Y:S01]  /*0600*/  IABS R20, R26 ;  /* 0x0000001a00147213 */ /* 0x000fe20000000000 */
[----:B------:R-:W-:Y:S02]  /*0610*/  FADD.FTZ R4, R4, R15 ;  /* 0x0000000f04047221 */ /* 0x000fe40000010000 */
[----:B------:R-:W-:Y:S01]  /*0620*/  FFMA.FTZ R19, R6, R6, R19 ;  /* 0x0000000606137223 */ /* 0x000fe20000010013 */
[----:B------:R-:W-:Y:S01]  /*0630*/  MOV R15, R20 ;  /* 0x00000014000f7202 */ /* 0x000fe20000000f00 */
[----:B------:R-:W-:Y:S02]  /*0640*/  FMUL.FTZ R6, R7, R7 ;  /* 0x0000000707067220 */ /* 0x000fe40000410000 */
[----:B------:R-:W-:Y:S02]  /*0650*/  FADD.FTZ R4, R4, R19 ;  /* 0x0000001304047221 */ /* 0x000fe40000010000 */
[----:B------:R-:W-:Y:S01]  /*0660*/  FFMA.FTZ R5, R5, R5, R6 ;  /* 0x0000000505057223 */ /* 0x000fe20000010006 */
        /* <DEDUP_REMOVED lines=10> */
[----:B------:R-:W-:-:S10]  /*0710*/  ISETP.GE.AND P0, PT, R26, RZ, PT ;  /* 0x000000ff1a00720c */ /* 0x000fd40003f06270 */
[----:B------:R-:W-:Y:S02]  /*0720*/  @!P2 IADD3 R5, PT, PT, R5, -R18, RZ ;  /* 0x800000120505a210 */ /* 0x000fe40007ffe0ff */
[----:B------:R-:W-:Y:S02]  /*0730*/  LOP3.LUT P2, RZ, R0, 0x3, RZ, 0xc0, !PT ;  /* 0x0000000300ff7812 */ /* 0x000fe4000784c0ff */
[----:B------:R-:W-:Y:S01]  /*0740*/  MOV R15, R5 ;  /* 0x00000005000f7202 */ /* 0x000fe20000000f00 */
[----:B------:R-:W-:Y:S01]  /*0750*/  BSSY.RECONVERGENT B0, `(.L_x_326) ;  /* 0x000001f000007945 */ /* 0x000fe20003800200 */
[----:B------:R-:W-:Y:S02]  /*0760*/  SHF.R.U32.HI R17, RZ, 0x2, R17 ;  /* 0x00000002ff117819 */ /* 0x000fe40000011611 */
[----:B------:R-:W-:Y:S02]  /*0770*/  @!P0 IADD3 R15, PT, PT, -R15, RZ, RZ ;  /* 0x000000ff0f0f8210 */ /* 0x000fe40007ffe1ff */
[----:B------:R-:W-:Y:S01]  /*0780*/  @!P1 LOP3.LUT R15, RZ, R16, RZ, 0x33, !PT ;  /* 0x00000010ff0f9212 */ /* 0x000fe200078e33ff */
[----:B0-----:R-:W-:-:S04]  /*0790*/  FADD.FTZ R6, R7, R6 ;  /* 0x0000000607067221 */ /* 0x001fc80000010000 */
[----:B------:R-:W-:Y:S05]  /*07a0*/  @P2 BRA `(.L_x_327) ;  /* 0x0000000000642947 */ /* 0x000fea0003800000 */
[----:B------:R-:W-:-:S04]  /*07b0*/  LOP3.LUT R0, R0, 0x7, RZ, 0xc0, !PT ;  /* 0x0000000700007812 */ /* 0x000fc800078ec0ff */
[----:B------:R-:W-:-:S13]  /*07c0*/  ISETP.GT.U32.AND P0, PT, R0, 0x3, PT ;  /* 0x000000030000780c */ /* 0x000fda0003f04070 */
[----:B------:R-:W0:Y:S01]  /*07d0*/  @!P0 LDC.64 R4, c[0x0][0x388] ;  /* 0x0000e200ff048b82 */ /* 0x000e220000000a00 */
[----:B------:R-:W-:Y:S01]  /*07e0*/  UMOV UR10, 0xa0b5ed8d ;  /* 0xa0b5ed8d000a7882 */ /* 0x000fe20000000000 */
[----:B------:R-:W-:-:S06]  /*07f0*/  UMOV UR11, 0x3eb0c6f7 ;  /* 0x3eb0c6f7000b7882 */ /* 0x000fcc0000000000 */
[----:B------:R-:W1:Y:S01]  /*0800*/  @!P0 LDC R18, c[0x0][0x3a0] ;  /* 0x0000e800ff128b82 */ /* 0x000e620000000800 */
[----:B0-----:R-:W-:-:S06]  /*0810*/  @!P0 IMAD.WIDE R4, R15, 0x2, R4 ;  /* 0x000000020f048825 */ /* 0x001fcc00078e0204 */
[----:B------:R0:W2:Y:S01]  /*0820*/  @!P0 LDG.E.U16 R5, desc[UR8][R4.64] ;  /* 0x0000000804058981 */ /* 0x0000a2000c1e1500 */
[----:B------:R-:W-:Y:S01]  /*0830*/  FMUL.FTZ R15, R6, 1 ;  /* 0x3f800000060f7820 */ /* 0x000fe20000410000 */
[----:B------:R-:W-:Y:S01]  /*0840*/  UIADD3 UR4, UPT, UPT, UR5, 0x400, URZ ;  /* 0x0000040005047890 */ /* 0x000fe2000fffe0ff */
[----:B------:R-:W-:Y:S02]  /*0850*/  LEA R23, R23, R0, 0x3 ;  /* 0x0000000017177211 */ /* 0x000fe400078e18ff */
[----:B------:R-:W3:Y:S01]  /*0860*/  F2F.F64.F32 R6, R15 ;  /* 0x0000000f00067310 */ /* 0x000ee20000201800 */
[----:B------:R-:W-:Y:S01]  /*0870*/  ULEA UR4, UR7, UR4, 0x18 ;  /* 0x0000000407047291 */ /* 0x000fe2000f8ec0ff */
        /* <DEDUP_REMOVED lines=12> */
.L_x_327:
[----:B------:R-:W-:Y:S05]  /*0940*/  BSYNC.RECONVERGENT B0 ;  /* 0x0000000000007941 */ /* 0x000fea0003800200 */
.L_x_326:
[----:B------:R-:W-:Y:S01]  /*0950*/  BAR.SYNC.DEFER_BLOCKING 0x0 ;  /* 0x0000000000007b1d */ /* 0x000fe20000010000 */
[----:B------:R-:W-:Y:S01]  /*0960*/  UIADD3 UR4, UPT, UPT, UR5, 0x400, URZ ;  /* 0x0000040005047890 */ /* 0x000fe2000fffe0ff */
[----:B------:R-:W-:-:S03]  /*0970*/  LOP3.LUT R17, R17, 0x4, RZ, 0xc0, !PT ;  /* 0x0000000411117812 */ /* 0x000fc600078ec0ff */
[----:B------:R-:W-:Y:S01]  /*0980*/  ULEA UR4, UR7, UR4, 0x18 ;  /* 0x0000000407047291 */ /* 0x000fe2000f8ec0ff */
[----:B------:R-:W-:Y:S01]  /*0990*/  LEA R17, R14, R17, 0x3 ;  /* 0x000000110e117211 */ /* 0x000fe200078e18ff */
[----:B------:R-:W1:Y:S07]  /*09a0*/  LDS R5, [R22+UR6] ;  /* 0x0000000616057984 */ /* 0x000e6e0008000800 */
[----:B------:R-:W2:Y:S04]  /*09b0*/  LDS R6, [R17+UR4] ;  /* 0x0000000411067984 */ /* 0x000ea80008000800 */
[----:B------:R-:W3:Y:S04]  /*09c0*/  LDS R16, [R22+UR6+0x80] ;  /* 0x0000800616107984 */ /* 0x000ee80008000800 */
[----:B------:R-:W4:Y:S04]  /*09d0*/  LDS R18, [R22+UR6+0x100] ;  /* 0x0001000616127984 */ /* 0x000f280008000800 */
[----:B------:R-:W5:Y:S04]  /*09e0*/  LDS R20, [R22+UR6+0x180] ;  /* 0x0001800616147984 */ /* 0x000f680008000800 */
[----:B------:R-:W5:Y:S04]  /*09f0*/  LDS R14, [R17+UR4+0x8] ;  /* 0x00000804110e7984 */ /* 0x000f680008000800 */
[----:B0-----:R-:W0:Y:S04]  /*0a00*/  LDS R4, [R17+UR4+0x10] ;  /* 0x0000100411047984 */ /* 0x001e280008000800 */
[----:B------:R-:W0:Y:S01]  /*0a10*/  LDS R0, [R17+UR4+0x18] ;  /* 0x0000180411007984 */ /* 0x000e220008000800 */
[----:B-1----:R-:W-:-:S02]  /*0a20*/  HADD2.F32 R7, -RZ, R5.H0_H0 ;  /* 0x20000005ff077230 */ /* 0x002fc40000004100 */
[----:B------:R-:W-:-:S03]  /*0a30*/  HADD2.F32 R15, -RZ, R5.H1_H1 ;  /* 0x30000005ff0f7230 */ /* 0x000fc60000004100 */
[C---:B--2---:R-:W-:Y:S02]  /*0a40*/  FMUL.FTZ R5, R6.reuse, R7 ;  /* 0x0000000706057220 */ /* 0x044fe40000410000 */
[----:B------:R-:W-:Y:S01]  /*0a50*/  FMUL.FTZ R6, R6, R15 ;  /* 0x0000000f06067220 */ /* 0x000fe20000410000 */
[--C-:B---3--:R-:W-:Y:S02]  /*0a60*/  HADD2.F32 R7, -RZ, R16.reuse.H0_H0 ;  /* 0x20000010ff077230 */ /* 0x108fe40000004100 */
[----:B------:R-:W-:Y:S02]  /*0a70*/  HADD2.F32 R15, -RZ, R16.H1_H1 ;  /* 0x30000010ff0f7230 */ /* 0x000fe40000004100 */
[--C-:B----4-:R-:W-:Y:S01]  /*0a80*/  HADD2.F32 R19, -RZ, R18.reuse.H0_H0 ;  /* 0x20000012ff137230 */ /* 0x110fe20000004100 */
[----:B------:R-:W-:Y:S01]  /*0a90*/  F2FP.F16.F32.PACK_AB R5, R6, R5 ;  /* 0x000000050605723e */ /* 0x000fe200000000ff */
[----:B------:R-:W-:Y:S02]  /*0aa0*/  HADD2.F32 R21, -RZ, R18.H1_H1 ;  /* 0x30000012ff157230 */ /* 0x000fe40000004100 */
[----:B-----5:R-:W-:-:S02]  /*0ab0*/  HADD2.F32 R23, -RZ, R20.H0_H0 ;  /* 0x20000014ff177230 */ /* 0x020fc40000004100 */
[----:B------:R-:W-:Y:S01]  /*0ac0*/  HADD2.F32 R25, -RZ, R20.H1_H1 ;  /* 0x30000014ff197230 */ /* 0x000fe20000004100 */
[----:B------:R-:W-:Y:S01]  /*0ad0*/  STG.E desc[UR8][R2.64], R5 ;  /* 0x0000000502007986 */ /* 0x000fe2000c101908 */
[C---:B------:R-:W-:Y:S01]  /*0ae0*/  FMUL.FTZ R7, R14.reuse, R7 ;  /* 0x000000070e077220 */ /* 0x040fe20000410000 */
[----:B------:R-:W-:Y:S01]  /*0af0*/  FMUL.FTZ R14, R14, R15 ;  /* 0x0000000f0e0e7220 */ /* 0x000fe20000410000 */
[C---:B0-----:R-:W-:Y:S01]  /*0b00*/  FMUL.FTZ R19, R4.reuse, R19 ;  /* 0x0000001304137220 */ /* 0x041fe20000410000 */
[----:B------:R-:W-:-:S03]  /*0b10*/  FMUL.FTZ R4, R4, R21 ;  /* 0x0000001504047220 */ /* 0x000fc60000410000 */
[----:B------:R-:W-:Y:S01]  /*0b20*/  F2FP.F16.F32.PACK_AB R7, R14, R7 ;  /* 0x000000070e07723e */ /* 0x000fe200000000ff */
[C---:B------:R-:W-:Y:S01]  /*0b30*/  FMUL.FTZ R23, R0.reuse, R23 ;  /* 0x0000001700177220 */ /* 0x040fe20000410000 */
[----:B------:R-:W-:Y:S01]  /*0b40*/  FMUL.FTZ R0, R0, R25 ;  /* 0x0000001900007220 */ /* 0x000fe20000410000 */
[----:B------:R-:W-:Y:S02]  /*0b50*/  F2FP.F16.F32.PACK_AB R19, R4, R19 ;  /* 0x000000130413723e */ /* 0x000fe400000000ff */
[----:B------:R-:W-:Y:S02]  /*0b60*/  STG.E desc[UR8][R8.64], R7 ;  /* 0x0000000708007986 */ /* 0x000fe4000c101908 */
[----:B------:R-:W-:Y:S02]  /*0b70*/  F2FP.F16.F32.PACK_AB R23, R0, R23 ;  /* 0x000000170017723e */ /* 0x000fe400000000ff */
[----:B------:R-:W-:Y:S04]  /*0b80*/  STG.E desc[UR8][R10.64], R19 ;  /* 0x000000130a007986 */ /* 0x000fe8000c101908 */
[----:B------:R-:W-:Y:S01]  /*0b90*/  STG.E desc[UR8][R12.64], R23 ;  /* 0x000000170c007986 */ /* 0x000fe2000c101908 */
[----:B------:R-:W-:Y:S05]  /*0ba0*/  EXIT ;  /* 0x000000000000794d */ /* 0x000fea0003800000 */
.L_x_328:
        /* <DEDUP_REMOVED lines=13> */
.L_x_389:


//--------------------- .text._ZN17fastertransformer33normalize_for_FMHA_headz32_kernelILi2ELi4ELi2EEEvP7__half2PK6__halfiiiif --------------------------
	.section	.text._ZN17fastertransformer33normalize_for_FMHA_headz32_kernelILi2ELi4ELi2EEEvP7__half2PK6__halfiiiif,"ax",@progbits
	.align	128
        .global         _ZN17fastertransformer33normalize_for_FMHA_headz32_kernelILi2ELi4ELi2EEEvP7__half2PK6__halfiiiif
        .type           _ZN17fastertransformer33normalize_for_FMHA_headz32_kernelILi2ELi4ELi2EEEvP7__half2PK6__halfiiiif,@function
        .size           _ZN17fastertransformer33normalize_for_FMHA_headz32_kernelILi2ELi4ELi2EEEvP7__half2PK6__halfiiiif,(.L_x_390 - _ZN17fastertransformer33normalize_for_FMHA_headz32_kernelILi2ELi4ELi2EEEvP7__half2PK6__halfiiiif)
        .other          _ZN17fastertransformer33normalize_for_FMHA_headz32_kernelILi2ELi4ELi2EEEvP7__half2PK6__halfiiiif,@"STO_CUDA_ENTRY STV_DEFAULT"
_ZN17fastertransformer33normalize_for_FMHA_headz32_kernelILi2ELi4ELi2EEEvP7__half2PK6__halfiiiif:
.text._ZN17fastertransformer33normalize_for_FMHA_headz32_kernelILi2ELi4ELi2EEEvP7__half2PK6__halfiiiif:
[----:B------:R-:W-:Y:S01]  /*0000*/  LDC R1, c[0x0][0x37c] ;  /* 0x0000df00ff017b82 */ /* 0x000fe20000000800 */
[----:B------:R-:W0:Y:S01]  /*0010*/  S2R R17, SR_CTAID.X ;  /* 0x0000000000117919 */ /* 0x000e220000002500 */
[----:B------:R-:W1:Y:S06]  /*0020*/  LDCU UR4, c[0x0][0x39c] ;  /* 0x00007380ff0477ac */ /* 0x000e6c0008000800 */
[----:B------:R-:W2:Y:S01]  /*0030*/  LDC.64 R22, c[0x0][0x380] ;  /* 0x0000e000ff167b82 */ /* 0x000ea20000000a00 */
[----:B------:R-:W3:Y:S01]  /*0040*/  S2R R25, SR_TID.X ;  /* 0x0000000000197919 */ /* 0x000ee20000002100 */
[----:B------:R-:W4:Y:S01]  /*0050*/  LDCU.64 UR6, c[0x0][0x358] ;  /* 0x00006b00ff0677ac */ /* 0x000f220008000a00 */
[----:B------:R-:W5:Y:S01]  /*0060*/  LDCU UR5, c[0x0][0x394] ;  /* 0x00007280ff0577ac */ /* 0x000f620008000800 */
[----:B-1----:R-:W-:Y:S01]  /*0070*/  UIMAD UR4, UR4, 0x3, URZ ;  /* 0x00000003040478a4 */ /* 0x002fe2000f8e02ff */
[----:B0-----:R-:W-:-:S02]  /*0080*/  SHF.L.U32 R17, R17, 0x4, RZ ;  /* 0x0000000411117819 */ /* 0x001fc400000006ff */
[----:B---3--:R-:W-:Y:S02]  /*0090*/  SHF.R.U32.HI R24, RZ, 0x5, R25 ;  /* 0x00000005ff187819 */ /* 0x008fe40000011619 */
[----:B------:R-:W-:Y:S02]  /*00a0*/  LOP3.LUT R3, R25, 0x1f, RZ, 0xc0, !PT ;  /* 0x0000001f19037812 */ /* 0x000fe400078ec0ff */
[----:B------:R-:W-:-:S05]  /*00b0*/  LEA R16, R24, R17, 0x2 ;  /* 0x0000001118107211 */ /* 0x000fca00078e10ff */
[----:B------:R-:W-:-:S05]  /*00c0*/  IMAD R0, R16, UR4, RZ ;  /* 0x0000000410007c24 */ /* 0x000fca000f8e02ff */
[C---:B------:R-:W-:Y:S02]  /*00d0*/  IADD3 R2, PT, PT, R0.reuse, UR4, RZ ;  /* 0x0000000400027c10 */ /* 0x040fe4000fffe0ff */
[-C--:B------:R-:W-:Y:S02]  /*00e0*/  LEA.HI.SX32 R5, R0, R3.reuse, 0x1f ;  /* 0x0000000300057211 */ /* 0x080fe400078ffaff */
[C---:B------:R-:W-:Y:S02]  /*00f0*/  LEA.HI R4, R2.reuse, R2, RZ, 0x1 ;  /* 0x0000000202047211 */ /* 0x040fe400078f08ff */
[----:B------:R-:W-:Y:S02]  /*0100*/  IADD3 R2, PT, PT, R2, UR4, RZ ;  /* 0x0000000402027c10 */ /* 0x000fe4000fffe0ff */
[-C--:B------:R-:W-:Y:S01]  /*0110*/  LEA.HI.SX32 R7, R4, R3.reuse, 0x1f ;  /* 0x0000000304077211 */ /* 0x080fe200078ffaff */
[----:B--2---:R-:W-:Y:S01]  /*0120*/  IMAD.WIDE R4, R5, 0x4, R22 ;  /* 0x0000000405047825 */ /* 0x004fe200078e0216 */
[----:B------:R-:W-:-:S02]  /*0130*/  LEA.HI.SX32 R9, R2, R3, 0x1f ;  /* 0x0000000302097211 */ /* 0x000fc400078ffaff */
[----:B------:R-:W-:Y:S01]  /*0140*/  IADD3 R2, PT, PT, R2, UR4, RZ ;  /* 0x0000000402027c10 */ /* 0x000fe2000fffe0ff */
[--C-:B------:R-:W-:Y:S01]  /*0150*/  IMAD.WIDE R6, R7, 0x4, R22.reuse ;  /* 0x0000000407067825 */ /* 0x100fe200078e0216 */
[----:B----4-:R-:W2:Y:S01]  /*0160*/  LDG.E R20, desc[UR6][R4.64] ;  /* 0x0000000604147981 */ /* 0x010ea2000c1e1900 */
[----:B------:R-:W-:Y:S01]  /*0170*/  IABS R28, R17 ;  /* 0x00000011001c7213 */ /* 0x000fe20000000000 */
[----:B------:R-:W0:Y:S01]  /*0180*/  S2UR UR8, SR_CgaCtaId ;  /* 0x00000000000879c3 */ /* 0x000e220000008800 */
[----:B------:R-:W-:Y:S01]  /*0190*/  IADD3 R16, PT, PT, R16, 0x8, RZ ;  /* 0x0000000810107810 */ /* 0x000fe20007ffe0ff */
[----:B------:R-:W3:Y:S01]  /*01a0*/  LDG.E R26, desc[UR6][R6.64] ;  /* 0x00000006061a7981 */ /* 0x000ee2000c1e1900 */
[----:B------:R-:W-:Y:S01]  /*01b0*/  LEA.HI R2, R2, R2, RZ, 0x1 ;  /* 0x0000000202027211 */ /* 0x000fe200078f08ff */
[----:B------:R-:W-:-:S03]  /*01c0*/  IMAD.WIDE R8, R9, 0x4, R22 ;  /* 0x0000000409087825 */ /* 0x000fc600078e0216 */
[----:B------:R-:W-:Y:S02]  /*01d0*/  LEA.HI.SX32 R11, R2, R3, 0x1f ;  /* 0x00000003020b7211 */ /* 0x000fe400078ffaff */
[----:B------:R-:W5:Y:S01]  /*01e0*/  LDC R2, c[0x0][0x398] ;  /* 0x0000e600ff027b82 */ /* 0x000f620000000800 */
[----:B------:R-:W-:Y:S01]  /*01f0*/  SHF.L.U32 R27, R25, 0x2, RZ ;  /* 0x00000002191b7819 */ /* 0x000fe200000006ff */
[----:B------:R-:W4:Y:S01]  /*0200*/  LDG.E R14, desc[UR6][R8.64] ;  /* 0x00000006080e7981 */ /* 0x000f22000c1e1900 */
[----:B-----5:R-:W-:-:S05]  /*0210*/  IMAD R15, R2, UR5, RZ ;  /* 0x00000005020f7c24 */ /* 0x020fca000f8e02ff */
[----:B------:R-:W-:-:S04]  /*0220*/  IABS R18, R15 ;  /* 0x0000000f00127213 */ /* 0x000fc80000000000 */
[----:B------:R-:W1:Y:S08]  /*0230*/  I2F.RP R19, R18 ;  /* 0x0000001200137306 */ /* 0x000e700000209400 */
[----:B-1----:R-:W1:Y:S02]  /*0240*/  MUFU.RCP R19, R19 ;  /* 0x0000001300137308 */ /* 0x002e640000001000 */
[----:B-1----:R-:W-:-:S06]  /*0250*/  IADD3 R12, PT, PT, R19, 0xffffffe, RZ ;  /* 0x0ffffffe130c7810 */ /* 0x002fcc0007ffe0ff */
[----:B------:R1:W5:Y:S02]  /*0260*/  F2I.FTZ.U32.TRUNC.NTZ R13, R12 ;  /* 0x0000000c000d7305 */ /* 0x000364000021f000 */
[----:B-1----:R-:W-:Y:S01]  /*0270*/  HFMA2 R12, -RZ, RZ, 0, 0 ;  /* 0x00000000ff0c7431 */ /* 0x002fe200000001ff */
[----:B-----5:R-:W-:-:S05]  /*0280*/  IADD3 R21, PT, PT, RZ, -R13, RZ ;  /* 0x8000000dff157210 */ /* 0x020fca0007ffe0ff */
[----:B------:R-:W-:-:S04]  /*0290*/  IMAD R21, R21, R18, RZ ;  /* 0x0000001215157224 */ /* 0x000fc800078e02ff */
[----:B------:R-:W-:Y:S01]  /*02a0*/  IMAD.HI.U32 R13, R13, R21, R12 ;  /* 0x000000150d0d7227 */ /* 0x000fe200078e000c */
[----:B------:R-:W-:-:S04]  /*02b0*/  IABS R21, R15 ;  /* 0x0000000f00157213 */ /* 0x000fc80000000000 */
[----:B------:R-:W-:Y:S01]  /*02c0*/  IADD3 R19, PT, PT, RZ, -R21, RZ ;  /* 0x80000015ff137210 */ /* 0x000fe20007ffe0ff */
[----:B------:R-:W-:-:S04]  /*02d0*/  IMAD.HI.U32 R13, R13, R28, RZ ;  /* 0x0000001c0d0d7227 */ /* 0x000fc800078e00ff */
[----:B------:R-:W-:-:S05]  /*02e0*/  IMAD R12, R13, R19, R28 ;  /* 0x000000130d0c7224 */ /* 0x000fca00078e021c */
[----:B------:R-:W-:-:S13]  /*02f0*/  ISETP.GT.U32.AND P0, PT, R18, R12, PT ;  /* 0x0000000c1200720c */ /* 0x000fda0003f04070 */
[----:B------:R-:W-:-:S04]  /*0300*/  @!P0 IADD3 R12, PT, PT, R12, -R18, RZ ;  /* 0x800000120c0c8210 */ /* 0x000fc80007ffe0ff */
[----:B------:R-:W-:-:S13]  /*0310*/  ISETP.GT.U32.AND P1, PT, R18, R12, PT ;  /* 0x0000000c1200720c */ /* 0x000fda0003f24070 */
[----:B------:R-:W-:Y:S01]  /*0320*/  @!P1 IADD3 R12, PT, PT, R12, -R18, RZ ;  /* 0x800000120c0c9210 */ /* 0x000fe20007ffe0ff */
[----:B------:R-:W-:Y:S01]  /*0330*/  IMAD R18, R16, UR4, RZ ;  /* 0x0000000410127c24 */ /* 0x000fe2000f8e02ff */
[----:B------:R-:W-:-:S04]  /*0340*/  SHF.L.U32 R16, R24, 0x9, RZ ;  /* 0x0000000918107819 */ /* 0x000fc800000006ff */
[----:B------:R-:W-:Y:S02]  /*0350*/  IADD3 R13, PT, PT, R18, UR4, RZ ;  /* 0x00000004120d7c10 */ /* 0x000fe4000fffe0ff */
[----:B------:R-:W-:Y:S02]  /*0360*/  LOP3.LUT R27, R16, 0x7c, R27, 0xf8, !PT ;  /* 0x0000007c101b7812 */ /* 0x000fe400078ef81b */
[C---:B------:R-:W-:Y:S01]  /*0370*/  IADD3 R28, PT, PT, R13.reuse, UR4, RZ ;  /* 0x000000040d1c7c10 */ /* 0x040fe2000fffe0ff */
[----:B------:R-:W-:Y:S01]  /*0380*/  UMOV UR5, 0x400 ;  /* 0x0000040000057882 */ /* 0x000fe20000000000 */
[----:B------:R-:W-:Y:S02]  /*0390*/  LEA.HI R16, R13, R13, RZ, 0x1 ;  /* 0x0000000d0d107211 */ /* 0x000fe400078f08ff */
[----:B------:R-:W-:Y:S01]  /*03a0*/  IADD3 R13, PT, PT, R28, UR4, RZ ;  /* 0x000000041c0d7c10 */ /* 0x000fe2000fffe0ff */
[----:B0-----:R-:W-:Y:S01]  /*03b0*/  ULEA UR5, UR8, UR5, 0x18 ;  /* 0x0000000508057291 */ /* 0x001fe2000f8ec0ff */
[----:B------:R-:W-:-:S02]  /*03c0*/  ISETP.GE.AND P2, PT, R17, RZ, PT ;  /* 0x000000ff1100720c */ /* 0x000fc40003f46270 */
[----:B------:R-:W-:Y:S02]  /*03d0*/  LEA.HI R13, R13, R13, RZ, 0x1 ;  /* 0x0000000d0d0d7211 */ /* 0x000fe400078f08ff */
[-C--:B------:R-:W-:Y:S02]  /*03e0*/  LEA.HI.SX32 R17, R18, R3.reuse, 0x1f ;  /* 0x0000000312117211 */ /* 0x080fe400078ffaff */
[-C--:B------:R-:W-:Y:S02]  /*03f0*/  LEA.HI.SX32 R19, R16, R3.reuse, 0x1f ;  /* 0x0000000310137211 */ /* 0x080fe400078ffaff */
[-C--:B------:R-:W-:Y:S02]  /*0400*/  LEA.HI.SX32 R21, R28, R3.reuse, 0x1f ;  /* 0x000000031c157211 */ /* 0x080fe400078ffaff */
[----:B------:R-:W-:Y:S01]  /*0410*/  LEA.HI.SX32 R13, R13, R3, 0x1f ;  /* 0x000000030d0d7211 */ /* 0x000fe200078ffaff */
[----:B------:R-:W-:-:S04]  /*0420*/  IMAD.WIDE R10, R11, 0x4, R22 ;  /* 0x000000040b0a7825 */ /* 0x000fc800078e0216 */
[--C-:B------:R-:W-:Y:S01]  /*0430*/  IMAD.WIDE R16, R17, 0x4, R22.reuse ;  /* 0x0000000411107825 */ /* 0x100fe200078e0216 */
[----:B------:R-:W5:Y:S03]  /*0440*/  LDG.E R0, desc[UR6][R10.64] ;  /* 0x000000060a007981 */ /* 0x000f66000c1e1900 */
[--C-:B------:R-:W-:Y:S01]  /*0450*/  IMAD.WIDE R18, R19, 0x4, R22.reuse ;  /* 0x0000000413127825 */ /* 0x100fe200078e0216 */
[----:B------:R-:W5:Y:S04]  /*0460*/  LDG.E R28, desc[UR6][R16.64] ;  /* 0x00000006101c7981 */ /* 0x000f68000c1e1900 */
[----:B------:R-:W5:Y:S04]  /*0470*/  LDG.E R29, desc[UR6][R18.64] ;  /* 0x00000006121d7981 */ /* 0x000f68000c1e1900 */
[----:B--2---:R0:W-:Y:S04]  /*0480*/  STS [R27+UR5], R20 ;  /* 0x000000141b007988 */ /* 0x0041e80008000805 */
[----:B---3--:R1:W-:Y:S01]  /*0490*/  STS [R27+UR5+0x80], R26 ;  /* 0x0000801a1b007988 */ /* 0x0083e20008000805 */
[----:B0-----:R-:W-:-:S04]  /*04a0*/  IMAD.WIDE R20, R21, 0x4, R22 ;  /* 0x0000000415147825 */ /* 0x001fc800078e0216 */
[----:B------:R-:W-:Y:S01]  /*04b0*/  IMAD.WIDE R22, R13, 0x4, R22 ;  /* 0x000000040d167825 */ /* 0x000fe200078e0216 */
[----:B-1----:R-:W2:Y:S04]  /*04c0*/  LDG.E R26, desc[UR6][R20.64] ;  /* 0x00000006141a7981 */ /* 0x002ea8000c1e1900 */
[----:B------:R-:W3:Y:S01]  /*04d0*/  LDG.E R13, desc[UR6][R22.64] ;  /* 0x00000006160d7981 */ /* 0x000ee2000c1e1900 */
[----:B------:R-:W-:-:S03]  /*04e0*/  ISETP.NE.AND P0, PT, R15, RZ, PT ;  /* 0x000000ff0f00720c */ /* 0x000fc60003f05270 */
[----:B----4-:R0:W-:Y:S01]  /*04f0*/  STS [R27+UR5+0x100], R14 ;  /* 0x0001000e1b007988 */ /* 0x0101e20008000805 */
[----:B------:R-:W-:-:S09]  /*0500*/  @!P2 IADD3 R12, PT, PT, -R12, RZ, RZ ;  /* 0x000000ff0c0ca210 */ /* 0x000fd20007ffe1ff */
[----:B------:R-:W-:Y:S02]  /*0510*/  @!P0 LOP3.LUT R12, RZ, R15, RZ, 0x33, !PT ;  /* 0x0000000fff0c8212 */ /* 0x000fe400078e33ff */
[----:B------:R-:W-:Y:S02]  /*0520*/  SHF.L.U32 R15, R25, 0x4, RZ ;  /* 0x00000004190f7819 */ /* 0x000fe400000006ff */
[----:B0-----:R-:W-:Y:S01]  /*0530*/  SHF.L.U32 R14, R24, 0x2, RZ ;  /* 0x00000002180e7819 */ /* 0x001fe200000006ff */
[----:B-----5:R0:W-:Y:S04]  /*0540*/  STS [R27+UR5+0x180], R0 ;  /* 0x000180001b007988 */ /* 0x0201e80008000805 */
[----:B------:R-:W-:Y:S04]  /*0550*/  STS [R27+UR5+0x400], R28 ;  /* 0x0004001c1b007988 */ /* 0x000fe80008000805 */
[----:B------:R-:W-:Y:S01]  /*0560*/  STS [R27+UR5+0x480], R29 ;  /* 0x0004801d1b007988 */ /* 0x000fe20008000805 */
[----:B0-----:R-:W-:-:S02]  /*0570*/  LOP3.LUT R0, R15, 0x70, RZ, 0xc0, !PT ;  /* 0x000000700f007812 */ /* 0x001fc400078ec0ff */
[----:B------:R-:W-:Y:S01]  /*0580*/  LEA.HI R15, R3, R14, RZ, 0x1d ;  /* 0x0000000e030f7211 */ /* 0x000fe200078fe8ff */
[----:B--2---:R0:W-:Y:S04]  /*0590*/  STS [R27+UR5+0x500], R26 ;  /* 0x0005001a1b007988 */ /* 0x0041e80008000805 */
[----:B---3--:R-:W-:Y:S01]  /*05a0*/  STS [R27+UR5+0x580], R13 ;  /* 0x0005800d1b007988 */ /* 0x008fe20008000805 */
[----:B0-----:R-:W-:Y:S02]  /*05b0*/  LEA R26, R15, R0, 0x7 ;  /* 0x000000000f1a7211 */ /* 0x001fe400078e38ff */
[----:B------:R-:W-:Y:S01]  /*05c0*/  IADD3 R0, PT, PT, R12, R15, RZ ;  /* 0x0000000f0c007210 */ /* 0x000fe20007ffe0ff */
[----:B------:R-:W-:Y:S06]  /*05d0*/  BAR.SYNC.DEFER_BLOCKING 0x0 ;  /* 0x0000000000007b1d */ /* 0x000fec0000010000 */
[----:B------:R-:W0:Y:S02]  /*05e0*/  LDS.128 R12, [R26+UR5] ;  /* 0x000000051a0c7984 */ /* 0x000e240008000c00 */
[----:B0-----:R-:W-:-:S02]  /*05f0*/  HADD2.F32 R28, -RZ, R12.H1_H1 ;  /* 0x3000000cff1c7230 */ /* 0x001fc40000004100 */
[----:B------:R-:W-:-:S03]  /*0600*/  HADD2.F32 R12, -RZ, R12.H0_H0 ;  /* 0x2000000cff0c7230 */ /* 0x000fc60000004100 */
[----:B------:R-:W-:Y:S01]  /*0610*/  FMUL.FTZ R29, R28, R28 ;  /* 0x0000001c1c1d7220 */ /* 0x000fe20000410000 */
[----:B------:R-:W-:-:S03]  /*0620*/  HADD2.F32 R28, -RZ, R13.H0_H0 ;  /* 0x2000000dff1c7230 */ /* 0x000fc60000004100 */
[----:B------:R-:W-:Y:S01]  /*0630*/  FFMA.FTZ R12, R12, R12, R29 ;  /* 0x0000000c0c0c7223 */ /* 0x000fe2000001001d */
[----:B------:R-:W-:Y:S02]  /*0640*/  HADD2.F32 R29, -RZ, R13.H1_H1 ;  /* 0x3000000dff1d7230 */ /* 0x000fe40000004100 */
[--C-:B------:R-:W-:Y:S02]  /*0650*/  HADD2.F32 R13, -RZ, R14.reuse.H1_H1 ;  /* 0x3000000eff0d7230 */ /* 0x100fe40000004100 */
[----:B------:R-:W-:Y:S02]  /*0660*/  HADD2.F32 R14, -RZ, R14.H0_H0 ;  /* 0x2000000eff0e7230 */ /* 0x000fe40000004100 */
[----:B------:R-:W-:Y:S01]  /*0670*/  FMUL.FTZ R29, R29, R29 ;  /* 0x0000001d1d1d7220 */ /* 0x000fe20000410000 */
[----:B------:R-:W-:Y:S01]  /*0680*/  FMUL.FTZ R13, R13, R13 ;  /* 0x0000000d0d0d7220 */ /* 0x000fe20000410000 */
[----:B------:R-:W-:Y:S02]  /*0690*/  FADD.FTZ R12, RZ, R12 ;  /* 0x0000000cff0c7221 */ /* 0x000fe40000010000 */
[----:B------:R-:W-:Y:S01]  /*06a0*/  FFMA.FTZ R29, R28, R28, R29 ;  /* 0x0000001c1c1d7223 */ /* 0x000fe2000001001d */
[----:B------:R-:W-:Y:S01]  /*06b0*/  FFMA.FTZ R13, R14, R14, R13 ;  /* 0x0000000e0e0d7223 */ /* 0x000fe2000001000d */
[----:B------:R-:W-:-:S02]  /*06c0*/  HADD2.F32 R14, -RZ, R15.H1_H1 ;  /* 0x3000000fff0e7230 */ /* 0x000fc40000004100 */
[----:B------:R-:W-:Y:S01]  /*06d0*/  FADD.FTZ R12, R12, R29 ;  /* 0x0000001d0c0c7221 */ /* 0x000fe20000010000 */
[----:B------:R-:W-:Y:S02]  /*06e0*/  HADD2.F32 R15, -RZ, R15.H0_H0 ;  /* 0x2000000fff0f7230 */ /* 0x000fe40000004100 */
[----:B------:R-:W-:Y:S01]  /*06f0*/  FMUL.FTZ R14, R14, R14 ;  /* 0x0000000e0e0e7220 */ /* 0x000fe20000410000 */
[----:B------:R-:W-:-:S03]  /*0700*/  FADD.FTZ R12, R12, R13 ;  /* 0x0000000d0c0c7221 */ /* 0x000fc60000010000 */
[----:B------:R-:W-:-:S04]  /*0710*/  FFMA.FTZ R27, R15, R15, R14 ;  /* 0x0000000f0f1b7223 */ /* 0x000fc8000001000e */
[----:B------:R-:W-:Y:S02]  /*0720*/  FADD.FTZ R27, R12, R27 ;  /* 0x0000001b0c1b7221 */ /* 0x000fe40000010000 */
[----:B------:R-:W0:Y:S02]  /*0730*/  LDS.128 R12, [R26+UR5+0x400] ;  /* 0x000400051a0c7984 */ /* 0x000e240008000c00 */
[--C-:B0-----:R-:W-:Y:S02]  /*0740*/  HADD2.F32 R28, -RZ, R12.reuse.H1_H1 ;  /* 0x3000000cff1c7230 */ /* 0x101fe40000004100 */
[----:B------:R-:W-:-:S03]  /*0750*/  HADD2.F32 R12, -RZ, R12.H0_H0 ;  /* 0x2000000cff0c7230 */ /* 0x000fc60000004100 */
[----:B------:R-:W-:Y:S01]  /*0760*/  FMUL.FTZ R29, R28, R28 ;  /* 0x0000001c1c1d7220 */ /* 0x000fe20000410000 */
[--C-:B------:R-:W-:Y:S02]  /*0770*/  HADD2.F32 R28, -RZ, R13.reuse.H1_H1 ;  /* 0x3000000dff1c7230 */ /* 0x100fe40000004100 */
[----:B------:R-:W-:Y:S02]  /*0780*/  HADD2.F32 R13, -RZ, R13.H0_H0 ;  /* 0x2000000dff0d7230 */ /* 0x000fe40000004100 */
[----:B------:R-:W-:Y:S01]  /*0790*/  FFMA.FTZ R12, R12, R12, R29 ;  /* 0x0000000c0c0c7223 */ /* 0x000fe2000001001d */
[----:B------:R-:W-:Y:S01]  /*07a0*/  FMUL.FTZ R28, R28, R28 ;  /* 0x0000001c1c1c7220 */ /* 0x000fe20000410000 */
[----:B------:R-:W-:Y:S02]  /*07b0*/  HADD2.F32 R26, -RZ, R14.H1_H1 ;  /* 0x3000000eff1a7230 */ /* 0x000fe40000004100 */
[----:B------:R-:W-:Y:S01]  /*07c0*/  FADD.FTZ R12, RZ, R12 ;  /* 0x0000000cff0c7221 */ /* 0x000fe20000010000 */
[----:B------:R-:W-:-:S02]  /*07d0*/  FFMA.FTZ R13, R13, R13, R28 ;  /* 0x0000000d0d0d7223 */ /* 0x000fc4000001001c */
[----:B------:R-:W-:Y:S02]  /*07e0*/  FMUL.FTZ R26, R26, R26 ;  /* 0x0000001a1a1a7220 */ /* 0x000fe40000410000 */
[----:B------:R-:W-:Y:S01]  /*07f0*/  FADD.FTZ R12, R12, R13 ;  /* 0x0000000d0c0c7221 */ /* 0x000fe20000010000 */
[----:B------:R-:W-:-:S05]  /*0800*/  HADD2.F32 R13, -RZ, R14.H0_H0 ;  /* 0x2000000eff0d7230 */ /* 0x000fca0000004100 */
[----:B------:R-:W-:Y:S01]  /*0810*/  FFMA.FTZ R13, R13, R13, R26 ;  /* 0x0000000d0d0d7223 */ /* 0x000fe2000001001a */
[--C-:B------:R-:W-:Y:S02]  /*0820*/  HADD2.F32 R26, -RZ, R15.reuse.H1_H1 ;  /* 0x3000000fff1a7230 */ /* 0x100fe40000004100 */
[----:B------:R-:W-:-:S03]  /*0830*/  HADD2.F32 R14, -RZ, R15.H0_H0 ;  /* 0x2000000fff0e7230 */ /* 0x000fc60000004100 */
[----:B------:R-:W-:-:S04]  /*0840*/  FMUL.FTZ R15, R26, R26 ;  /* 0x0000001a1a0f7220 */ /* 0x000fc80000410000 */
[----:B------:R-:W-:Y:S02]  /*0850*/  FFMA.FTZ R14, R14, R14, R15 ;  /* 0x0000000e0e0e7223 */ /* 0x000fe4000001000f */
[----:B------:R-:W0:Y:S01]  /*0860*/  S2R R15, SR_TID.X ;  /* 0x00000000000f7919 */ /* 0x000e220000002100 */
[----:B------:R-:W1:Y:S02]  /*0870*/  SHFL.BFLY PT, R26, R27, 0x1, 0x1f ;  /* 0x0c201f001b1a7f89 */ /* 0x000e6400000e0000 */
[----:B-1----:R-:W-:Y:S01]  /*0880*/  FADD.FTZ R26, R27, R26 ;  /* 0x0000001a1b1a7221 */ /* 0x002fe20000010000 */
[----:B0-----:R-:W-:-:S04]  /*0890*/  LOP3.LUT P0, RZ, R15, 0x3, RZ, 0xc0, !PT ;  /* 0x000000030fff7812 */ /* 0x001fc8000780c0ff */
[----:B------:R-:W0:Y:S01]  /*08a0*/  SHFL.BFLY PT, R15, R26, 0x2, 0x1f ;  /* 0x0c401f001a0f7f89 */ /* 0x000e2200000e0000 */
[----:B------:R-:W-:Y:S01]  /*08b0*/  FADD.FTZ R13, R12, R13 ;  /* 0x0000000d0c0d7221 */ /* 0x000fe20000010000 */
[----:B------:R-:W-:Y:S01]  /*08c0*/  BSSY.RECONVERGENT B0, `(.L_x_329) ;  /* 0x0000038000007945 */ /* 0x000fe20003800200 */
[----:B------:R-:W-:Y:S02]  /*08d0*/  LOP3.LUT R25, R25, 0x7, RZ, 0xc0, !PT ;  /* 0x0000000719197812 */ /* 0x000fe400078ec0ff */
        /* <DEDUP_REMOVED lines=8> */
[----:B------:R-:W-:Y:S01]  /*0960*/  IABS R26, R2 ;  /* 0x00000002001a7213 */ /* 0x000fe20000000000 */
[----:B------:R-:W0:Y:S01]  /*0970*/  LDCU UR4, c[0x0][0x3a0] ;  /* 0x00007400ff0477ac */ /* 0x000e220008000800 */
[----:B------:R-:W-:Y:S02]  /*0980*/  IABS R28, R0 ;  /* 0x00000000001c7213 */ /* 0x000fe40000000000 */
[----:B------:R-:W1:Y:S01]  /*0990*/  I2F.RP R27, R26 ;  /* 0x0000001a001b7306 */ /* 0x000e620000209400 */
[----:B------:R-:W-:-:S07]  /*09a0*/  ISETP.GE.AND P1, PT, R0, RZ, PT ;  /* 0x000000ff0000720c */ /* 0x000fce0003f26270 */
[----:B-1----:R-:W1:Y:S02]  /*09b0*/  MUFU.RCP R27, R27 ;  /* 0x0000001b001b7308 */ /* 0x002e640000001000 */
[----:B-1----:R-:W-:-:S06]  /*09c0*/  IADD3 R14, PT, PT, R27, 0xffffffe, RZ ;  /* 0x0ffffffe1b0e7810 */ /* 0x002fcc0007ffe0ff */
[----:B------:R1:W2:Y:S02]  /*09d0*/  F2I.FTZ.U32.TRUNC.NTZ R15, R14 ;  /* 0x0000000e000f7305 */ /* 0x0002a4000021f000 */
[----:B-1----:R-:W-:Y:S02]  /*09e0*/  MOV R14, RZ ;  /* 0x000000ff000e7202 */ /* 0x002fe40000000f00 */
[----:B--2---:R-:W-:-:S05]  /*09f0*/  IADD3 R29, PT, PT, RZ, -R15, RZ ;  /* 0x8000000fff1d7210 */ /* 0x004fca0007ffe0ff */
[----:B------:R-:W-:-:S04]  /*0a00*/  IMAD R29, R29, R26, RZ ;  /* 0x0000001a1d1d7224 */ /* 0x000fc800078e02ff */
[----:B------:R-:W-:-:S06]  /*0a10*/  IMAD.HI.U32 R15, R15, R29, R14 ;  /* 0x0000001d0f0f7227 */ /* 0x000fcc00078e000e */
[----:B------:R-:W-:-:S05]  /*0a20*/  IMAD.HI.U32 R15, R15, R28, RZ ;  /* 0x0000001c0f0f7227 */ /* 0x000fca00078e00ff */
[----:B------:R-:W-:-:S05]  /*0a30*/  IADD3 R15, PT, PT, -R15, RZ, RZ ;  /* 0x000000ff0f0f7210 */ /* 0x000fca0007ffe1ff */
[C---:B------:R-:W-:Y:S02]  /*0a40*/  IMAD R27, R26.reuse, R15, R28 ;  /* 0x0000000f1a1b7224 */ /* 0x040fe400078e021c */
[----:B------:R-:W1:Y:S03]  /*0a50*/  LDC.64 R14, c[0x0][0x388] ;  /* 0x0000e200ff0e7b82 */ /* 0x000e660000000a00 */
[----:B------:R-:W-:-:S13]  /*0a60*/  ISETP.GT.U32.AND P0, PT, R26, R27, PT ;  /* 0x0000001b1a00720c */ /* 0x000fda0003f04070 */
[----:B------:R-:W-:-:S04]  /*0a70*/  @!P0 IADD3 R27, PT, PT, R27, -R26, RZ ;  /* 0x8000001a1b1b8210 */ /* 0x000fc80007ffe0ff */
[----:B------:R-:W-:-:S13]  /*0a80*/  ISETP.GT.U32.AND P0, PT, R26, R27, PT ;  /* 0x0000001b1a00720c */ /* 0x000fda0003f04070 */
[----:B------:R-:W-:Y:S02]  /*0a90*/  @!P0 IADD3 R27, PT, PT, R27, -R26, RZ ;  /* 0x8000001a1b1b8210 */ /* 0x000fe40007ffe0ff */
[----:B------:R-:W-:Y:S02]  /*0aa0*/  ISETP.NE.AND P0, PT, R2, RZ, PT ;  /* 0x000000ff0200720c */ /* 0x000fe40003f05270 */
[----:B------:R-:W-:-:S11]  /*0ab0*/  @!P1 IADD3 R27, PT, PT, -R27, RZ, RZ ;  /* 0x000000ff1b1b9210 */ /* 0x000fd60007ffe1ff */
[----:B------:R-:W-:-:S05]  /*0ac0*/  @!P0 LOP3.LUT R27, RZ, R2, RZ, 0x33, !PT ;  /* 0x00000002ff1b8212 */ /* 0x000fca00078e33ff */
[----:B-1----:R-:W-:-:S06]  /*0ad0*/  IMAD.WIDE R14, R27, 0x2, R14 ;  /* 0x000000021b0e7825 */ /* 0x002fcc00078e020e */
[----:B------:R-:W2:Y:S02]  /*0ae0*/  LDG.E.U16 R14, desc[UR6][R14.64] ;  /* 0x000000060e0e7981 */ /* 0x000ea4000c1e1500 */
[----:B--2---:R-:W-:-:S05]  /*0af0*/  HADD2.F32 R26, -RZ, R14.H0_H0 ;  /* 0x2000000eff1a7230 */ /* 0x004fca0000004100 */
[----:B0-----:R-:W-:-:S07]  /*0b00*/  FMUL.FTZ R26, R26, UR4 ;  /* 0x000000041a1a7c20 */ /* 0x001fce0008410000 */
.L_x_332:
[----:B------:R-:W-:Y:S05]  /*0b10*/  BSYNC.RECONVERGENT B1 ;  /* 0x0000000000017941 */ /* 0x000fea0003800200 */
.L_x_331:
[----:B------:R-:W0:Y:S01]  /*0b20*/  F2F.F64.F32 R14, R13 ;  /* 0x0000000d000e7310 */ /* 0x000e220000201800 */
[----:B------:R-:W-:Y:S01]  /*0b30*/  UMOV UR10, 0xa0b5ed8d ;  /* 0xa0b5ed8d000a7882 */ /* 0x000fe20000000000 */
[----:B------:R-:W-:Y:S01]  /*0b40*/  UMOV UR11, 0x3eb0c6f7 ;  /* 0x3eb0c6f7000b7882 */ /* 0x000fe20000000000 */
[----:B------:R-:W-:Y:S01]  /*0b50*/  UMOV UR4, 0x400 ;  /* 0x0000040000047882 */ /* 0x000fe20000000000 */
[----:B------:R-:W-:Y:S01]  /*0b60*/  LOP3.LUT R29, R3, 0x18, RZ, 0xc0, !PT ;  /* 0x00000018031d7812 */ /* 0x000fe200078ec0ff */
[----:B------:R-:W-:-:S03]  /*0b70*/  UIADD3 UR4, UPT, UPT, UR4, 0x800, URZ ;  /* 0x0000080004047890 */ /* 0x000fc6000fffe0ff */
[----:B------:R-:W-:Y:S01]  /*0b80*/  LEA R28, R24, R29, 0x5 ;  /* 0x0000001d181c7211 */ /* 0x000fe200078e28ff */
[----:B------:R-:W-:Y:S01]  /*0b90*/  ULEA UR4, UR8, UR4, 0x18 ;  /* 0x0000000408047291 */ /* 0x000fe2000f8ec0ff */
[----:B0-----:R-:W-:Y:S01]  /*0ba0*/  DADD R14, R14, UR10 ;  /* 0x0000000a0e0e7e29 */ /* 0x001fe20008000000 */
[----:B------:R-:W-:Y:S01]  /*0bb0*/  UMOV UR10, 0xf0000000 ;  /* 0xf0000000000a7882 */ /* 0x000fe20000000000 */
[----:B------:R-:W-:-:S03]  /*0bc0*/  UMOV UR11, 0x380fffff ;  /* 0x380fffff000b7882 */ /* 0x000fc60000000000 */
[----:B------:R-:W-:Y:S01]  /*0bd0*/  IADD3 R13, PT, PT, R28, UR4, R25 ;  /* 0x000000041c0d7c10 */ /* 0x000fe2000fffe019 */
[----:B------:R-:W0:Y:S02]  /*0be0*/  F2F.F32.F64 R27, R14 ;  /* 0x0000000e001b7310 */ /* 0x000e240000301000 */
[----:B------:R-:W-:-:S14]  /*0bf0*/  DSETP.GEU.AND P0, PT, |R14|, UR10, PT ;  /* 0x0000000a0e007e2a */ /* 0x000fdc000bf0e200 */
[----:B0-----:R-:W-:-:S06]  /*0c00*/  @!P0 FMUL R27, R27, 1.175494350822287508e-38 ;  /* 0x008000001b1b8820 */ /* 0x001fcc0000400000 */
[----:B------:R-:W0:Y:S02]  /*0c10*/  MUFU.RSQ R27, R27 ;  /* 0x0000001b001b7308 */ /* 0x000e240000001400 */
[----:B0-----:R-:W-:-:S05]  /*0c20*/  FMUL.FTZ R26, R27, R26 ;  /* 0x0000001a1b1a7220 */ /* 0x001fca0000410000 */
[----:B------:R0:W-:Y:S02]  /*0c30*/  STS [R13], R26 ;  /* 0x0000001a0d007388 */ /* 0x0001e40000000800 */
.L_x_330:
[----:B------:R-:W-:Y:S05]  /*0c40*/  BSYNC.RECONVERGENT B0 ;  /* 0x0000000000007941 */ /* 0x000fea0003800200 */
.L_x_329:
[----:B0-----:R-:W-:Y:S01]  /*0c50*/  IABS R13, R2 ;  /* 0x00000002000d7213 */ /* 0x001fe20000000000 */
[----:B------:R-:W-:Y:S01]  /*0c60*/  UMOV UR9, 0x400 ;  /* 0x0000040000097882 */ /* 0x000fe20000000000 */
[----:B------:R-:W-:Y:S01]  /*0c70*/  IADD3 R0, PT, PT, R0, 0x8, RZ ;  /* 0x0000000800007810 */ /* 0x000fe20007ffe0ff */
[----:B------:R-:W-:Y:S01]  /*0c80*/  BSSY.RECONVERGENT B0, `(.L_x_333) ;  /* 0x0000038000007945 */ /* 0x000fe20003800200 */
[----:B------:R-:W0:Y:S01]  /*0c90*/  I2F.RP R26, R13 ;  /* 0x0000000d001a7306 */ /* 0x000e220000209400 */
[----:B------:R-:W-:Y:S02]  /*0ca0*/  ISETP.NE.AND P2, PT, R2, RZ, PT ;  /* 0x000000ff0200720c */ /* 0x000fe40003f45270 */
[----:B------:R-:W-:-:S05]  /*0cb0*/  ISETP.GE.AND P0, PT, R0, RZ, PT ;  /* 0x000000ff0000720c */ /* 0x000fca0003f06270 */
[----:B0-----:R-:W0:Y:S02]  /*0cc0*/  MUFU.RCP R26, R26 ;  /* 0x0000001a001a7308 */ /* 0x001e240000001000 */
[----:B0-----:R-:W-:-:S06]  /*0cd0*/  IADD3 R15, PT, PT, R26, 0xffffffe, RZ ;  /* 0x0ffffffe1a0f7810 */ /* 0x001fcc0007ffe0ff */
[----:B------:R-:W0:Y:S02]  /*0ce0*/  F2I.FTZ.U32.TRUNC.NTZ R15, R15 ;  /* 0x0000000f000f7305 */ /* 0x000e24000021f000 */
[----:B0-----:R-:W-:-:S05]  /*0cf0*/  IADD3 R14, PT, PT, RZ, -R15, RZ ;  /* 0x8000000fff0e7210 */ /* 0x001fca0007ffe0ff */
[----:B------:R-:W-:Y:S01]  /*0d00*/  IMAD R27, R14, R13, RZ ;  /* 0x0000000d0e1b7224 */ /* 0x000fe200078e02ff */
[----:B------:R-:W-:-:S05]  /*0d10*/  MOV R14, RZ ;  /* 0x000000ff000e7202 */ /* 0x000fca0000000f00 */
[----:B------:R-:W-:Y:S01]  /*0d20*/  IMAD.HI.U32 R27, R15, R27, R14 ;  /* 0x0000001b0f1b7227 */ /* 0x000fe200078e000e */
[----:B------:R-:W-:Y:S01]  /*0d30*/  IABS R14, R0 ;  /* 0x00000000000e7213 */ /* 0x000fe20000000000 */
[----:B------:R-:W0:Y:S04]  /*0d40*/  SHFL.BFLY PT, R15, R12, 0x1, 0x1f ;  /* 0x0c201f000c0f7f89 */ /* 0x000e2800000e0000 */
[----:B------:R-:W-:-:S05]  /*0d50*/  IMAD.HI.U32 R0, R27, R14, RZ ;  /* 0x0000000e1b007227 */ /* 0x000fca00078e00ff */
[----:B------:R-:W-:-:S05]  /*0d60*/  IADD3 R0, PT, PT, -R0, RZ, RZ ;  /* 0x000000ff00007210 */ /* 0x000fca0007ffe1ff */
[C---:B------:R-:W-:Y:S02]  /*0d70*/  IMAD R14, R13.reuse, R0, R14 ;  /* 0x000000000d0e7224 */ /* 0x040fe400078e020e */
[----:B------:R-:W1:Y:S03]  /*0d80*/  S2R R0, SR_TID.X ;  /* 0x0000000000007919 */ /* 0x000e660000002100 */
[----:B------:R-:W-:Y:S01]  /*0d90*/  ISETP.GT.U32.AND P1, PT, R13, R14, PT ;  /* 0x0000000e0d00720c */ /* 0x000fe20003f24070 */
[----:B0-----:R-:W-:-:S05]  /*0da0*/  FADD.FTZ R15, R12, R15 ;  /* 0x0000000f0c0f7221 */ /* 0x001fca0000010000 */
[----:B------:R-:W0:Y:S07]  /*0db0*/  SHFL.BFLY PT, R26, R15, 0x2, 0x1f ;  /* 0x0c401f000f1a7f89 */ /* 0x000e2e00000e0000 */
[----:B------:R-:W-:-:S04]  /*0dc0*/  @!P1 IADD3 R14, PT, PT, R14, -R13, RZ ;  /* 0x8000000d0e0e9210 */ /* 0x000fc80007ffe0ff */
[----:B------:R-:W-:-:S13]  /*0dd0*/  ISETP.GT.U32.AND P1, PT, R13, R14, PT ;  /* 0x0000000e0d00720c */ /* 0x000fda0003f24070 */
[----:B------:R-:W-:Y:S02]  /*0de0*/  @!P1 IADD3 R14, PT, PT, R14, -R13, RZ ;  /* 0x8000000d0e0e9210 */ /* 0x000fe40007ffe0ff */
[----:B-1----:R-:W-:Y:S02]  /*0df0*/  LOP3.LUT R13, R0, 0x3, RZ, 0xc0, !PT ;  /* 0x00000003000d7812 */ /* 0x002fe400078ec0ff */
[----:B------:R-:W-:Y:S01]  /*0e00*/  @!P0 IADD3 R14, PT, PT, -R14, RZ, RZ ;  /* 0x000000ff0e0e8210 */ /* 0x000fe20007ffe1ff */
[----:B0-----:R-:W-:Y:S01]  /*0e10*/  FADD.FTZ R26, R15, R26 ;  /* 0x0000001a0f1a7221 */ /* 0x001fe20000010000 */
[----:B------:R-:W-:Y:S02]  /*0e20*/  ISETP.NE.AND P1, PT, R13, RZ, PT ;  /* 0x000000ff0d00720c */ /* 0x000fe40003f25270 */
[----:B------:R-:W-:Y:S02]  /*0e30*/  @!P2 LOP3.LUT R14, RZ, R2, RZ, 0x33, !PT ;  /* 0x00000002ff0ea212 */ /* 0x000fe400078e33ff */
[----:B------:R-:W-:-:S09]  /*0e40*/  SHF.R.U32.HI R0, RZ, 0x5, R0 ;  /* 0x00000005ff007819 */ /* 0x000fd20000011600 */
[----:B------:R-:W-:Y:S05]  /*0e50*/  @P1 BRA `(.L_x_334) ;  /* 0x0000000000681947 */ /* 0x000fea0003800000 */
[----:B------:R-:W-:-:S13]  /*0e60*/  ISETP.GT.U32.AND P1, PT, R25, 0x3, PT ;  /* 0x000000031900780c */ /* 0x000fda0003f24070 */
[----:B------:R-:W0:Y:S01]  /*0e70*/  @!P1 LDC.64 R12, c[0x0][0x388] ;  /* 0x0000e200ff0c9b82 */ /* 0x000e220000000a00 */
[----:B------:R-:W-:Y:S01]  /*0e80*/  FMUL.FTZ R26, R26, 1 ;  /* 0x3f8000001a1a7820 */ /* 0x000fe20000410000 */
[----:B------:R-:W-:Y:S01]  /*0e90*/  UMOV UR10, 0xa0b5ed8d ;  /* 0xa0b5ed8d000a7882 */ /* 0x000fe20000000000 */
[----:B------:R-:W-:-:S05]  /*0ea0*/  UMOV UR11, 0x3eb0c6f7 ;  /* 0x3eb0c6f7000b7882 */ /* 0x000fca0000000000 */
[----:B------:R-:W1:Y:S01]  /*0eb0*/  @!P1 LDC R29, c[0x0][0x3a0] ;  /* 0x0000e800ff1d9b82 */ /* 0x000e620000000800 */
[----:B0-----:R-:W-:-:S05]  /*0ec0*/  @!P1 IMAD.WIDE R14, R14, 0x2, R12 ;  /* 0x000000020e0e9825 */ /* 0x001fca00078e020c */
[----:B------:R0:W2:Y:S01]  /*0ed0*/  @!P1 LDG.E.U16 R2, desc[UR6][R14.64] ;  /* 0x000000060e029981 */ /* 0x0000a2000c1e1500 */
[----:B------:R-:W3:Y:S01]  /*0ee0*/  F2F.F64.F32 R12, R26 ;  /* 0x0000001a000c7310 */ /* 0x000ee20000201800 */
[----:B------:R-:W-:-:S04]  /*0ef0*/  UIADD3 UR4, UPT, UPT, UR9, 0x800, URZ ;  /* 0x0000080009047890 */ /* 0x000fc8000fffe0ff */
[----:B------:R-:W-:Y:S01]  /*0f00*/  ULEA UR4, UR8, UR4, 0x18 ;  /* 0x0000000408047291 */ /* 0x000fe2000f8ec0ff */
[----:B0-----:R-:W-:Y:S02]  /*0f10*/  LOP3.LUT R15, R3, 0x18, RZ, 0xc0, !PT ;  /* 0x00000018030f7812 */ /* 0x001fe400078ec0ff */
[----:B------:R-:W-:Y:S01]  /*0f20*/  MOV R14, 0x3f800000 ;  /* 0x3f800000000e7802 */ /* 0x000fe20000000f00 */
[----:B---3--:R-:W-:Y:S01]  /*0f30*/  DADD R12, R12, UR10 ;  /* 0x0000000a0c0c7e29 */ /* 0x008fe20008000000 */
[----:B------:R-:W-:Y:S01]  /*0f40*/  UMOV UR10, 0xf0000000 ;  /* 0xf0000000000a7882 */ /* 0x000fe20000000000 */
[----:B------:R-:W-:-:S04]  /*0f50*/  UMOV UR11, 0x380fffff ;  /* 0x380fffff000b7882 */ /* 0x000fc80000000000 */
[----:B------:R-:W0:Y:S02]  /*0f60*/  F2F.F32.F64 R27, R12 ;  /* 0x0000000c001b7310 */ /* 0x000e240000301000 */
[----:B------:R-:W-:-:S14]  /*0f70*/  DSETP.GEU.AND P0, PT, |R12|, UR10, PT ;  /* 0x0000000a0c007e2a */ /* 0x000fdc000bf0e200 */
[----:B0-----:R-:W-:-:S06]  /*0f80*/  @!P0 FMUL R27, R27, 1.175494350822287508e-38 ;  /* 0x008000001b1b8820 */ /* 0x001fcc0000400000 */
[----:B------:R-:W0:Y:S01]  /*0f90*/  MUFU.RSQ R27, R27 ;  /* 0x0000001b001b7308 */ /* 0x000e220000001400 */
[----:B--2---:R-:W-:-:S05]  /*0fa0*/  @!P1 HADD2.F32 R2, -RZ, R2.H0_H0 ;  /* 0x20000002ff029230 */ /* 0x004fca0000004100 */
[----:B-1----:R-:W-:Y:S01]  /*0fb0*/  @!P1 FMUL.FTZ R14, R2, R29 ;  /* 0x0000001d020e9220 */ /* 0x002fe20000410000 */
[----:B------:R-:W-:-:S03]  /*0fc0*/  LEA R2, R24, R15, 0x5 ;  /* 0x0000000f18027211 */ /* 0x000fc600078e28ff */
[----:B0-----:R-:W-:Y:S01]  /*0fd0*/  FMUL.FTZ R14, R27, R14 ;  /* 0x0000000e1b0e7220 */ /* 0x001fe20000410000 */
[----:B------:R-:W-:-:S05]  /*0fe0*/  IADD3 R25, PT, PT, R2, UR4, R25 ;  /* 0x0000000402197c10 */ /* 0x000fca000fffe019 */
[----:B------:R0:W-:Y:S02]  /*0ff0*/  STS [R25+0x40], R14 ;  /* 0x0000400e19007388 */ /* 0x0001e40000000800 */
.L_x_334:
[----:B------:R-:W-:Y:S05]  /*1000*/  BSYNC.RECONVERGENT B0 ;  /* 0x0000000000007941 */ /* 0x000fea0003800200 */
.L_x_333:
[----:B------:R-:W-:Y:S01]  /*1010*/  BAR.SYNC.DEFER_BLOCKING 0x0 ;  /* 0x0000000000007b1d */ /* 0x000fe20000010000 */
[----:B------:R-:W-:Y:S01]  /*1020*/  SHF.L.U32 R0, R0, 0x9, RZ ;  /* 0x0000000900007819 */ /* 0x000fe200000006ff */
[----:B------:R-:W-:Y:S01]  /*1030*/  UIADD3 UR4, UPT, UPT, UR9, 0x800, URZ ;  /* 0x0000080009047890 */ /* 0x000fe2000fffe0ff */
[----:B------:R-:W-:Y:S02]  /*1040*/  SHF.R.U32.HI R2, RZ, 0x2, R3 ;  /* 0x00000002ff027819 */ /* 0x000fe40000011603 */
[----:B------:R-:W-:Y:S01]  /*1050*/  LEA R3, R3, R0, 0x2 ;  /* 0x0000000003037211 */ /* 0x000fe200078e10ff */
[----:B------:R-:W-:Y:S01]  /*1060*/  ULEA UR4, UR8, UR4, 0x18 ;  /* 0x0000000408047291 */ /* 0x000fe2000f8ec0ff */
[----:B------:R-:W-:-:S04]  /*1070*/  LOP3.LUT R13, R2, 0x4, RZ, 0xc0, !PT ;  /* 0x00000004020d7812 */ /* 0x000fc800078ec0ff */
[----:B------:R-:W-:Y:S01]  /*1080*/  LEA R24, R24, R13, 0x5 ;  /* 0x0000000d18187211 */ /* 0x000fe200078e28ff */
[----:B------:R-:W1:Y:S04]  /*1090*/  LDS R15, [R3+UR5] ;  /* 0x00000005030f7984 */ /* 0x000e680008000800 */
[----:B0-----:R-:W0:Y:S04]  /*10a0*/  LDS R14, [R24+UR4] ;  /* 0x00000004180e7984 */ /* 0x001e280008000800 */
[----:B------:R-:W2:Y:S04]  /*10b0*/  LDS R12, [R3+UR5+0x100] ;  /* 0x00010005030c7984 */ /* 0x000ea80008000800 */
[----:B------:R-:W3:Y:S04]  /*10c0*/  LDS R0, [R3+UR5+0x80] ;  /* 0x0000800503007984 */ /* 0x000ee80008000800 */
[----:B------:R-:W4:Y:S04]  /*10d0*/  LDS R2, [R24+UR4+0x10] ;  /* 0x0000100418027984 */ /* 0x000f280008000800 */
[----:B------:R-:W5:Y:S01]  /*10e0*/  LDS R13, [R24+UR4+0x8] ;  /* 0x00000804180d7984 */ /* 0x000f620008000800 */
[----:B-1----:R-:W-:-:S02]  /*10f0*/  HADD2.F32 R25, -RZ, R15.H0_H0 ;  /* 0x2000000fff197230 */ /* 0x002fc40000004100 */
[----:B------:R-:W-:-:S03]  /*1100*/  HADD2.F32 R15, -RZ, R15.H1_H1 ;  /* 0x3000000fff0f7230 */ /* 0x000fc60000004100 */
[C---:B0-----:R-:W-:Y:S02]  /*1110*/  FMUL.FTZ R25, R14.reuse, R25 ;  /* 0x000000190e197220 */ /* 0x041fe40000410000 */
[----:B------:R-:W-:Y:S01]  /*1120*/  FMUL.FTZ R14, R14, R15 ;  /* 0x0000000f0e0e7220 */ /* 0x000fe20000410000 */
[--C-:B--2---:R-:W-:Y:S02]  /*1130*/  HADD2.F32 R29, -RZ, R12.reuse.H0_H0 ;  /* 0x2000000cff1d7230 */ /* 0x104fe40000004100 */
[----:B------:R-:W-:Y:S02]  /*1140*/  HADD2.F32 R12, -RZ, R12.H1_H1 ;  /* 0x3000000cff0c7230 */ /* 0x000fe40000004100 */
[----:B------:R-:W-:Y:S01]  /*1150*/  F2FP.F16.F32.PACK_AB R15, R14, R25 ;  /* 0x000000190e0f723e */ /* 0x000fe200000000ff */
[--C-:B---3--:R-:W-:Y:S01]  /*1160*/  HADD2.F32 R14, -RZ, R0.reuse.H0_H0 ;  /* 0x20000000ff0e7230 */ /* 0x108fe20000004100 */
[----:B------:R-:W-:Y:S01]  /*1170*/  LDS R25, [R3+UR5+0x400] ;  /* 0x0004000503197984 */ /* 0x000fe20008000800 */
[----:B------:R-:W-:-:S02]  /*1180*/  HADD2.F32 R26, -RZ, R0.H1_H1 ;  /* 0x30000000ff1a7230 */ /* 0x000fc40000004100 */
[C---:B----4-:R-:W-:Y:S01]  /*1190*/  FMUL.FTZ R29, R2.reuse, R29 ;  /* 0x0000001d021d7220 */ /* 0x050fe20000410000 */
[----:B------:R-:W-:Y:S01]  /*11a0*/  FMUL.FTZ R12, R2, R12 ;  /* 0x0000000c020c7220 */ /* 0x000fe20000410000 */
[----:B------:R-:W0:Y:S01]  /*11b0*/  LDS R0, [R3+UR5+0x180] ;  /* 0x0001800503007984 */ /* 0x000e220008000800 */
[C---:B-----5:R-:W-:Y:S01]  /*11c0*/  FMUL.FTZ R27, R13.reuse, R26 ;  /* 0x0000001a0d1b7220 */ /* 0x060fe20000410000 */
[----:B------:R-:W-:Y:S02]  /*11d0*/  FMUL.FTZ R14, R13, R14 ;  /* 0x0000000e0d0e7220 */ /* 0x000fe40000410000 */
[----:B------:R-:W-:Y:S01]  /*11e0*/  STG.E desc[UR6][R4.64], R15 ;  /* 0x0000000f04007986 */ /* 0x000fe2000c101906 */
[----:B------:R-:W-:-:S03]  /*11f0*/  F2FP.F16.F32.PACK_AB R29, R12, R29 ;  /* 0x0000001d0c1d723e */ /* 0x000fc600000000ff */
[----:B------:R-:W1:Y:S01]  /*1200*/  LDS R26, [R24+UR4+0x18] ;  /* 0x00001804181a7984 */ /* 0x000e620008000800 */
[----:B------:R-:W-:-:S03]  /*1210*/  F2FP.F16.F32.PACK_AB R27, R27, R14 ;  /* 0x0000000e1b1b723e */ /* 0x000fc600000000ff */
[----:B------:R-:W-:Y:S04]  /*1220*/  LDS R5, [R24+UR4+0x40] ;  /* 0x0000400418057984 */ /* 0x000fe80008000800 */
[----:B------:R-:W2:Y:S04]  /*1230*/  LDS R4, [R3+UR5+0x480] ;  /* 0x0004800503047984 */ /* 0x000ea80008000800 */
[----:B------:R-:W3:Y:S04]  /*1240*/  LDS R2, [R3+UR5+0x500] ;  /* 0x0005000503027984 */ /* 0x000ee80008000800 */
[----:B------:R-:W4:Y:S04]  /*1250*/  LDS R12, [R3+UR5+0x580] ;  /* 0x00058005030c7984 */ /* 0x000f280008000800 */
[----:B------:R-:W5:Y:S04]  /*1260*/  LDS R13, [R24+UR4+0x48] ;  /* 0x00004804180d7984 */ /* 0x000f680008000800 */
[----:B------:R-:W5:Y:S04]  /*1270*/  LDS R14, [R24+UR4+0x50] ;  /* 0x00005004180e7984 */ /* 0x000f680008000800 */
[----:B------:R-:W5:Y:S04]  /*1280*/  LDS R15, [R24+UR4+0x58] ;  /* 0x00005804180f7984 */ /* 0x000f680008000800 */
[----:B------:R1:W-:Y:S01]  /*1290*/  STG.E desc[UR6][R6.64], R27 ;  /* 0x0000001b06007986 */ /* 0x0003e2000c101906 */
[----:B0-----:R-:W-:-:S03]  /*12a0*/  HADD2.F32 R28, -RZ, R0.H0_H0 ;  /* 0x20000000ff1c7230 */ /* 0x001fc60000004100 */
[----:B------:R0:W-:Y:S01]  /*12b0*/  STG.E desc[UR6][R8.64], R29 ;  /* 0x0000001d08007986 */ /* 0x0001e2000c101906 */
[----:B-1----:R-:W-:Y:S02]  /*12c0*/  HADD2.F32 R7, -RZ, R0.H1_H1 ;  /* 0x30000000ff077230 */ /* 0x002fe40000004100 */
[C---:B------:R-:W-:Y:S01]  /*12d0*/  FMUL.FTZ R0, R26.reuse, R28 ;  /* 0x0000001c1a007220 */ /* 0x040fe20000410000 */
[--C-:B------:R-:W-:Y:S02]  /*12e0*/  HADD2.F32 R6, -RZ, R25.reuse.H0_H0 ;  /* 0x20000019ff067230 */ /* 0x100fe40000004100 */
[----:B0-----:R-:W-:Y:S02]  /*12f0*/  HADD2.F32 R8, -RZ, R25.H1_H1 ;  /* 0x30000019ff087230 */ /* 0x001fe40000004100 */
[----:B------:R-:W-:Y:S01]  /*1300*/  FMUL.FTZ R3, R26, R7 ;  /* 0x000000071a037220 */ /* 0x000fe20000410000 */
[--C-:B--2---:R-:W-:Y:S02]  /*1310*/  HADD2.F32 R24, -RZ, R4.reuse.H0_H0 ;  /* 0x20000004ff187230 */ /* 0x104fe40000004100 */
[----:B------:R-:W-:Y:S01]  /*1320*/  FMUL.FTZ R25, R5, R6 ;  /* 0x0000000605197220 */ /* 0x000fe20000410000 */
[----:B------:R-:W-:-:S02]  /*1330*/  HADD2.F32 R4, -RZ, R4.H1_H1 ;  /* 0x30000004ff047230 */ /* 0x000fc40000004100 */
[----:B------:R-:W-:Y:S01]  /*1340*/  FMUL.FTZ R26, R5, R8 ;  /* 0x00000008051a7220 */ /* 0x000fe20000410000 */
[--C-:B---3--:R-:W-:Y:S01]  /*1350*/  HADD2.F32 R5, -RZ, R2.reuse.H0_H0 ;  /* 0x20000002ff057230 */ /* 0x108fe20000004100 */
[----:B------:R-:W-:Y:S01]  /*1360*/  F2FP.F16.F32.PACK_AB R3, R3, R0 ;  /* 0x000000000303723e */ /* 0x000fe200000000ff */
[----:B------:R-:W-:Y:S02]  /*1370*/  HADD2.F32 R7, -RZ, R2.H1_H1 ;  /* 0x30000002ff077230 */ /* 0x000fe40000004100 */
[--C-:B----4-:R-:W-:Y:S01]  /*1380*/  HADD2.F32 R6, -RZ, R12.reuse.H0_H0 ;  /* 0x2000000cff067230 */ /* 0x110fe20000004100 */
[----:B------:R-:W-:Y:S01]  /*1390*/  F2FP.F16.F32.PACK_AB R25, R26, R25 ;  /* 0x000000191a19723e */ /* 0x000fe200000000ff */
[----:B------:R-:W-:Y:S02]  /*13a0*/  HADD2.F32 R12, -RZ, R12.H1_H1 ;  /* 0x3000000cff0c7230 */ /* 0x000fe40000004100 */
[C---:B-----5:R-:W-:Y:S01]  /*13b0*/  FMUL.FTZ R2, R13.reuse, R24 ;  /* 0x000000180d027220 */ /* 0x060fe20000410000 */
[----:B------:R-:W-:Y:S01]  /*13c0*/  FMUL.FTZ R13, R13, R4 ;  /* 0x000000040d0d7220 */ /* 0x000fe20000410000 */
[----:B------:R-:W-:Y:S01]  /*13d0*/  STG.E desc[UR6][R10.64], R3 ;  /* 0x000000030a007986 */ /* 0x000fe2000c101906 */
[C---:B------:R-:W-:Y:S01]  /*13e0*/  FMUL.FTZ R5, R14.reuse, R5 ;  /* 0x000000050e057220 */ /* 0x040fe20000410000 */
[----:B------:R-:W-:-:S02]  /*13f0*/  FMUL.FTZ R14, R14, R7 ;  /* 0x000000070e0e7220 */ /* 0x000fc40000410000 */
[----:B------:R-:W-:Y:S01]  /*1400*/  F2FP.F16.F32.PACK_AB R13, R13, R2 ;  /* 0x000000020d0d723e */ /* 0x000fe200000000ff */
[C---:B------:R-:W-:Y:S01]  /*1410*/  FMUL.FTZ R6, R15.reuse, R6 ;  /* 0x000000060f067220 */ /* 0x040fe20000410000 */
[----:B------:R-:W-:Y:S01]  /*1420*/  FMUL.FTZ R15, R15, R12 ;  /* 0x0000000c0f0f7220 */ /* 0x000fe20000410000 */
[----:B------:R-:W-:Y:S01]  /*1430*/  F2FP.F16.F32.PACK_AB R5, R14, R5 ;  /* 0x000000050e05723e */ /* 0x000fe200000000ff */
[----:B------:R-:W-:Y:S03]  /*1440*/  STG.E desc[UR6][R16.64], R25 ;  /* 0x0000001910007986 */ /* 0x000fe6000c101906 */
[----:B------:R-:W-:Y:S01]  /*1450*/  F2FP.F16.F32.PACK_AB R15, R15, R6 ;  /* 0x000000060f0f723e */ /* 0x000fe200000000ff */
[----:B------:R-:W-:Y:S04]  /*1460*/  STG.E desc[UR6][R18.64], R13 ;  /* 0x0000000d12007986 */ /* 0x000fe8000c101906 */
[----:B------:R-:W-:Y:S04]  /*1470*/  STG.E desc[UR6][R20.64], R5 ;  /* 0x0000000514007986 */ /* 0x000fe8000c101906 */
[----:B------:R-:W-:Y:S01]  /*1480*/  STG.E desc[UR6][R22.64], R15 ;  /* 0x0000000f16007986 */ /* 0x000fe2000c101906 */
[----:B------:R-:W-:Y:S05]  /*1490*/  EXIT ;  /* 0x000000000000794d */ /* 0x000fea0003800000 */
.L_x_335:
        /* <DEDUP_REMOVED lines=14> */
.L_x_390:


//--------------------- .text._ZN17fastertransformer16normalize_kernelI6__halfEEvPaPKT_iiiiff --------------------------
	.section	.text._ZN17fastertransformer16normalize_kernelI6__halfEEvPaPKT_iiiiff,"ax",@progbits
	.align	128
        .global         _ZN17fastertransformer16normalize_kernelI6__halfEEvPaPKT_iiiiff
        .type           _ZN17fastertransformer16normalize_kernelI6__halfEEvPaPKT_iiiiff,@function
        .size           _ZN17fastertransformer16normalize_kernelI6__halfEEvPaPKT_iiiiff,(.L_x_391 - _ZN17fastertransformer16normalize_kernelI6__halfEEvPaPKT_iiiiff)
        .other          _ZN17fastertransformer16normalize_kernelI6__halfEEvPaPKT_iiiiff,@"STO_CUDA_ENTRY STV_DEFAULT"
_ZN17fastertransformer16normalize_kernelI6__halfEEvPaPKT_iiiiff:
.text._ZN17fastertransformer16normalize_kernelI6__halfEEvPaPKT_iiiiff:
[----:B------:R-:W-:Y:S01]  /*0000*/  LDC R1, c[0x0][0x37c] ;  /* 0x0000df00ff017b82 */ /* 0x000fe20000000800 */
[----:B------:R-:W0:Y:S07]  /*0010*/  S2R R13, SR_CTAID.Y ;  /* 0x00000000000d7919 */ /* 0x000e2e0000002600 */
[----:B------:R-:W0:Y:S01]  /*0020*/  S2UR UR4, SR_CTAID.Z ;  /* 0x00000000000479c3 */ /* 0x000e220000002700 */
[----:B------:R-:W1:Y:S01]  /*0030*/  LDCU.64 UR6, c[0x0][0x358] ;  /* 0x00006b00ff0677ac */ /* 0x000e620008000a00 */
[----:B------:R-:W2:Y:S06]  /*0040*/  S2R R0, SR_TID.X ;  /* 0x0000000000007919 */ /* 0x000eac0000002100 */
[----:B------:R-:W0:Y:S08]  /*0050*/  LDC.64 R6, c[0x0][0x398] ;  /* 0x0000e600ff067b82 */ /* 0x000e300000000a00 */
[----:B------:R-:W3:Y:S08]  /*0060*/  LDC.64 R8, c[0x0][0x388] ;  /* 0x0000e200ff087b82 */ /* 0x000ef00000000a00 */
[----:B------:R-:W4:Y:S08]  /*0070*/  S2UR UR5, SR_CTAID.X ;  /* 0x00000000000579c3 */ /* 0x000f300000002500 */
[----:B------:R-:W4:Y:S01]  /*0080*/  LDC R5, c[0x0][0x394] ;  /* 0x0000e500ff057b82 */ /* 0x000f220000000800 */
[----:B0-----:R-:W-:-:S07]  /*0090*/  IMAD R4, R6, UR4, R13 ;  /* 0x0000000406047c24 */ /* 0x001fce000f8e020d */
[----:B------:R-:W0:Y:S01]  /*00a0*/  LDC.64 R2, c[0x0][0x380] ;  /* 0x0000e000ff027b82 */ /* 0x000e220000000a00 */
[----:B---3--:R-:W-:-:S04]  /*00b0*/  ISETP.NE.U32.AND P0, PT, R8, RZ, PT ;  /* 0x000000ff0800720c */ /* 0x008fc80003f05070 */
[----:B------:R-:W-:Y:S01]  /*00c0*/  ISETP.NE.AND.EX P0, PT, R9, RZ, PT, P0 ;  /* 0x000000ff0900720c */ /* 0x000fe20003f05300 */
[----:B----4-:R-:W-:Y:S01]  /*00d0*/  IMAD R4, R4, R5, UR5 ;  /* 0x0000000504047e24 */ /* 0x010fe2000f8e0205 */
[----:B------:R-:W-:-:S11]  /*00e0*/  LEA.HI R5, R7, R7, RZ, 0x1 ;  /* 0x0000000707057211 */ /* 0x000fd600078f08ff */
[----:B------:R-:W3:Y:S01]  /*00f0*/  @P0 LDC.64 R8, c[0x0][0x388] ;  /* 0x0000e200ff080b82 */ /* 0x000ee20000000a00 */
[----:B------:R-:W-:Y:S01]  /*0100*/  IMAD R4, R4, R7, RZ ;  /* 0x0000000704047224 */ /* 0x000fe200078e02ff */
[----:B------:R-:W-:-:S04]  /*0110*/  SHF.R.S32.HI R7, RZ, 0x1, R5 ;  /* 0x00000001ff077819 */ /* 0x000fc80000011405 */
[----:B------:R-:W-:Y:S02]  /*0120*/  LEA.HI R5, R4, R4, RZ, 0x1 ;  /* 0x0000000404057211 */ /* 0x000fe400078f08ff */
[----:B--2---:R-:W-:Y:S02]  /*0130*/  ISETP.GE.AND P1, PT, R0, R7, PT ;  /* 0x000000070000720c */ /* 0x004fe40003f26270 */
[----:B------:R-:W-:-:S05]  /*0140*/  LEA.HI.SX32 R5, R5, R0, 0x1f ;  /* 0x0000000005057211 */ /* 0x000fca00078ffaff */
[----:B0-----:R-:W-:-:S06]  /*0150*/  IMAD.WIDE R2, R5, 0x2, R2 ;  /* 0x0000000205027825 */ /* 0x001fcc00078e0202 */
[----:B-1----:R-:W2:Y:S01]  /*0160*/  @!P1 LDG.E.U16 R11, desc[UR6][R2.64] ;  /* 0x00000006020b9981 */ /* 0x002ea2000c1e1500 */
[----:B------:R-:W0:Y:S01]  /*0170*/  @!P1 LDC R10, c[0x0][0x3a0] ;  /* 0x0000e800ff0a9b82 */ /* 0x000e220000000800 */
[----:B---3--:R-:W-:-:S06]  /*0180*/  @P0 IMAD.WIDE.U32 R8, R13, 0x2, R8 ;  /* 0x000000020d080825 */ /* 0x008fcc00078e0008 */
[----:B------:R-:W3:Y:S01]  /*0190*/  @P0 LDG.E.U16 R8, desc[UR6][R8.64] ;  /* 0x0000000608080981 */ /* 0x000ee2000c1e1500 */
[----:B------:R-:W1:Y:S01]  /*01a0*/  LDCU UR4, c[0x0][0x360] ;  /* 0x00006c00ff0477ac */ /* 0x000e620008000800 */
[----:B------:R-:W-:Y:S01]  /*01b0*/  CS2R R4, SRZ ;  /* 0x0000000000047805 */ /* 0x000fe2000001ff00 */
[----:B-1----:R-:W-:Y:S01]  /*01c0*/  UISETP.GT.U32.AND UP0, UPT, UR4, 0x20, UPT ;  /* 0x000000200400788c */ /* 0x002fe2000bf04070 */
[----:B--2---:R-:W0:Y:S08]  /*01d0*/  @!P1 I2F.S8 R7, R11.B1 ;  /* 0x1000000b00079306 */ /* 0x004e300000001400 */
[----:B------:R-:W1:Y:S01]  /*01e0*/  @!P1 I2F.S8 R6, R11 ;  /* 0x0000000b00069306 */ /* 0x000e620000001400 */
[-C--:B0-----:R-:W-:Y:S01]  /*01f0*/  @!P1 FMUL.FTZ R4, R7, R10.reuse ;  /* 0x0000000a07049220 */ /* 0x081fe20000410000 */
[----:B-1----:R-:W-:Y:S01]  /*0200*/  @!P1 FMUL.FTZ R5, R6, R10 ;  /* 0x0000000a06059220 */ /* 0x002fe20000410000 */
[----:B------:R-:W-:-:S02]  /*0210*/  HFMA2 R6, -RZ, RZ, 1.875, 0 ;  /* 0x3f800000ff067431 */ /* 0x000fc400000001ff */
[----:B------:R-:W-:Y:S01]  /*0220*/  FMUL.FTZ R10, R4, R4 ;  /* 0x00000004040a7220 */ /* 0x000fe20000410000 */
[----:B---3--:R-:W-:-:S03]  /*0230*/  @P0 HADD2.F32 R6, -RZ, R8.H0_H0 ;  /* 0x20000008ff060230 */ /* 0x008fc60000004100 */
[----:B------:R-:W-:Y:S01]  /*0240*/  FFMA.FTZ R14, R5, R5, R10 ;  /* 0x00000005050e7223 */ /* 0x000fe2000001000a */
[----:B------:R-:W-:Y:S06]  /*0250*/  BRA.U UP0, `(.L_x_336) ;  /* 0x00000001002c7547 */ /* 0x000fec000b800000 */
        /* <DEDUP_REMOVED lines=11> */
.L_x_336:
        /* <DEDUP_REMOVED lines=10> */
[----:B------:R-:W1:Y:S04]  /*03b0*/  @!P0 S2R R12, SR_CgaCtaId ;  /* 0x00000000000c8919 */ /* 0x000e680000008800 */
[----:B------:R-:W2:Y:S01]  /*03c0*/  @P2 S2R R14, SR_CgaCtaId ;  /* 0x00000000000e2919 */ /* 0x000ea20000008800 */
[----:B------:R-:W-:Y:S01]  /*03d0*/  @P2 MOV R13, 0x400 ;  /* 0x00000400000d2802 */ /* 0x000fe20000000f00 */
[----:B0-----:R-:W-:Y:S01]  /*03e0*/  FADD.FTZ R10, R9, R10 ;  /* 0x0000000a090a7221 */ /* 0x001fe20000010000 */
[----:B------:R-:W-:Y:S02]  /*03f0*/  @!P0 MOV R9, 0x400 ;  /* 0x0000040000098802 */ /* 0x000fe40000000f00 */
[----:B------:R-:W-:Y:S02]  /*0400*/  @P2 IADD3 R13, PT, PT, R13, 0x4, RZ ;  /* 0x000000040d0d2810 */ /* 0x000fe40007ffe0ff */
[----:B------:R-:W0:Y:S01]  /*0410*/  SHFL.BFLY PT, R11, R10, 0x2, 0x1f ;  /* 0x0c401f000a0b7f89 */ /* 0x000e2200000e0000 */
[----:B------:R-:W-:-:S04]  /*0420*/  @!P0 IADD3 R9, PT, PT, R9, 0x4, RZ ;  /* 0x0000000409098810 */ /* 0x000fc80007ffe0ff */
[----:B-1----:R-:W-:-:S04]  /*0430*/  @!P0 LEA R9, R12, R9, 0x18 ;  /* 0x000000090c098211 */ /* 0x002fc800078ec0ff */
[----:B------:R-:W-:Y:S01]  /*0440*/  @!P0 LEA.HI R9, R0, R9, RZ, 0x1d ;  /* 0x0000000900098211 */ /* 0x000fe200078fe8ff */
[----:B0-----:R-:W-:Y:S01]  /*0450*/  FADD.FTZ R11, R10, R11 ;  /* 0x0000000b0a0b7221 */ /* 0x001fe20000010000 */
[----:B--2---:R-:W-:-:S04]  /*0460*/  @P2 LEA R14, R14, R13, 0x18 ;  /* 0x0000000d0e0e2211 */ /* 0x004fc800078ec0ff */
        /* <DEDUP_REMOVED lines=17> */
.L_x_337:
[----:B------:R-:W-:Y:S01]  /*0580*/  ISETP.NE.AND P0, PT, R0, RZ, PT ;  /* 0x000000ff0000720c */ /* 0x000fe20003f05270 */
[----:B------:R-:W-:-:S12]  /*0590*/  BSSY.RECONVERGENT B0, `(.L_x_338) ;  /* 0x0000012000007945 */ /* 0x000fd80003800200 */
[----:B------:R-:W-:Y:S05]  /*05a0*/  @P0 BRA `(.L_x_339) ;  /* 0x0000000000400947 */ /* 0x000fea0003800000 */
        /* <DEDUP_REMOVED lines=13> */
[----:B-1----:R-:W-:Y:S01]  /*0680*/  ULEA UR4, UR5, UR4, 0x18 ;  /* 0x0000000405047291 */ /* 0x002fe2000f8ec0ff */
[----:B0-----:R-:W-:-:S08]  /*0690*/  FMUL.FTZ R6, R7, R6 ;  /* 0x0000000607067220 */ /* 0x001fd00000410000 */
[----:B------:R0:W-:Y:S03]  /*06a0*/  STS [UR4], R6 ;  /* 0x00000006ff007988 */ /* 0x0001e60008000804 */
.L_x_339:
[----:B------:R-:W-:Y:S05]  /*06b0*/  BSYNC.RECONVERGENT B0 ;  /* 0x0000000000007941 */ /* 0x000fea0003800200 */
.L_x_338:
[----:B------:R-:W-:Y:S06]  /*06c0*/  BAR.SYNC.DEFER_BLOCKING 0x0 ;  /* 0x0000000000007b1d */ /* 0x000fec0000010000 */
[----:B------:R-:W-:Y:S05]  /*06d0*/  @P1 EXIT ;  /* 0x000000000000194d */ /* 0x000fea0003800000 */
[----:B------:R-:W1:Y:S01]  /*06e0*/  S2UR UR5, SR_CgaCtaId ;  /* 0x00000000000579c3 */ /* 0x000e620000008800 */
[----:B------:R-:W-:Y:S02]  /*06f0*/  UMOV UR4, 0x400 ;  /* 0x0000040000047882 */ /* 0x000fe40000000000 */
[----:B-1----:R-:W-:-:S09]  /*0700*/  ULEA UR4, UR5, UR4, 0x18 ;  /* 0x0000000405047291 */ /* 0x002fd2000f8ec0ff */
[----:B------:R-:W1:Y:S02]  /*0710*/  LDS R0, [UR4] ;  /* 0x00000004ff007984 */ /* 0x000e640008000800 */
[----:B------:R-:W2:Y:S01]  /*0720*/  LDCU UR4, c[0x0][0x3a4] ;  /* 0x00007480ff0477ac */ /* 0x000ea20008000800 */
[C---:B-1----:R-:W-:Y:S01]  /*0730*/  FMUL.FTZ R5, R0.reuse, R5 ;  /* 0x0000000500057220 */ /* 0x042fe20000410000 */
[----:B------:R-:W-:-:S03]  /*0740*/  FMUL.FTZ R0, R0, R4 ;  /* 0x0000000400007220 */ /* 0x000fc60000410000 */
[----:B--2---:R-:W-:Y:S01]  /*0750*/  FMUL.FTZ R5, R5, UR4 ;  /* 0x0000000405057c20 */ /* 0x004fe20008410000 */
[----:B------:R-:W-:-:S05]  /*0760*/  FMUL.FTZ R0, R0, UR4 ;  /* 0x0000000400007c20 */ /* 0x000fca0008410000 */
[----:B------:R-:W-:Y:S08]  /*0770*/  F2I.S8.NTZ R5, R5 ;  /* 0x0000000500057305 */ /* 0x000ff00000202100 */
[----:B------:R-:W1:Y:S02]  /*0780*/  F2I.S8.NTZ R0, R0 ;  /* 0x0000000000007305 */ /* 0x000e640000202100 */
[----:B-1----:R-:W-:-:S05]  /*0790*/  PRMT R7, R0, 0x7604, R5 ;  /* 0x0000760400077816 */ /* 0x002fca0000000005 */
[----:B------:R-:W-:Y:S01]  /*07a0*/  STG.E.U16 desc[UR6][R2.64], R7 ;  /* 0x0000000702007986 */ /* 0x000fe2000c101506 */
[----:B------:R-:W-:Y:S05]  /*07b0*/  EXIT ;  /* 0x000000000000794d */ /* 0x000fea0003800000 */
.L_x_340:
        /* <DEDUP_REMOVED lines=12> */
.L_x_391:


//--------------------- .text._ZN17fastertransformer16normalize_kernelI7__half26__halfEEvPT_PKT0_iiii --------------------------
	.section	.text._ZN17fastertransformer16normalize_kernelI7__half26__halfEEvPT_PKT0_iiii,"ax",@progbits
	.align	128
        .global         _ZN17fastertransformer16normalize_kernelI7__half26__halfEEvPT_PKT0_iiii
        .type           _ZN17fastertransformer16normalize_kernelI7__half26__halfEEvPT_PKT0_iiii,@function
        .size           _ZN17fastertransformer16normalize_kernelI7__half26__halfEEvPT_PKT0_iiii,(.L_x_392 - _ZN17fastertransformer16normalize_kernelI7__half26__halfEEvPT_PKT0_iiii)
        .other          _ZN17fastertransformer16normalize_kernelI7__half26__halfEEvPT_PKT0_iiii,@"STO_CUDA_ENTRY STV_DEFAULT"
_ZN17fastertransformer16normalize_kernelI7__half26__halfEEvPT_PKT0_iiii:
.text._ZN17fastertransformer16normalize_kernelI7__half26__halfEEvPT_PKT0_iiii:
[----:B------:R-:W0:Y:S01]  /*0000*/  LDC R1, c[0x0][0x37c] ;  /* 0x0000df00ff017b82 */ /* 0x000e220000000800 */
[----:B------:R-:W1:Y:S07]  /*0010*/  S2R R11, SR_CTAID.Y ;  /* 0x00000000000b7919 */ /* 0x000e6e0000002600 */
[----:B------:R-:W2:Y:S01]  /*0020*/  LDC.64 R12, c[0x0][0x388] ;  /* 0x0000e200ff0c7b82 */ /* 0x000ea20000000a00 */
[----:B------:R-:W3:Y:S01]  /*0030*/  LDCU.64 UR6, c[0x0][0x358] ;  /* 0x00006b00ff0677ac */ /* 0x000ee20008000a00 */
[----:B0-----:R-:W-:Y:S01]  /*0040*/  IADD3 R1, PT, PT, R1, -0x8, RZ ;  /* 0xfffffff801017810 */ /* 0x001fe20007ffe0ff */
[----:B------:R-:W0:Y:S04]  /*0050*/  S2R R7, SR_TID.X ;  /* 0x0000000000077919 */ /* 0x000e280000002100 */
[----:B------:R4:W-:Y:S01]  /*0060*/  STL [R1], RZ ;  /* 0x000000ff01007387 */ /* 0x0009e20000100800 */
[----:B------:R-:W1:Y:S08]  /*0070*/  S2UR UR4, SR_CTAID.Z ;  /* 0x00000000000479c3 */ /* 0x000e700000002700 */
[----:B------:R-:W1:Y:S08]  /*0080*/  LDC.64 R2, c[0x0][0x398] ;  /* 0x0000e600ff027b82 */ /* 0x000e700000000a00 */
[----:B------:R-:W5:Y:S01]  /*0090*/  S2UR UR5, SR_CTAID.X ;  /* 0x00000000000579c3 */ /* 0x000f620000002500 */
[----:B--2---:R-:W-:-:S04]  /*00a0*/  ISETP.NE.U32.AND P0, PT, R12, RZ, PT ;  /* 0x000000ff0c00720c */ /* 0x004fc80003f05070 */
[----:B------:R-:W-:-:S03]  /*00b0*/  ISETP.NE.AND.EX P0, PT, R13, RZ, PT, P0 ;  /* 0x000000ff0d00720c */ /* 0x000fc60003f05300 */
[----:B------:R-:W5:Y:S08]  /*00c0*/  LDC R5, c[0x0][0x394] ;  /* 0x0000e500ff057b82 */ /* 0x000f700000000800 */
[----:B------:R-:W2:Y:S01]  /*00d0*/  LDC.64 R8, c[0x0][0x380] ;  /* 0x0000e000ff087b82 */ /* 0x000ea20000000a00 */
[----:B-1----:R-:W-:Y:S01]  /*00e0*/  IMAD R0, R2, UR4, R11 ;  /* 0x0000000402007c24 */ /* 0x002fe2000f8e020b */
[----:B------:R-:W1:Y:S01]  /*00f0*/  LDCU UR4, c[0x0][0x2f8] ;  /* 0x00005f00ff0477ac */ /* 0x000e620008000800 */
[----:B------:R-:W-:-:S04]  /*0100*/  LEA.HI R10, R3, R3, RZ, 0x1 ;  /* 0x00000003030a7211 */ /* 0x000fc800078f08ff */
[----:B------:R-:W-:-:S04]  /*0110*/  SHF.R.S32.HI R10, RZ, 0x1, R10 ;  /* 0x00000001ff0a7819 */ /* 0x000fc8000001140a */
[----:B0-----:R-:W-:Y:S01]  /*0120*/  ISETP.GE.AND P1, PT, R7, R10, PT ;  /* 0x0000000a0700720c */ /* 0x001fe20003f26270 */
[----:B-----5:R-:W-:Y:S01]  /*0130*/  IMAD R0, R0, R5, UR5 ;  /* 0x0000000500007e24 */ /* 0x020fe2000f8e0205 */
[----:B------:R-:W0:Y:S01]  /*0140*/  LDCU UR5, c[0x0][0x2fc] ;  /* 0x00005f80ff0577ac */ /* 0x000e220008000800 */
[----:B------:R-:W5:Y:S02]  /*0150*/  @P0 LDC.64 R4, c[0x0][0x388] ;  /* 0x0000e200ff040b82 */ /* 0x000f640000000a00 */
[----:B------:R-:W-:Y:S01]  /*0160*/  IMAD R0, R0, R3, RZ ;  /* 0x0000000300007224 */ /* 0x000fe200078e02ff */
[----:B-1----:R-:W-:-:S04]  /*0170*/  IADD3 R13, P2, PT, R1, UR4, RZ ;  /* 0x00000004010d7c10 */ /* 0x002fc8000ff5e0ff */
[----:B------:R-:W-:-:S04]  /*0180*/  LEA.HI R0, R0, R0, RZ, 0x1 ;  /* 0x0000000000007211 */ /* 0x000fc800078f08ff */
[----:B------:R-:W-:-:S05]  /*0190*/  LEA.HI.SX32 R3, R0, R7, 0x1f ;  /* 0x0000000700037211 */ /* 0x000fca00078ffaff */
[----:B--2---:R-:W-:Y:S01]  /*01a0*/  IMAD.WIDE R8, R3, 0x4, R8 ;  /* 0x0000000403087825 */ /* 0x004fe200078e0208 */
[----:B0-----:R-:W-:Y:S02]  /*01b0*/  IADD3.X R3, PT, PT, RZ, UR5, RZ, P2, !PT ;  /* 0x00000005ff037c10 */ /* 0x001fe400097fe4ff */
[----:B------:R-:W-:Y:S02]  /*01c0*/  SEL R12, R8, R13, !P1 ;  /* 0x0000000d080c7207 */ /* 0x000fe40004800000 */
[----:B------:R-:W-:Y:S01]  /*01d0*/  SEL R13, R9, R3, !P1 ;  /* 0x00000003090d7207 */ /* 0x000fe20004800000 */
[----:B-----5:R-:W-:-:S04]  /*01e0*/  @P0 IMAD.WIDE.U32 R4, R11, 0x2, R4 ;  /* 0x000000020b040825 */ /* 0x020fc800078e0004 */
[----:B---3--:R-:W2:Y:S04]  /*01f0*/  LD.E R3, desc[UR6][R12.64] ;  /* 0x000000060c037980 */ /* 0x008ea8000c101900 */
[----:B------:R-:W3:Y:S01]  /*0200*/  @P0 LDG.E.U16 R4, desc[UR6][R4.64] ;  /* 0x0000000604040981 */ /* 0x000ee2000c1e1500 */
[----:B------:R-:W0:Y:S01]  /*0210*/  LDCU UR4, c[0x0][0x360] ;  /* 0x00006c00ff0477ac */ /* 0x000e220008000800 */
[----:B------:R-:W-:Y:S01]  /*0220*/  HFMA2 R2, -RZ, RZ, 1.875, 0 ;  /* 0x3f800000ff027431 */ /* 0x000fe200000001ff */
[----:B0-----:R-:W-:Y:S01]  /*0230*/  UISETP.GT.U32.AND UP0, UPT, UR4, 0x20, UPT ;  /* 0x000000200400788c */ /* 0x001fe2000bf04070 */
[--C-:B--2---:R-:W-:Y:S02]  /*0240*/  HADD2.F32 R0, -RZ, R3.reuse.H1_H1 ;  /* 0x30000003ff007230 */ /* 0x104fe40000004100 */
[----:B------:R-:W-:-:S02]  /*0250*/  HADD2.F32 R3, -RZ, R3.H0_H0 ;  /* 0x20000003ff037230 */ /* 0x000fc40000004100 */
[----:B---3--:R-:W-:Y:S02]  /*0260*/  @P0 HADD2.F32 R2, -RZ, R4.H0_H0 ;  /* 0x20000004ff020230 */ /* 0x008fe40000004100 */
[----:B------:R-:W-:-:S04]  /*0270*/  FMUL.FTZ R6, R0, R0 ;  /* 0x0000000000067220 */ /* 0x000fc80000410000 */
[----:B------:R-:W-:Y:S01]  /*0280*/  FFMA.FTZ R6, R3, R3, R6 ;  /* 0x0000000303067223 */ /* 0x000fe20000010006 */
[----:B----4-:R-:W-:Y:S06]  /*0290*/  BRA.U UP0, `(.L_x_341) ;  /* 0x00000001002c7547 */ /* 0x010fec000b800000 */
        /* <DEDUP_REMOVED lines=11> */
.L_x_341:
[----:B------:R-:W0:Y:S01]  /*0350*/  SHFL.BFLY PT, R5, R6, 0x10, 0x1f ;  /* 0x0e001f0006057f89 */ /* 0x000e2200000e0000 */
[----:B------:R-:W-:Y:S02]  /*0360*/  I2FP.F32.U32 R13, UR4 ;  /* 0x00000004000d7c45 */ /* 0x000fe40008201000 */
[----:B------:R-:W-:-:S03]  /*0370*/  I2FP.F32.U32 R14, R7 ;  /* 0x00000007000e7245 */ /* 0x000fc60000201000 */
[----:B------:R-:W-:-:S05]  /*0380*/  FMUL.FTZ R15, R13, 0.03125 ;  /* 0x3d0000000d0f7820 */ /* 0x000fca0000410000 */
[----:B------:R-:W-:Y:S01]  /*0390*/  FSETP.GT.FTZ.AND P1, PT, R15, R14, PT ;  /* 0x0000000e0f00720b */ /* 0x000fe20003f34000 */
[----:B0-----:R-:W-:-:S12]  /*03a0*/  FADD.FTZ R5, R6, R5 ;  /* 0x0000000506057221 */ /* 0x001fd80000010000 */
[----:B------:R-:W0:Y:S01]  /*03b0*/  @P1 S2R R16, SR_CgaCtaId ;  /* 0x0000000000101919 */ /* 0x000e220000008800 */
[----:B------:R-:W1:Y:S02]  /*03c0*/  SHFL.BFLY PT, R4, R5, 0x8, 0x1f ;  /* 0x0d001f0005047f89 */ /* 0x000e6400000e0000 */
[----:B-1----:R-:W-:-:S05]  /*03d0*/  FADD.FTZ R11, R5, R4 ;  /* 0x00000004050b7221 */ /* 0x002fca0000010000 */
[----:B------:R-:W1:Y:S02]  /*03e0*/  SHFL.BFLY PT, R4, R11, 0x4, 0x1f ;  /* 0x0c801f000b047f89 */ /* 0x000e6400000e0000 */
[----:B-1----:R-:W-:Y:S01]  /*03f0*/  FADD.FTZ R12, R11, R4 ;  /* 0x000000040b0c7221 */ /* 0x002fe20000010000 */
[----:B------:R-:W-:Y:S02]  /*0400*/  LOP3.LUT P0, R4, R7, 0x1f, RZ, 0xc0, !PT ;  /* 0x0000001f07047812 */ /* 0x000fe4000780c0ff */
[----:B------:R-:W-:Y:S02]  /*0410*/  @P1 MOV R11, 0x400 ;  /* 0x00000400000b1802 */ /* 0x000fe40000000f00 */
[----:B------:R-:W1:Y:S02]  /*0420*/  SHFL.BFLY PT, R13, R12, 0x2, 0x1f ;  /* 0x0c401f000c0d7f89 */ /* 0x000e6400000e0000 */
[----:B------:R-:W-:-:S04]  /*0430*/  @P1 IADD3 R11, PT, PT, R11, 0x4, RZ ;  /* 0x000000040b0b1810 */ /* 0x000fc80007ffe0ff */
[----:B0-----:R-:W-:-:S03]  /*0440*/  @P1 LEA R11, R16, R11, 0x18 ;  /* 0x0000000b100b1211 */ /* 0x001fc600078ec0ff */
[----:B------:R-:W0:Y:S01]  /*0450*/  @!P0 S2R R14, SR_CgaCtaId ;  /* 0x00000000000e8919 */ /* 0x000e220000008800 */
[----:B------:R-:W-:Y:S02]  /*0460*/  @!P0 MOV R5, 0x400 ;  /* 0x0000040000058802 */ /* 0x000fe40000000f00 */
[----:B------:R-:W-:Y:S02]  /*0470*/  @P1 LEA R11, R4, R11, 0x2 ;  /* 0x0000000b040b1211 */ /* 0x000fe400078e10ff */
[----:B------:R-:W-:Y:S02]  /*0480*/  @!P0 IADD3 R5, PT, PT, R5, 0x4, RZ ;  /* 0x0000000405058810 */ /* 0x000fe40007ffe0ff */
[----:B------:R-:W-:Y:S01]  /*0490*/  MOV R4, RZ ;  /* 0x000000ff00047202 */ /* 0x000fe20000000f00 */
[----:B-1----:R-:W-:-:S05]  /*04a0*/  FADD.FTZ R13, R12, R13 ;  /* 0x0000000d0c0d7221 */ /* 0x002fca0000010000 */
[----:B------:R-:W1:Y:S01]  /*04b0*/  SHFL.BFLY PT, R6, R13, 0x1, 0x1f ;  /* 0x0c201f000d067f89 */ /* 0x000e6200000e0000 */
[----:B0-----:R-:W-:-:S04]  /*04c0*/  @!P0 LEA R12, R14, R5, 0x18 ;  /* 0x000000050e0c8211 */ /* 0x001fc800078ec0ff */
[----:B------:R-:W-:Y:S01]  /*04d0*/  @!P0 LEA.HI R5, R7, R12, RZ, 0x1d ;  /* 0x0000000c07058211 */ /* 0x000fe200078fe8ff */
[----:B-1----:R-:W-:-:S05]  /*04e0*/  FADD.FTZ R6, R13, R6 ;  /* 0x000000060d067221 */ /* 0x002fca0000010000 */
        /* <DEDUP_REMOVED lines=13> */
.L_x_342:
        /* <DEDUP_REMOVED lines=19> */
.L_x_344:
[----:B------:R-:W-:Y:S05]  /*06f0*/  BSYNC.RECONVERGENT B0 ;  /* 0x0000000000007941 */ /* 0x000fea0003800200 */
.L_x_343:
[----:B------:R-:W1:Y:S08]  /*0700*/  S2UR UR5, SR_CgaCtaId ;  /* 0x00000000000579c3 */ /* 0x000e700000008800 */
[----:B------:R-:W-:Y:S01]  /*0710*/  BAR.SYNC.DEFER_BLOCKING 0x0 ;  /* 0x0000000000007b1d */ /* 0x000fe20000010000 */
[----:B------:R-:W-:-:S05]  /*0720*/  ISETP.GE.AND P0, PT, R7, R10, PT ;  /* 0x0000000a0700720c */ /* 0x000fca0003f06270 */
[----:B------:R-:W-:Y:S02]  /*0730*/  UMOV UR4, 0x400 ;  /* 0x0000040000047882 */ /* 0x000fe40000000000 */
[----:B-1----:R-:W-:-:S09]  /*0740*/  ULEA UR4, UR5, UR4, 0x18 ;  /* 0x0000000405047291 */ /* 0x002fd2000f8ec0ff */
[----:B0-----:R-:W0:Y:S02]  /*0750*/  LDS R2, [UR4] ;  /* 0x00000004ff027984 */ /* 0x001e240008000800 */
[-C--:B0-----:R-:W-:Y:S01]  /*0760*/  FMUL.FTZ R3, R3, R2.reuse ;  /* 0x0000000203037220 */ /* 0x081fe20000410000 */
[----:B------:R-:W-:-:S05]  /*0770*/  FMUL.FTZ R0, R0, R2 ;  /* 0x0000000200007220 */ /* 0x000fca0000410000 */
[----:B------:R-:W-:Y:S01]  /*0780*/  F2FP.F16.F32.PACK_AB R3, R0, R3 ;  /* 0x000000030003723e */ /* 0x000fe200000000ff */
[----:B------:R-:W-:Y:S06]  /*0790*/  @P0 EXIT ;  /* 0x000000000000094d */ /* 0x000fec0003800000 */
[----:B------:R-:W-:Y:S01]  /*07a0*/  STG.E desc[UR6][R8.64], R3 ;  /* 0x0000000308007986 */ /* 0x000fe2000c101906 */
[----:B------:R-:W-:Y:S05]  /*07b0*/  EXIT ;  /* 0x000000000000794d */ /* 0x000fea0003800000 */
.L_x_345:
        /* <DEDUP_REMOVED lines=12> */
.L_x_392:


//--------------------- .text._ZN17fastertransformer30normalize_for_FMHA_INT8_kernelEP5char2PK6__halfiiiiffff --------------------------
	.section	.text._ZN17fastertransformer30normalize_for_FMHA_INT8_kernelEP5char2PK6__halfiiiiffff,"ax",@progbits
	.align	128
        .global         _ZN17fastertransformer30normalize_for_FMHA_INT8_kernelEP5char2PK6__halfiiiiffff
        .type           _ZN17fastertransformer30normalize_for_FMHA_INT8_kernelEP5char2PK6__halfiiiiffff,@function
        .size           _ZN17fastertransformer30normalize_for_FMHA_INT8_kernelEP5char2PK6__halfiiiiffff,(.L_x_393 - _ZN17fastertransformer30normalize_for_FMHA_INT8_kernelEP5char2PK6__halfiiiiffff)
        .other          _ZN17fastertransformer30normalize_for_FMHA_INT8_kernelEP5char2PK6__halfiiiiffff,@"STO_CUDA_ENTRY STV_DEFAULT"
_ZN17fastertransformer30normalize_for_FMHA_INT8_kernelEP5char2PK6__halfiiiiffff:
.text._ZN17fastertransformer30normalize_for_FMHA_INT8_kernelEP5char2PK6__halfiiiiffff:
[----:B------:R-:W-:Y:S01]  /*0000*/  LDC R1, c[0x0][0x37c] ;  /* 0x0000df00ff017b82 */ /* 0x000fe20000000800 */
[----:B------:R-:W0:Y:S07]  /*0010*/  S2R R4, SR_CTAID.X ;  /* 0x0000000000047919 */ /* 0x000e2e0000002500 */
[----:B------:R-:W-:Y:S01]  /*0020*/  S2UR UR4, SR_CTAID.Z ;  /* 0x00000000000479c3 */ /* 0x000fe20000002700 */
[----:B------:R-:W1:Y:S01]  /*0030*/  LDCU UR6, c[0x0][0x394] ;  /* 0x00007280ff0677ac */ /* 0x000e620008000800 */
[----:B------:R-:W2:Y:S06]  /*0040*/  S2R R0, SR_TID.X ;  /* 0x0000000000007919 */ /* 0x000eac0000002100 */
[----:B------:R-:W1:Y:S08]  /*0050*/  S2UR UR5, SR_CTAID.Y ;  /* 0x00000000000579c3 */ /* 0x000e700000002600 */
[----:B------:R-:W3:Y:S08]  /*0060*/  LDC.64 R8, c[0x0][0x398] ;  /* 0x0000e600ff087b82 */ /* 0x000ef00000000a00 */
[----:B------:R-:W4:Y:S01]  /*0070*/  LDC.64 R2, c[0x0][0x380] ;  /* 0x0000e000ff027b82 */ /* 0x000f220000000a00 */
[----:B0-----:R-:W-:Y:S01]  /*0080*/  SHF.R.U32.HI R5, RZ, 0x1, R4 ;  /* 0x00000001ff057819 */ /* 0x001fe20000011604 */
[----:B-1----:R-:W-:Y:S01]  /*0090*/  UIMAD UR4, UR4, UR6, UR5 ;  /* 0x00000006040472a4 */ /* 0x002fe2000f8e0205 */
[----:B------:R-:W-:Y:S01]  /*00a0*/  LOP3.LUT R4, R4, 0x1, RZ, 0xc0, !PT ;  /* 0x0000000104047812 */ /* 0x000fe200078ec0ff */
[----:B------:R-:W0:Y:S03]  /*00b0*/  LDCU.64 UR6, c[0x0][0x358] ;  /* 0x00006b00ff0677ac */ /* 0x000e260008000a00 */
[----:B------:R-:W-:Y:S01]  /*00c0*/  ISETP.NE.U32.AND P1, PT, R4, 0x1, PT ;  /* 0x000000010400780c */ /* 0x000fe20003f25070 */
[----:B---3--:R-:W-:-:S04]  /*00d0*/  IMAD R7, R8, UR4, R5 ;  /* 0x0000000408077c24 */ /* 0x008fc8000f8e0205 */
[----:B------:R-:W-:Y:S01]  /*00e0*/  IMAD R6, R7, 0x3, R4 ;  /* 0x0000000307067824 */ /* 0x000fe200078e0204 */
[----:B------:R-:W-:-:S03]  /*00f0*/  LEA.HI R7, R9, R9, RZ, 0x1 ;  /* 0x0000000909077211 */ /* 0x000fc600078f08ff */
[----:B------:R-:W-:Y:S01]  /*0100*/  IMAD R6, R6, R9, RZ ;  /* 0x0000000906067224 */ /* 0x000fe200078e02ff */
[----:B------:R-:W-:-:S04]  /*0110*/  SHF.R.S32.HI R9, RZ, 0x1, R7 ;  /* 0x00000001ff097819 */ /* 0x000fc80000011407 */
[----:B------:R-:W-:Y:S02]  /*0120*/  LEA.HI R7, R6, R6, RZ, 0x1 ;  /* 0x0000000606077211 */ /* 0x000fe400078f08ff */
[----:B--2---:R-:W-:Y:S02]  /*0130*/  ISETP.GE.AND P0, PT, R0, R9, PT ;  /* 0x000000090000720c */ /* 0x004fe40003f06270 */
[----:B------:R-:W-:Y:S01]  /*0140*/  LEA.HI.SX32 R7, R7, R0, 0x1f ;  /* 0x0000000007077211 */ /* 0x000fe200078ffaff */
[----:B------:R-:W1:Y:S04]  /*0150*/  @P1 LDC.64 R8, c[0x0][0x388] ;  /* 0x0000e200ff081b82 */ /* 0x000e680000000a00 */
[----:B----4-:R-:W-:-:S06]  /*0160*/  IMAD.WIDE R2, R7, 0x2, R2 ;  /* 0x0000000207027825 */ /* 0x010fcc00078e0202 */
[----:B0-----:R-:W2:Y:S01]  /*0170*/  @!P0 LDG.E.U16 R11, desc[UR6][R2.64] ;  /* 0x00000006020b8981 */ /* 0x001ea2000c1e1500 */
[----:B-1----:R-:W-:-:S06]  /*0180*/  @P1 IMAD.WIDE.U32 R8, R5, 0x2, R8 ;  /* 0x0000000205081825 */ /* 0x002fcc00078e0008 */
[----:B------:R0:W3:Y:S01]  /*0190*/  @P1 LDG.E.U16 R8, desc[UR6][R8.64] ;  /* 0x0000000608081981 */ /* 0x0000e2000c1e1500 */
[----:B------:R-:W1:Y:S01]  /*01a0*/  LDC R7, c[0x0][0x3a4] ;  /* 0x0000e900ff077b82 */ /* 0x000e620000000800 */
[----:B------:R-:W4:Y:S01]  /*01b0*/  LDCU UR4, c[0x0][0x360] ;  /* 0x00006c00ff0477ac */ /* 0x000f220008000800 */
[----:B------:R-:W-:Y:S01]  /*01c0*/  HFMA2 R5, -RZ, RZ, 0, 0 ;  /* 0x00000000ff057431 */ /* 0x000fe200000001ff */
[----:B------:R-:W-:-:S05]  /*01d0*/  MOV R6, RZ ;  /* 0x000000ff00067202 */ /* 0x000fca0000000f00 */
[----:B------:R-:W5:Y:S01]  /*01e0*/  LDC R4, c[0x0][0x3ac] ;  /* 0x0000eb00ff047b82 */ /* 0x000f620000000800 */
[----:B----4-:R-:W-:-:S07]  /*01f0*/  UISETP.GT.U32.AND UP0, UPT, UR4, 0x20, UPT ;  /* 0x000000200400788c */ /* 0x010fce000bf04070 */
[----:B-1----:R-:W1:Y:S08]  /*0200*/  @P1 LDC R7, c[0x0][0x3a0] ;  /* 0x0000e800ff071b82 */ /* 0x002e700000000800 */
[----:B-----5:R-:W4:Y:S01]  /*0210*/  @P1 LDC R4, c[0x0][0x3a8] ;  /* 0x0000ea00ff041b82 */ /* 0x020f220000000800 */
[----:B--2---:R-:W1:Y:S08]  /*0220*/  @!P0 I2F.S8 R12, R11.B1 ;  /* 0x1000000b000c8306 */ /* 0x004e700000001400 */
[----:B------:R-:W2:Y:S01]  /*0230*/  @!P0 I2F.S8 R10, R11 ;  /* 0x0000000b000a8306 */ /* 0x000ea20000001400 */
[----:B-1----:R-:W-:-:S04]  /*0240*/  @!P0 FMUL.FTZ R5, R12, R7 ;  /* 0x000000070c058220 */ /* 0x002fc80000410000 */
[----:B0-----:R-:W-:Y:S01]  /*0250*/  FMUL.FTZ R9, R5, R5 ;  /* 0x0000000505097220 */ /* 0x001fe20000410000 */
[----:B--2---:R-:W-:Y:S01]  /*0260*/  @!P0 FMUL.FTZ R6, R10, R7 ;  /* 0x000000070a068220 */ /* 0x004fe20000410000 */
[----:B------:R-:W-:-:S03]  /*0270*/  HFMA2 R7, -RZ, RZ, 1.875, 0 ;  /* 0x3f800000ff077431 */ /* 0x000fc600000001ff */
[----:B------:R-:W-:Y:S01]  /*0280*/  FFMA.FTZ R15, R6, R6, R9 ;  /* 0x00000006060f7223 */ /* 0x000fe20000010009 */
[----:B---3--:R-:W-:Y:S01]  /*0290*/  @P1 HADD2.F32 R7, -RZ, R8.H0_H0 ;  /* 0x20000008ff071230 */ /* 0x008fe20000004100 */
        /* <DEDUP_REMOVED lines=12> */
.L_x_346:
        /* <DEDUP_REMOVED lines=17> */
[----:B------:R-:W-:-:S02]  /*0470*/  @!P1 IADD3 R10, PT, PT, R10, 0x4, RZ ;  /* 0x000000040a0a9810 */ /* 0x000fc40007ffe0ff */
[----:B--2---:R-:W-:Y:S01]  /*0480*/  @P2 LEA R15, R15, R14, 0x18 ;  /* 0x0000000e0f0f2211 */ /* 0x004fe200078ec0ff */
[----:B0-----:R-:W-:Y:S01]  /*0490*/  FADD.FTZ R12, R11, R12 ;  /* 0x0000000c0b0c7221 */ /* 0x001fe20000010000 */
[----:B-1----:R-:W-:-:S04]  /*04a0*/  @!P1 LEA R11, R13, R10, 0x18 ;  /* 0x0000000a0d0b9211 */ /* 0x002fc800078ec0ff */
[----:B------:R-:W0:Y:S01]  /*04b0*/  SHFL.BFLY PT, R9, R12, 0x1, 0x1f ;  /* 0x0c201f000c097f89 */ /* 0x000e2200000e0000 */
[----:B------:R-:W-:Y:S01]  /*04c0*/  @!P1 LEA.HI R11, R0, R11, RZ, 0x1d ;  /* 0x0000000b000b9211 */ /* 0x000fe200078fe8ff */
        /* <DEDUP_REMOVED lines=16> */
.L_x_347:
        /* <DEDUP_REMOVED lines=16> */
[----:B-1----:R-:W-:Y:S01]  /*06d0*/  ULEA UR4, UR5, UR4, 0x18 ;  /* 0x0000000405047291 */ /* 0x002fe2000f8ec0ff */
[----:B0-----:R-:W-:-:S04]  /*06e0*/  FMUL.FTZ R7, R0, R7 ;  /* 0x0000000700077220 */ /* 0x001fc80000410000 */
[----:B------:R-:W-:-:S05]  /*06f0*/  FMUL.FTZ R4, R7, R4 ;  /* 0x0000000407047220 */ /* 0x000fca0000410000 */
[----:B------:R0:W-:Y:S02]  /*0700*/  STS [UR4], R4 ;  /* 0x00000004ff007988 */ /* 0x0001e40008000804 */
.L_x_349:
[----:B------:R-:W-:Y:S05]  /*0710*/  BSYNC.RECONVERGENT B0 ;  /* 0x0000000000007941 */ /* 0x000fea0003800200 */
.L_x_348:
[----:B------:R-:W-:Y:S06]  /*0720*/  BAR.SYNC.DEFER_BLOCKING 0x0 ;  /* 0x0000000000007b1d */ /* 0x000fec0000010000 */
[----:B------:R-:W-:Y:S05]  /*0730*/  @P0 EXIT ;  /* 0x000000000000094d */ /* 0x000fea0003800000 */
[----:B------:R-:W1:Y:S01]  /*0740*/  S2UR UR5, SR_CgaCtaId ;  /* 0x00000000000579c3 */ /* 0x000e620000008800 */
[----:B------:R-:W-:Y:S02]  /*0750*/  UMOV UR4, 0x400 ;  /* 0x0000040000047882 */ /* 0x000fe40000000000 */
[----:B-1----:R-:W-:-:S09]  /*0760*/  ULEA UR4, UR5, UR4, 0x18 ;  /* 0x0000000405047291 */ /* 0x002fd2000f8ec0ff */
[----:B------:R-:W1:Y:S02]  /*0770*/  LDS R0, [UR4] ;  /* 0x00000004ff007984 */ /* 0x000e640008000800 */
[C---:B-1----:R-:W-:Y:S01]  /*0780*/  FMUL.FTZ R6, R0.reuse, R6 ;  /* 0x0000000600067220 */ /* 0x042fe20000410000 */
[----:B------:R-:W-:-:S04]  /*0790*/  FMUL.FTZ R0, R0, R5 ;  /* 0x0000000500007220 */ /* 0x000fc80000410000 */
[----:B------:R-:W-:Y:S08]  /*07a0*/  F2I.S8.NTZ R5, R0 ;  /* 0x0000000000057305 */ /* 0x000ff00000202100 */
[----:B------:R-:W1:Y:S02]  /*07b0*/  F2I.S8.NTZ R6, R6 ;  /* 0x0000000600067305 */ /* 0x000e640000202100 */
[----:B-1----:R-:W-:-:S05]  /*07c0*/  PRMT R5, R5, 0x7604, R6 ;  /* 0x0000760405057816 */ /* 0x002fca0000000006 */
[----:B------:R-:W-:Y:S01]  /*07d0*/  STG.E.U16 desc[UR6][R2.64], R5 ;  /* 0x0000000502007986 */ /* 0x000fe2000c101506 */
[----:B------:R-:W-:Y:S05]  /*07e0*/  EXIT ;  /* 0x000000000000794d */ /* 0x000fea0003800000 */
.L_x_350:
        /* <DEDUP_REMOVED lines=9> */
.L_x_393:


//--------------------- .text._ZN17fastertransformer25normalize_for_FMHA_kernelEP7__half2PK6__halfiiiif --------------------------
	.section	.text._ZN17fastertransformer25normalize_for_FMHA_kernelEP7__half2PK6__halfiiiif,"ax",@progbits
	.align	128
        .global         _ZN17fastertransformer25normalize_for_FMHA_kernelEP7__half2PK6__halfiiiif
        .type           _ZN17fastertransformer25normalize_for_FMHA_kernelEP7__half2PK6__halfiiiif,@function
        .size           _ZN17fastertransformer25normalize_for_FMHA_kernelEP7__half2PK6__halfiiiif,(.L_x_394 - _ZN17fastertransformer25normalize_for_FMHA_kernelEP7__half2PK6__halfiiiif)
        .other          _ZN17fastertransformer25normalize_for_FMHA_kernelEP7__half2PK6__halfiiiif,@"STO_CUDA_ENTRY STV_DEFAULT"
_ZN17fastertransformer25normalize_for_FMHA_kernelEP7__half2PK6__halfiiiif:
.text._ZN17fastertransformer25normalize_for_FMHA_kernelEP7__half2PK6__halfiiiif:
[----:B------:R-:W0:Y:S01]  /*0000*/  LDC R1, c[0x0][0x37c] ;  /* 0x0000df00ff017b82 */ /* 0x000e220000000800 */
[----:B------:R-:W1:Y:S07]  /*0010*/  S2R R13, SR_CTAID.X ;  /* 0x00000000000d7919 */ /* 0x000e6e0000002500 */
[----:B------:R-:W-:Y:S01]  /*0020*/  S2UR UR4, SR_CTAID.Z ;  /* 0x00000000000479c3 */ /* 0x000fe20000002700 */
[----:B------:R-:W2:Y:S01]  /*0030*/  LDCU UR6, c[0x0][0x394] ;  /* 0x00007280ff0677ac */ /* 0x000ea20008000800 */
[----:B0-----:R-:W-:Y:S01]  /*0040*/  IADD3 R1, PT, PT, R1, -0x8, RZ ;  /* 0xfffffff801017810 */ /* 0x001fe20007ffe0ff */
[----:B------:R-:W0:Y:S04]  /*0050*/  S2R R10, SR_TID.X ;  /* 0x00000000000a7919 */ /* 0x000e280000002100 */
[----:B------:R3:W-:Y:S01]  /*0060*/  STL [R1], RZ ;  /* 0x000000ff01007387 */ /* 0x0007e20000100800 */
[----:B------:R-:W2:Y:S08]  /*0070*/  S2UR UR5, SR_CTAID.Y ;  /* 0x00000000000579c3 */ /* 0x000eb00000002600 */
[----:B------:R-:W4:Y:S08]  /*0080*/  LDC.64 R6, c[0x0][0x398] ;  /* 0x0000e600ff067b82 */ /* 0x000f300000000a00 */
[----:B------:R-:W5:Y:S01]  /*0090*/  LDC.64 R8, c[0x0][0x380] ;  /* 0x0000e000ff087b82 */ /* 0x000f620000000a00 */
[----:B-1----:R-:W-:Y:S01]  /*00a0*/  LOP3.LUT R0, R13, 0x1, RZ, 0xc0, !PT ;  /* 0x000000010d007812 */ /* 0x002fe200078ec0ff */
[----:B--2---:R-:W-:Y:S01]  /*00b0*/  UIMAD UR4, UR4, UR6, UR5 ;  /* 0x00000006040472a4 */ /* 0x004fe2000f8e0205 */
[----:B------:R-:W-:Y:S01]  /*00c0*/  SHF.R.U32.HI R13, RZ, 0x1, R13 ;  /* 0x00000001ff0d7819 */ /* 0x000fe2000001160d */
[----:B------:R-:W1:Y:S01]  /*00d0*/  LDCU UR5, c[0x0][0x2fc] ;  /* 0x00005f80ff0577ac */ /* 0x000e620008000800 */
[----:B------:R-:W-:Y:S01]  /*00e0*/  ISETP.NE.U32.AND P0, PT, R0, 0x1, PT ;  /* 0x000000010000780c */ /* 0x000fe20003f05070 */
[----:B------:R-:W2:Y:S02]  /*00f0*/  LDCU.64 UR6, c[0x0][0x358] ;  /* 0x00006b00ff0677ac */ /* 0x000ea40008000a00 */
[----:B----4-:R-:W-:Y:S01]  /*0100*/  IMAD R3, R6, UR4, R13 ;  /* 0x0000000406037c24 */ /* 0x010fe2000f8e020d */
[----:B------:R-:W-:-:S04]  /*0110*/  LEA.HI R11, R7, R7, RZ, 0x1 ;  /* 0x00000007070b7211 */ /* 0x000fc800078f08ff */
[----:B------:R-:W4:Y:S01]  /*0120*/  LDCU UR4, c[0x0][0x2f8] ;  /* 0x00005f00ff0477ac */ /* 0x000f220008000800 */
[----:B------:R-:W-:Y:S01]  /*0130*/  IMAD R0, R3, 0x3, R0 ;  /* 0x0000000303007824 */ /* 0x000fe200078e0200 */
[----:B------:R-:W-:-:S03]  /*0140*/  SHF.R.S32.HI R11, RZ, 0x1, R11 ;  /* 0x00000001ff0b7819 */ /* 0x000fc6000001140b */
[----:B------:R-:W3:Y:S01]  /*0150*/  @P0 LDC.64 R2, c[0x0][0x388] ;  /* 0x0000e200ff020b82 */ /* 0x000ee20000000a00 */
[----:B------:R-:W-:Y:S01]  /*0160*/  IMAD R0, R0, R7, RZ ;  /* 0x0000000700007224 */ /* 0x000fe200078e02ff */
[----:B0-----:R-:W-:-:S04]  /*0170*/  ISETP.GE.AND P1, PT, R10, R11, PT ;  /* 0x0000000b0a00720c */ /* 0x001fc80003f26270 */
[----:B------:R-:W-:Y:S02]  /*0180*/  LEA.HI R5, R0, R0, RZ, 0x1 ;  /* 0x0000000000057211 */ /* 0x000fe400078f08ff */
[----:B------:R-:W0:Y:S02]  /*0190*/  @P0 LDC R7, c[0x0][0x3a0] ;  /* 0x0000e800ff070b82 */ /* 0x000e240000000800 */
[----:B------:R-:W-:Y:S02]  /*01a0*/  LEA.HI.SX32 R5, R5, R10, 0x1f ;  /* 0x0000000a05057211 */ /* 0x000fe400078ffaff */
[----:B----4-:R-:W-:-:S03]  /*01b0*/  IADD3 R15, P2, PT, R1, UR4, RZ ;  /* 0x00000004010f7c10 */ /* 0x010fc6000ff5e0ff */
[----:B-----5:R-:W-:Y:S01]  /*01c0*/  IMAD.WIDE R8, R5, 0x4, R8 ;  /* 0x0000000405087825 */ /* 0x020fe200078e0208 */
[----:B-1----:R-:W-:Y:S02]  /*01d0*/  IADD3.X R5, PT, PT, RZ, UR5, RZ, P2, !PT ;  /* 0x00000005ff057c10 */ /* 0x002fe400097fe4ff */
[----:B------:R-:W-:Y:S02]  /*01e0*/  SEL R14, R8, R15, !P1 ;  /* 0x0000000f080e7207 */ /* 0x000fe40004800000 */
[----:B------:R-:W-:Y:S01]  /*01f0*/  SEL R15, R9, R5, !P1 ;  /* 0x00000005090f7207 */ /* 0x000fe20004800000 */
[----:B---3--:R-:W-:-:S04]  /*0200*/  @P0 IMAD.WIDE.U32 R12, R13, 0x2, R2 ;  /* 0x000000020d0c0825 */ /* 0x008fc800078e0002 */
[----:B--2---:R-:W2:Y:S04]  /*0210*/  LD.E R5, desc[UR6][R14.64] ;  /* 0x000000060e057980 */ /* 0x004ea8000c101900 */
[----:B------:R-:W3:Y:S01]  /*0220*/  @P0 LDG.E.U16 R3, desc[UR6][R12.64] ;  /* 0x000000060c030981 */ /* 0x000ee2000c1e1500 */
[----:B------:R-:W1:Y:S01]  /*0230*/  LDCU UR4, c[0x0][0x360] ;  /* 0x00006c00ff0477ac */ /* 0x000e620008000800 */
[----:B------:R-:W-:Y:S01]  /*0240*/  HFMA2 R2, -RZ, RZ, 1.875, 0 ;  /* 0x3f800000ff027431 */ /* 0x000fe200000001ff */
[----:B-1----:R-:W-:Y:S01]  /*0250*/  UISETP.GT.U32.AND UP0, UPT, UR4, 0x20, UPT ;  /* 0x000000200400788c */ /* 0x002fe2000bf04070 */
[----:B--2---:R-:W-:Y:S02]  /*0260*/  HADD2.F32 R0, -RZ, R5.H1_H1 ;  /* 0x30000005ff007230 */ /* 0x004fe40000004100 */
[----:B---3--:R-:W-:-:S03]  /*0270*/  @P0 HADD2.F32 R4, -RZ, R3.H0_H0 ;  /* 0x20000003ff040230 */ /* 0x008fc60000004100 */
[----:B------:R-:W-:Y:S01]  /*0280*/  FMUL.FTZ R6, R0, R0 ;  /* 0x0000000000067220 */ /* 0x000fe20000410000 */
[----:B------:R-:W-:Y:S02]  /*0290*/  HADD2.F32 R3, -RZ, R5.H0_H0 ;  /* 0x20000005ff037230 */ /* 0x000fe40000004100 */
[----:B0-----:R-:W-:-:S03]  /*02a0*/  @P0 FMUL.FTZ R2, R4, R7 ;  /* 0x0000000704020220 */ /* 0x001fc60000410000 */
        /* <DEDUP_REMOVED lines=13> */
.L_x_351:
        /* <DEDUP_REMOVED lines=39> */
.L_x_352:
        /* <DEDUP_REMOVED lines=19> */
.L_x_354:
[----:B------:R-:W-:Y:S05]  /*0720*/  BSYNC.RECONVERGENT B0 ;  /* 0x0000000000007941 */ /* 0x000fea0003800200 */
.L_x_353:
        /* <DEDUP_REMOVED lines=12> */
.L_x_355:
        /* <DEDUP_REMOVED lines=9> */
.L_x_394:


//--------------------- .nv.global.init           --------------------------
	.section	.nv.global.init,"aw",@progbits
	.align	4
.nv.global.init:
	.type		mrg32k3aM1SubSeq,@object
	.size		mrg32k3aM1SubSeq,(mrg32k3aM2SubSeq - mrg32k3aM1SubSeq)
mrg32k3aM1SubSeq:
        /*0000*/ 	.byte	0x0b, 0xcc, 0xee, 0x04, 0x73, 0x29, 0x8b, 0x6f, 0xf6, 0x53, 0x03, 0xf6, 0x23, 0xf6, 0xea, 0xda
        /* <DEDUP_REMOVED lines=125> */
	.type		mrg32k3aM2SubSeq,@object
	.size		mrg32k3aM2SubSeq,(mrg32k3aM1 - mrg32k3aM2SubSeq)
mrg32k3aM2SubSeq:
        /* <DEDUP_REMOVED lines=126> */
	.type		mrg32k3aM1,@object
	.size		mrg32k3aM1,(mrg32k3aM1Seq - mrg32k3aM1)
mrg32k3aM1:
        /* <DEDUP_REMOVED lines=144> */
	.type		mrg32k3aM1Seq,@object
	.size		mrg32k3aM1Seq,(mrg32k3aM2 - mrg32k3aM1Seq)
mrg32k3aM1Seq:
        /* <DEDUP_REMOVED lines=144> */
	.type		mrg32k3aM2,@object
	.size		mrg32k3aM2,(mrg32k3aM2Seq - mrg32k3aM2)
mrg32k3aM2:
        /* <DEDUP_REMOVED lines=144> */
	.type		mrg32k3aM2Seq,@object
	.size		mrg32k3aM2Seq,(precalc_xorwow_matrix - mrg32k3aM2Seq)
mrg32k3aM2Seq:
        /* <DEDUP_REMOVED lines=144> */
	.type		precalc_xorwow_matrix,@object
	.size		precalc_xorwow_matrix,(precalc_xorwow_offset_matrix - precalc_xorwow_matrix)
precalc_xorwow_matrix:
        /* <DEDUP_REMOVED lines=6400> */
	.type		precalc_xorwow_offset_matrix,@object
	.size		precalc_xorwow_offset_matrix,(.L_1 - precalc_xorwow_offset_matrix)
precalc_xorwow_offset_matrix:
        /* <DEDUP_REMOVED lines=6400> */
.L_1:


//--------------------- .nv.shared._ZN17fastertransformer19normalize_kernel_v2ILi4ELi1ELi4EEEvP5char4PK6__halfiiiiff --------------------------
	.section	.nv.shared._ZN17fastertransformer19normalize_kernel_v2ILi4ELi1ELi4EEEvP5char4PK6__halfiiiiff,"aw",@nobits
	.sectionflags	@""
	.align	16
.nv.shared._ZN17fastertransformer19normalize_kernel_v2ILi4ELi1ELi4EEEvP5char4PK6__halfiiiiff:
	.zero		1040


//--------------------- .nv.shared.reserved.0     --------------------------
	.section	.nv.shared.reserved.0,"aw",@nobits
	.weak		__nv_reservedSMEM_offset_0_alias
	.size		__nv_reservedSMEM_offset_0_alias, 0, 64
	.other		__nv_reservedSMEM_offset_0_alias,@"STO_CUDA_RESERVED_SHARED STV_DEFAULT"
__nv_reservedSMEM_offset_0_alias:
	.zero		0
	.zero		64


//--------------------- .nv.global                --------------------------
	.section	.nv.global,"aw",@nobits
.nv.global:
	.type		_ZN51_INTERNAL_1fd921f6_20_normalize_kernels_cu_b578a2214cuda3std6ranges3__45__cpo9iter_moveE,@object
	.size		_ZN51_INTERNAL_1fd921f6_20_normalize_kernels_cu_b578a2214cuda3std6ranges3__45__cpo9iter_moveE,(_ZN51_INTERNAL_1fd921f6_20_normalize_kernels_cu_b578a2214cuda3std3__453_GLOBAL__N__1fd921f6_20_normalize_kernels_cu_b578a2216ignoreE - _ZN51_INTERNAL_1fd921f6_20_normalize_kernels_cu_b578a2214cuda3std6ranges3__45__cpo9iter_moveE)
_ZN51_INTERNAL_1fd921f6_20_normalize_kernels_cu_b578a2214cuda3std6ranges3__45__cpo9iter_moveE:
	.zero		1
	.type		_ZN51_INTERNAL_1fd921f6_20_normalize_kernels_cu_b578a2214cuda3std3__453_GLOBAL__N__1fd921f6_20_normalize_kernels_cu_b578a2216ignoreE,@object
	.size		_ZN51_INTERNAL_1fd921f6_20_normalize_kernels_cu_b578a2214cuda3std3__453_GLOBAL__N__1fd921f6_20_normalize_kernels_cu_b578a2216ignoreE,(_ZN51_INTERNAL_1fd921f6_20_normalize_kernels_cu_b578a2214cuda3std3__45__cpo4cendE - _ZN51_INTERNAL_1fd921f6_20_normalize_kernels_cu_b578a2214cuda3std3__453_GLOBAL__N__1fd921f6_20_normalize_kernels_cu_b578a2216ignoreE)
_ZN51_INTERNAL_1fd921f6_20_normalize_kernels_cu_b578a2214cuda3std3__453_GLOBAL__N__1fd921f6_20_normalize_kernels_cu_b578a2216ignoreE:
	.zero		1
	.type		_ZN51_INTERNAL_1fd921f6_20_normalize_kernels_cu_b578a2214cuda3std3__45__cpo4cendE,@object
	.size		_ZN51_INTERNAL_1fd921f6_20_normalize_kernels_cu_b578a2214cuda3std3__45__cpo4cendE,(_ZN51_INTERNAL_1fd921f6_20_normalize_kernels_cu_b578a2214cuda3std3__45__cpo3endE - _ZN51_INTERNAL_1fd921f6_20_normalize_kernels_cu_b578a2214cuda3std3__45__cpo4cendE)
_ZN51_INTERNAL_1fd921f6_20_normalize_kernels_cu_b578a2214cuda3std3__45__cpo4cendE:
	.zero		1
	.type		_ZN51_INTERNAL_1fd921f6_20_normalize_kernels_cu_b578a2214cuda3std3__45__cpo3endE,@object
	.size		_ZN51_INTERNAL_1fd921f6_20_normalize_kernels_cu_b578a2214cuda3std3__45__cpo3endE,(_ZN51_INTERNAL_1fd921f6_20_normalize_kernels_cu_b578a2214cuda3std3__48in_placeE - _ZN51_INTERNAL_1fd921f6_20_normalize_kernels_cu_b578a2214cuda3std3__45__cpo3endE)
_ZN51_INTERNAL_1fd921f6_20_normalize_kernels_cu_b578a2214cuda3std3__45__cpo3endE:
	.zero		1
	.type		_ZN51_INTERNAL_1fd921f6_20_normalize_kernels_cu_b578a2214cuda3std3__48in_placeE,@object
	.size		_ZN51_INTERNAL_1fd921f6_20_normalize_kernels_cu_b578a2214cuda3std3__48in_placeE,(_ZN51_INTERNAL_1fd921f6_20_normalize_kernels_cu_b578a2214cuda3std6ranges3__45__cpo7advanceE - _ZN51_INTERNAL_1fd921f6_20_normalize_kernels_cu_b578a2214cuda3std3__48in_placeE)
_ZN51_INTERNAL_1fd921f6_20_normalize_kernels_cu_b578a2214cuda3std3__48in_placeE:
	.zero		1
	.type		_ZN51_INTERNAL_1fd921f6_20_normalize_kernels_cu_b578a2214cuda3std6ranges3__45__cpo7advanceE,@object
	.size		_ZN51_INTERNAL_1fd921f6_20_normalize_kernels_cu_b578a2214cuda3std6ranges3__45__cpo7advanceE,(_ZN51_INTERNAL_1fd921f6_20_normalize_kernels_cu_b578a2214cuda3std3__45__cpo5beginE - _ZN51_INTERNAL_1fd921f6_20_normalize_kernels_cu_b578a2214cuda3std6ranges3__45__cpo7advanceE)
_ZN51_INTERNAL_1fd921f6_20_normalize_kernels_cu_b578a2214cuda3std6ranges3__45__cpo7advanceE:
	.zero		1
	.type		_ZN51_INTERNAL_1fd921f6_20_normalize_kernels_cu_b578a2214cuda3std3__45__cpo5beginE,@object
	.size		_ZN51_INTERNAL_1fd921f6_20_normalize_kernels_cu_b578a2214cuda3std3__45__cpo5beginE,(_ZN51_INTERNAL_1fd921f6_20_normalize_kernels_cu_b578a2214cuda3std3__419piecewise_constructE - _ZN51_INTERNAL_1fd921f6_20_normalize_kernels_cu_b578a2214cuda3std3__45__cpo5beginE)
_ZN51_INTERNAL_1fd921f6_20_normalize_kernels_cu_b578a2214cuda3std3__45__cpo5beginE:
	.zero		1
	.type		_ZN51_INTERNAL_1fd921f6_20_normalize_kernels_cu_b578a2214cuda3std3__419piecewise_constructE,@object
	.size		_ZN51_INTERNAL_1fd921f6_20_normalize_kernels_cu_b578a2214cuda3std3__419piecewise_constructE,(_ZN51_INTERNAL_1fd921f6_20_normalize_kernels_cu_b578a2214cuda3std3__45__cpo6cbeginE - _ZN51_INTERNAL_1fd921f6_20_normalize_kernels_cu_b578a2214cuda3std3__419piecewise_constructE)
_ZN51_INTERNAL_1fd921f6_20_normalize_kernels_cu_b578a2214cuda3std3__419piecewise_constructE:
	.zero		1
	.type		_ZN51_INTERNAL_1fd921f6_20_normalize_kernels_cu_b578a2214cuda3std3__45__cpo6cbeginE,@object
	.size		_ZN51_INTERNAL_1fd921f6_20_normalize_kernels_cu_b578a2214cuda3std3__45__cpo6cbeginE,(_ZN51_INTERNAL_1fd921f6_20_normalize_kernels_cu_b578a2214cuda3std6ranges3__45__cpo4swapE - _ZN51_INTERNAL_1fd921f6_20_normalize_kernels_cu_b578a2214cuda3std3__45__cpo6cbeginE)
_ZN51_INTERNAL_1fd921f6_20_normalize_kernels_cu_b578a2214cuda3std3__45__cpo6cbeginE:
	.zero		1
	.type		_ZN51_INTERNAL_1fd921f6_20_normalize_kernels_cu_b578a2214cuda3std6ranges3__45__cpo4swapE,@object
	.size		_ZN51_INTERNAL_1fd921f6_20_normalize_kernels_cu_b578a2214cuda3std6ranges3__45__cpo4swapE,(.L_16 - _ZN51_INTERNAL_1fd921f6_20_normalize_kernels_cu_b578a2214cuda3std6ranges3__45__cpo4swapE)
_ZN51_INTERNAL_1fd921f6_20_normalize_kernels_cu_b578a2214cuda3std6ranges3__45__cpo4swapE:
	.zero		1
.L_16:


//--------------------- .nv.shared._ZN17fastertransformer19normalize_kernel_v2ILi4ELi2ELi4EEEvP5char4PK6__halfiiiiff --------------------------
	.section	.nv.shared._ZN17fastertransformer19normalize_kernel_v2ILi4ELi2ELi4EEEvP5char4PK6__halfiiiiff,"aw",@nobits
	.sectionflags	@""
	.align	16
.nv.shared._ZN17fastertransformer19normalize_kernel_v2ILi4ELi2ELi4EEEvP5char4PK6__halfiiiiff:
	.zero		1056


//--------------------- .nv.shared._ZN17fastertransformer19normalize_kernel_v2ILi4ELi4ELi4EEEvP5char4PK6__halfiiiiff --------------------------
	.section	.nv.shared._ZN17fastertransformer19normalize_kernel_v2ILi4ELi4ELi4EEEvP5char4PK6__halfiiiiff,"aw",@nobits
	.sectionflags	@""
	.align	16
.nv.shared._ZN17fastertransformer19normalize_kernel_v2ILi4ELi4ELi4EEEvP5char4PK6__halfiiiiff:
	.zero		1088


//--------------------- .nv.shared._ZN17fastertransformer16normalize_kernelI6__halfS1_EEvPT_PKT0_iiii --------------------------
	.section	.nv.shared._ZN17fastertransformer16normalize_kernelI6__halfS1_EEvPT_PKT0_iiii,"aw",@nobits
	.sectionflags	@""
	.align	16
.nv.shared._ZN17fastertransformer16normalize_kernelI6__halfS1_EEvPT_PKT0_iiii:
	.zero		1168


//--------------------- .nv.shared._ZN17fastertransformer19normalize_kernel_v2I6__halfS1_Li1ELi4ELi1EEEvPT_PKT0_iiii --------------------------
	.section	.nv.shared._ZN17fastertransformer19normalize_kernel_v2I6__halfS1_Li1ELi4ELi1EEEvPT_PKT0_iiii,"aw",@nobits
	.sectionflags	@""
	.align	16
.nv.shared._ZN17fastertransformer19normalize_kernel_v2I6__halfS1_Li1ELi4ELi1EEEvPT_PKT0_iiii:
	.zero		1040


//--------------------- .nv.shared._ZN17fastertransformer19normalize_kernel_v2I7__half26__halfLi1ELi4ELi2EEEvPT_PKT0_iiii --------------------------
	.section	.nv.shared._ZN17fastertransformer19normalize_kernel_v2I7__half26__halfLi1ELi4ELi2EEEvPT_PKT0_iiii,"aw",@nobits
	.sectionflags	@""
	.align	16
.nv.shared._ZN17fastertransformer19normalize_kernel_v2I7__half26__halfLi1ELi4ELi2EEEvPT_PKT0_iiii:
	.zero		1040


//--------------------- .nv.shared._ZN17fastertransformer19normalize_kernel_v2INS_5half4E6__halfLi1ELi4ELi4EEEvPT_PKT0_iiii --------------------------
	.section	.nv.shared._ZN17fastertransformer19normalize_kernel_v2INS_5half4E6__halfLi1ELi4ELi4EEEvPT_PKT0_iiii,"aw",@nobits
	.sectionflags	@""
	.align	16
.nv.shared._ZN17fastertransformer19normalize_kernel_v2INS_5half4E6__halfLi1ELi4ELi4EEEvPT_PKT0_iiii:
	.zero		1040


//--------------------- .nv.shared._ZN17fastertransformer19normalize_kernel_v2I6__halfS1_Li2ELi4ELi1EEEvPT_PKT0_iiii --------------------------
	.section	.nv.shared._ZN17fastertransformer19normalize_kernel_v2I6__halfS1_Li2ELi4ELi1EEEvPT_PKT0_iiii,"aw",@nobits
	.sectionflags	@""
	.align	16
.nv.shared._ZN17fastertransformer19normalize_kernel_v2I6__halfS1_Li2ELi4ELi1EEEvPT_PKT0_iiii:
	.zero		1056


//--------------------- .nv.shared._ZN17fastertransformer19normalize_kernel_v2I7__half26__halfLi2ELi4ELi2EEEvPT_PKT0_iiii --------------------------
	.section	.nv.shared._ZN17fastertransformer19normalize_kernel_v2I7__half26__halfLi2ELi4ELi2EEEvPT_PKT0_iiii,"aw",@nobits
	.sectionflags	@""
	.align	16
.nv.shared._ZN17fastertransformer19normalize_kernel_v2I7__half26__halfLi2ELi4ELi2EEEvPT_PKT0_iiii:
	.zero		1056


//--------------------- .nv.shared._ZN17fastertransformer19normalize_kernel_v2INS_5half4E6__halfLi2ELi4ELi4EEEvPT_PKT0_iiii --------------------------
	.section	.nv.shared._ZN17fastertransformer19normalize_kernel_v2INS_5half4E6__halfLi2ELi4ELi4EEEvPT_PKT0_iiii,"aw",@nobits
	.sectionflags	@""
	.align	16
.nv.shared._ZN17fastertransformer19normalize_kernel_v2INS_5half4E6__halfLi2ELi4ELi4EEEvPT_PKT0_iiii:
	.zero		1056


//--------------------- .nv.shared._ZN17fastertransformer19normalize_kernel_v2I6__halfS1_Li4ELi4ELi1EEEvPT_PKT0_iiii --------------------------
	.section	.nv.shared._ZN17fastertransformer19normalize_kernel_v2I6__halfS1_Li4ELi4ELi1EEEvPT_PKT0_iiii,"aw",@nobits
	.sectionflags	@""
	.align	16
.nv.shared._ZN17fastertransformer19normalize_kernel_v2I6__halfS1_Li4ELi4ELi1EEEvPT_PKT0_iiii:
	.zero		1088


//--------------------- .nv.shared._ZN17fastertransformer19normalize_kernel_v2I7__half26__halfLi4ELi4ELi2EEEvPT_PKT0_iiii --------------------------
	.section	.nv.shared._ZN17fastertransformer19normalize_kernel_v2I7__half26__halfLi4ELi4ELi2EEEvPT_PKT0_iiii,"aw",@nobits
	.sectionflags	@""
	.align	16
.nv.shared._ZN17fastertransformer19normalize_kernel_v2I7__half26__halfLi4ELi4ELi2EEEvPT_PKT0_iiii:
	.zero		1088


//--------------------- .nv.shared._ZN17fastertransformer19normalize_kernel_v2INS_5half4E6__halfLi4ELi4ELi4EEEvPT_PKT0_iiii --------------------------
	.section	.nv.shared._ZN17fastertransformer19normalize_kernel_v2INS_5half4E6__halfLi4ELi4ELi4EEEvPT_PKT0_iiii,"aw",@nobits
	.sectionflags	@""
	.align	16
.nv.shared._ZN17fastertransformer19normalize_kernel_v2INS_5half4E6__halfLi4ELi4ELi4EEEvPT_PKT0_iiii:
	.zero		1088


//--------------------- .nv.shared._ZN17fastertransformer16normalize_kernelIffEEvPT_PKT0_iiii --------------------------
	.section	.nv.shared._ZN17fastertransformer16normalize_kernelIffEEvPT_PKT0_iiii,"aw",@nobits
	.sectionflags	@""
	.align	16
.nv.shared._ZN17fastertransformer16normalize_kernelIffEEvPT_PKT0_iiii:
	.zero		1168


//--------------------- .nv.shared._ZN17fastertransformer19normalize_kernel_v2IffLi1ELi4ELi1EEEvPT_PKT0_iiii --------------------------
	.section	.nv.shared._ZN17fastertransformer19normalize_kernel_v2IffLi1ELi4ELi1EEEvPT_PKT0_iiii,"aw",@nobits
	.sectionflags	@""
	.align	16
.nv.shared._ZN17fastertransformer19normalize_kernel_v2IffLi1ELi4ELi1EEEvPT_PKT0_iiii:
	.zero		1040


//--------------------- .nv.shared._ZN17fastertransformer19normalize_kernel_v2I6float2fLi1ELi4ELi2EEEvPT_PKT0_iiii --------------------------
	.section	.nv.shared._ZN17fastertransformer19normalize_kernel_v2I6float2fLi1ELi4ELi2EEEvPT_PKT0_iiii,"aw",@nobits
	.sectionflags	@""
	.align	16
.nv.shared._ZN17fastertransformer19normalize_kernel_v2I6float2fLi1ELi4ELi2EEEvPT_PKT0_iiii:
	.zero		1040


//--------------------- .nv.shared._ZN17fastertransformer19normalize_kernel_v2I6float4fLi1ELi4ELi4EEEvPT_PKT0_iiii --------------------------
	.section	.nv.shared._ZN17fastertransformer19normalize_kernel_v2I6float4fLi1ELi4ELi4EEEvPT_PKT0_iiii,"aw",@nobits
	.sectionflags	@""
	.align	16
.nv.shared._ZN17fastertransformer19normalize_kernel_v2I6float4fLi1ELi4ELi4EEEvPT_PKT0_iiii:
	.zero		1040


//--------------------- .nv.shared._ZN17fastertransformer19normalize_kernel_v2IffLi2ELi4ELi1EEEvPT_PKT0_iiii --------------------------
	.section	.nv.shared._ZN17fastertransformer19normalize_kernel_v2IffLi2ELi4ELi1EEEvPT_PKT0_iiii,"aw",@nobits
	.sectionflags	@""
	.align	16
.nv.shared._ZN17fastertransformer19normalize_kernel_v2IffLi2ELi4ELi1EEEvPT_PKT0_iiii:
	.zero		1056


//--------------------- .nv.shared._ZN17fastertransformer19normalize_kernel_v2I6float2fLi2ELi4ELi2EEEvPT_PKT0_iiii --------------------------
	.section	.nv.shared._ZN17fastertransformer19normalize_kernel_v2I6float2fLi2ELi4ELi2EEEvPT_PKT0_iiii,"aw",@nobits
	.sectionflags	@""
	.align	16
.nv.shared._ZN17fastertransformer19normalize_kernel_v2I6float2fLi2ELi4ELi2EEEvPT_PKT0_iiii:
	.zero		1056


//--------------------- .nv.shared._ZN17fastertransformer19normalize_kernel_v2I6float4fLi2ELi4ELi4EEEvPT_PKT0_iiii --------------------------
	.section	.nv.shared._ZN17fastertransformer19normalize_kernel_v2I6float4fLi2ELi4ELi4EEEvPT_PKT0_iiii,"aw",@nobits
	.sectionflags	@""
	.align	16
.nv.shared._ZN17fastertransformer19normalize_kernel_v2I6float4fLi2ELi4ELi4EEEvPT_PKT0_iiii:
	.zero		1056


//--------------------- .nv.shared._ZN17fastertransformer19normalize_kernel_v2IffLi4ELi4ELi1EEEvPT_PKT0_iiii --------------------------
	.section	.nv.shared._ZN17fastertransformer19normalize_kernel_v2IffLi4ELi4ELi1EEEvPT_PKT0_iiii,"aw",@nobits
	.sectionflags	@""
	.align	16
.nv.shared._ZN17fastertransformer19normalize_kernel_v2IffLi4ELi4ELi1EEEvPT_PKT0_iiii:
	.zero		1088


//--------------------- .nv.shared._ZN17fastertransformer19normalize_kernel_v2I6float2fLi4ELi4ELi2EEEvPT_PKT0_iiii --------------------------
	.section	.nv.shared._ZN17fastertransformer19normalize_kernel_v2I6float2fLi4ELi4ELi2EEEvPT_PKT0_iiii,"aw",@nobits
	.sectionflags	@""
	.align	16
.nv.shared._ZN17fastertransformer19normalize_kernel_v2I6float2fLi4ELi4ELi2EEEvPT_PKT0_iiii:
	.zero		1088


//--------------------- .nv.shared._ZN17fastertransformer19normalize_kernel_v2I6float4fLi4ELi4ELi4EEEvPT_PKT0_iiii --------------------------
	.section	.nv.shared._ZN17fastertransformer19normalize_kernel_v2I6float4fLi4ELi4ELi4EEEvPT_PKT0_iiii,"aw",@nobits
	.sectionflags	@""
	.align	16
.nv.shared._ZN17fastertransformer19normalize_kernel_v2I6float4fLi4ELi4ELi4EEEvPT_PKT0_iiii:
	.zero		1088


//--------------------- .nv.shared._ZN17fastertransformer38normalize_for_FMHA_headz32_INT8_kernelILi1ELi1ELi1EEEvP5char2PK6__halfiiiiffff --------------------------
	.section	.nv.shared._ZN17fastertransformer38normalize_for_FMHA_headz32_INT8_kernelILi1ELi1ELi1EEEvP5char2PK6__halfiiiiffff,"aw",@nobits
	.sectionflags	@""
	.align	16
.nv.shared._ZN17fastertransformer38normalize_for_FMHA_headz32_INT8_kernelILi1ELi1ELi1EEEvP5char2PK6__halfiiiiffff:
	.zero		1104


//--------------------- .nv.shared._ZN17fastertransformer38normalize_for_FMHA_headz32_INT8_kernelILi1ELi2ELi1EEEvP5char2PK6__halfiiiiffff --------------------------
	.section	.nv.shared._ZN17fastertransformer38normalize_for_FMHA_headz32_INT8_kernelILi1ELi2ELi1EEEvP5char2PK6__halfiiiiffff,"aw",@nobits
	.sectionflags	@""
	.align	16
.nv.shared._ZN17fastertransformer38normalize_for_FMHA_headz32_INT8_kernelILi1ELi2ELi1EEEvP5char2PK6__halfiiiiffff:
	.zero		1168


//--------------------- .nv.shared._ZN17fastertransformer38normalize_for_FMHA_headz32_INT8_kernelILi1ELi2ELi2EEEvP5char2PK6__halfiiiiffff --------------------------
	.section	.nv.shared._ZN17fastertransformer38normalize_for_FMHA_headz32_INT8_kernelILi1ELi2ELi2EEEvP5char2PK6__halfiiiiffff,"aw",@nobits
	.sectionflags	@""
	.align	16
.nv.shared._ZN17fastertransformer38normalize_for_FMHA_headz32_INT8_kernelILi1ELi2ELi2EEEvP5char2PK6__halfiiiiffff:
	.zero		1312


//--------------------- .nv.shared._ZN17fastertransformer38normalize_for_FMHA_headz32_INT8_kernelILi1ELi4ELi2EEEvP5char2PK6__halfiiiiffff --------------------------
	.section	.nv.shared._ZN17fastertransformer38normalize_for_FMHA_headz32_INT8_kernelILi1ELi4ELi2EEEvP5char2PK6__halfiiiiffff,"aw",@nobits
	.sectionflags	@""
	.align	16
.nv.shared._ZN17fastertransformer38normalize_for_FMHA_headz32_INT8_kernelILi1ELi4ELi2EEEvP5char2PK6__halfiiiiffff:
	.zero		1600


//--------------------- .nv.shared._ZN17fastertransformer38normalize_for_FMHA_headz32_INT8_kernelILi2ELi4ELi2EEEvP5char2PK6__halfiiiiffff --------------------------
	.section	.nv.shared._ZN17fastertransformer38normalize_for_FMHA_headz32_INT8_kernelILi2ELi4ELi2EEEvP5char2PK6__halfiiiiffff,"aw",@nobits
	.sectionflags	@""
	.align	16
.nv.shared._ZN17fastertransformer38normalize_for_FMHA_headz32_INT8_kernelILi2ELi4ELi2EEEvP5char2PK6__halfiiiiffff:
	.zero		2176


//--------------------- .nv.shared._ZN17fastertransformer33normalize_for_FMHA_headz32_kernelILi1ELi1ELi1EEEvP7__half2PK6__halfiiiif --------------------------
	.section	.nv.shared._ZN17fastertransformer33normalize_for_FMHA_headz32_kernelILi1ELi1ELi1EEEvP7__half2PK6__halfiiiif,"aw",@nobits
	.sectionflags	@""
	.align	16
.nv.shared._ZN17fastertransformer33normalize_for_FMHA_headz32_kernelILi1ELi1ELi1EEEvP7__half2PK6__halfiiiif:
	.zero		1168


//--------------------- .nv.shared._ZN17fastertransformer33normalize_for_FMHA_headz32_kernelILi1ELi2ELi1EEEvP7__half2PK6__halfiiiif --------------------------
	.section	.nv.shared._ZN17fastertransformer33normalize_for_FMHA_headz32_kernelILi1ELi2ELi1EEEvP7__half2PK6__halfiiiif,"aw",@nobits
	.sectionflags	@""
	.align	16
.nv.shared._ZN17fastertransformer33normalize_for_FMHA_headz32_kernelILi1ELi2ELi1EEEvP7__half2PK6__halfiiiif:
	.zero		1296


//--------------------- .nv.shared._ZN17fastertransformer33normalize_for_FMHA_headz32_kernelILi1ELi2ELi2EEEvP7__half2PK6__halfiiiif --------------------------
	.section	.nv.shared._ZN17fastertransformer33normalize_for_FMHA_headz32_kernelILi1ELi2ELi2EEEvP7__half2PK6__halfiiiif,"aw",@nobits
	.sectionflags	@""
	.align	16
.nv.shared._ZN17fastertransformer33normalize_for_FMHA_headz32_kernelILi1ELi2ELi2EEEvP7__half2PK6__halfiiiif:
	.zero		1568


//--------------------- .nv.shared._ZN17fastertransformer33normalize_for_FMHA_headz32_kernelILi1ELi4ELi2EEEvP7__half2PK6__halfiiiif --------------------------
	.section	.nv.shared._ZN17fastertransformer33normalize_for_FMHA_headz32_kernelILi1ELi4ELi2EEEvP7__half2PK6__halfiiiif,"aw",@nobits
	.sectionflags	@""
	.align	16
.nv.shared._ZN17fastertransformer33normalize_for_FMHA_headz32_kernelILi1ELi4ELi2EEEvP7__half2PK6__halfiiiif:
	.zero		2112


//--------------------- .nv.shared._ZN17fastertransformer33normalize_for_FMHA_headz32_kernelILi2ELi4ELi2EEEvP7__half2PK6__halfiiiif --------------------------
	.section	.nv.shared._ZN17fastertransformer33normalize_for_FMHA_headz32_kernelILi2ELi4ELi2EEEvP7__half2PK6__halfiiiif,"aw",@nobits
	.sectionflags	@""
	.align	16
.nv.shared._ZN17fastertransformer33normalize_for_FMHA_headz32_kernelILi2ELi4ELi2EEEvP7__half2PK6__halfiiiif:
	.zero		3200


//--------------------- .nv.shared._ZN17fastertransformer16normalize_kernelI6__halfEEvPaPKT_iiiiff --------------------------
	.section	.nv.shared._ZN17fastertransformer16normalize_kernelI6__halfEEvPaPKT_iiiiff,"aw",@nobits
	.sectionflags	@""
	.align	16
.nv.shared._ZN17fastertransformer16normalize_kernelI6__halfEEvPaPKT_iiiiff:
	.zero		1168


//--------------------- .nv.shared._ZN17fastertransformer16normalize_kernelI7__half26__halfEEvPT_PKT0_iiii --------------------------
	.section	.nv.shared._ZN17fastertransformer16normalize_kernelI7__half26__halfEEvPT_PKT0_iiii,"aw",@nobits
	.sectionflags	@""
	.align	16
.nv.shared._ZN17fastertransformer16normalize_kernelI7__half26__halfEEvPT_PKT0_iiii:
	.zero		1168


//--------------------- .nv.shared._ZN17fastertransformer30normalize_for_FMHA_INT8_kernelEP5char2PK6__halfiiiiffff --------------------------
	.section	.nv.shared._ZN17fastertransformer30normalize_for_FMHA_INT8_kernelEP5char2PK6__halfiiiiffff,"aw",@nobits
	.sectionflags	@""
	.align	16
.nv.shared._ZN17fastertransformer30normalize_for_FMHA_INT8_kernelEP5char2PK6__halfiiiiffff:
	.zero		1168


//--------------------- .nv.shared._ZN17fastertransformer25normalize_for_FMHA_kernelEP7__half2PK6__halfiiiif --------------------------
	.section	.nv.shared._ZN17fastertransformer25normalize_for_FMHA_kernelEP7__half2PK6__halfiiiif,"aw",@nobits
	.sectionflags	@""
	.align	16
.nv.shared._ZN17fastertransformer25normalize_for_FMHA_kernelEP7__half2PK6__halfiiiif:
	.zero		1168


//--------------------- .nv.constant0._ZN17fastertransformer19normalize_kernel_v2ILi4ELi1ELi4EEEvP5char4PK6__halfiiiiff --------------------------
	.section	.nv.constant0._ZN17fastertransformer19normalize_kernel_v2ILi4ELi1ELi4EEEvP5char4PK6__halfiiiiff,"a",@progbits
	.sectionflags	@""
	.align	4
.nv.constant0._ZN17fastertransformer19normalize_kernel_v2ILi4ELi1ELi4EEEvP5char4PK6__halfiiiiff:
	.zero		936


//--------------------- .nv.constant0._ZN17fastertransformer19normalize_kernel_v2ILi4ELi2ELi4EEEvP5char4PK6__halfiiiiff --------------------------
	.section	.nv.constant0._ZN17fastertransformer19normalize_kernel_v2ILi4ELi2ELi4EEEvP5char4PK6__halfiiiiff,"a",@progbits
	.sectionflags	@""
	.align	4
.nv.constant0._ZN17fastertransformer19normalize_kernel_v2ILi4ELi2ELi4EEEvP5char4PK6__halfiiiiff:
	.zero		936


//--------------------- .nv.constant0._ZN17fastertransformer19normalize_kernel_v2ILi4ELi4ELi4EEEvP5char4PK6__halfiiiiff --------------------------
	.section	.nv.constant0._ZN17fastertransformer19normalize_kernel_v2ILi4ELi4ELi4EEEvP5char4PK6__halfiiiiff,"a",@progbits
	.sectionflags	@""
	.align	4
.nv.constant0._ZN17fastertransformer19normalize_kernel_v2ILi4ELi4ELi4EEEvP5char4PK6__halfiiiiff:
	.zero		936


//--------------------- .nv.constant0._ZN17fastertransformer16normalize_kernelI6__halfS1_EEvPT_PKT0_iiii --------------------------
	.section	.nv.constant0._ZN17fastertransformer16normalize_kernelI6__halfS1_EEvPT_PKT0_iiii,"a",@progbits
	.sectionflags	@""
	.align	4
.nv.constant0._ZN17fastertransformer16normalize_kernelI6__halfS1_EEvPT_PKT0_iiii:
	.zero		928


//--------------------- .nv.constant0._ZN17fastertransformer19normalize_kernel_v2I6__halfS1_Li1ELi4ELi1EEEvPT_PKT0_iiii --------------------------
	.section	.nv.constant0._ZN17fastertransformer19normalize_kernel_v2I6__halfS1_Li1ELi4ELi1EEEvPT_PKT0_iiii,"a",@progbits
	.sectionflags	@""
	.align	4
.nv.constant0._ZN17fastertransformer19normalize_kernel_v2I6__halfS1_Li1ELi4ELi1EEEvPT_PKT0_iiii:
	.zero		928


//--------------------- .nv.constant0._ZN17fastertransformer19normalize_kernel_v2I7__half26__halfLi1ELi4ELi2EEEvPT_PKT0_iiii --------------------------
	.section	.nv.constant0._ZN17fastertransformer19normalize_kernel_v2I7__half26__halfLi1ELi4ELi2EEEvPT_PKT0_iiii,"a",@progbits
	.sectionflags	@""
	.align	4
.nv.constant0._ZN17fastertransformer19normalize_kernel_v2I7__half26__halfLi1ELi4ELi2EEEvPT_PKT0_iiii:
	.zero		928


//--------------------- .nv.constant0._ZN17fastertransformer19normalize_kernel_v2INS_5half4E6__halfLi1ELi4ELi4EEEvPT_PKT0_iiii --------------------------
	.section	.nv.constant0._ZN17fastertransformer19normalize_kernel_v2INS_5half4E6__halfLi1ELi4ELi4EEEvPT_PKT0_iiii,"a",@progbits
	.sectionflags	@""
	.align	4
.nv.constant0._ZN17fastertransformer19normalize_kernel_v2INS_5half4E6__halfLi1ELi4ELi4EEEvPT_PKT0_iiii:
	.zero		928


//--------------------- .nv.constant0._ZN17fastertransformer19normalize_kernel_v2I6__halfS1_Li2ELi4ELi1EEEvPT_PKT0_iiii --------------------------
	.section	.nv.constant0._ZN17fastertransformer19normalize_kernel_v2I6__halfS1_Li2ELi4ELi1EEEvPT_PKT0_iiii,"a",@progbits
	.sectionflags	@""
	.align	4
.nv.constant0._ZN17fastertransformer19normalize_kernel_v2I6__halfS1_Li2ELi4ELi1EEEvPT_PKT0_iiii:
	.zero		928


//--------------------- .nv.constant0._ZN17fastertransformer19normalize_kernel_v2I7__half26__halfLi2ELi4ELi2EEEvPT_PKT0_iiii --------------------------
	.section	.nv.constant0._ZN17fastertransformer19normalize_kernel_v2I7__half26__halfLi2ELi4ELi2EEEvPT_PKT0_iiii,"a",@progbits
	.sectionflags	@""
	.align	4
.nv.constant0._ZN17fastertransformer19normalize_kernel_v2I7__half26__halfLi2ELi4ELi2EEEvPT_PKT0_iiii:
	.zero		928


//--------------------- .nv.constant0._ZN17fastertransformer19normalize_kernel_v2INS_5half4E6__halfLi2ELi4ELi4EEEvPT_PKT0_iiii --------------------------
	.section	.nv.constant0._ZN17fastertransformer19normalize_kernel_v2INS_5half4E6__halfLi2ELi4ELi4EEEvPT_PKT0_iiii,"a",@progbits
	.sectionflags	@""
	.align	4
.nv.constant0._ZN17fastertransformer19normalize_kernel_v2INS_5half4E6__halfLi2ELi4ELi4EEEvPT_PKT0_iiii:
	.zero		928


//--------------------- .nv.constant0._ZN17fastertransformer19normalize_kernel_v2I6__halfS1_Li4ELi4ELi1EEEvPT_PKT0_iiii --------------------------
	.section	.nv.constant0._ZN17fastertransformer19normalize_kernel_v2I6__halfS1_Li4ELi4ELi1EEEvPT_PKT0_iiii,"a",@progbits
	.sectionflags	@""
	.align	4
.nv.constant0._ZN17fastertransformer19normalize_kernel_v2I6__halfS1_Li4ELi4ELi1EEEvPT_PKT0_iiii:
	.zero		928


//--------------------- .nv.constant0._ZN17fastertransformer19normalize_kernel_v2I7__half26__halfLi4ELi4ELi2EEEvPT_PKT0_iiii --------------------------
	.section	.nv.constant0._ZN17fastertransformer19normalize_kernel_v2I7__half26__halfLi4ELi4ELi2EEEvPT_PKT0_iiii,"a",@progbits
	.sectionflags	@""
	.align	4
.nv.constant0._ZN17fastertransformer19normalize_kernel_v2I7__half26__halfLi4ELi4ELi2EEEvPT_PKT0_iiii:
	.zero		928


//--------------------- .nv.constant0._ZN17fastertransformer19normalize_kernel_v2INS_5half4E6__halfLi4ELi4ELi4EEEvPT_PKT0_iiii --------------------------
	.section	.nv.constant0._ZN17fastertransformer19normalize_kernel_v2INS_5half4E6__halfLi4ELi4ELi4EEEvPT_PKT0_iiii,"a",@progbits
	.sectionflags	@""
	.align	4
.nv.constant0._ZN17fastertransformer19normalize_kernel_v2INS_5half4E6__halfLi4ELi4ELi4EEEvPT_PKT0_iiii:
	.zero		928


//--------------------- .nv.constant0._ZN17fastertransformer16normalize_kernelIffEEvPT_PKT0_iiii --------------------------
	.section	.nv.constant0._ZN17fastertransformer16normalize_kernelIffEEvPT_PKT0_iiii,"a",@progbits
	.sectionflags	@""
	.align	4
.nv.constant0._ZN17fastertransformer16normalize_kernelIffEEvPT_PKT0_iiii:
	.zero		928


//--------------------- .nv.constant0._ZN17fastertransformer19normalize_kernel_v2IffLi1ELi4ELi1EEEvPT_PKT0_iiii --------------------------
	.section	.nv.constant0._ZN17fastertransformer19normalize_kernel_v2IffLi1ELi4ELi1EEEvPT_PKT0_iiii,"a",@progbits
	.sectionflags	@""
	.align	4
.nv.constant0._ZN17fastertransformer19normalize_kernel_v2IffLi1ELi4ELi1EEEvPT_PKT0_iiii:
	.zero		928


//--------------------- .nv.constant0._ZN17fastertransformer19normalize_kernel_v2I6float2fLi1ELi4ELi2EEEvPT_PKT0_iiii --------------------------
	.section	.nv.constant0._ZN17fastertransformer19normalize_kernel_v2I6float2fLi1ELi4ELi2EEEvPT_PKT0_iiii,"a",@progbits
	.sectionflags	@""
	.align	4
.nv.constant0._ZN17fastertransformer19normalize_kernel_v2I6float2fLi1ELi4ELi2EEEvPT_PKT0_iiii:
	.zero		928


//--------------------- .nv.constant0._ZN17fastertransformer19normalize_kernel_v2I6float4fLi1ELi4ELi4EEEvPT_PKT0_iiii --------------------------
	.section	.nv.constant0._ZN17fastertransformer19normalize_kernel_v2I6float4fLi1ELi4ELi4EEEvPT_PKT0_iiii,"a",@progbits
	.sectionflags	@""
	.align	4
.nv.constant0._ZN17fastertransformer19normalize_kernel_v2I6float4fLi1ELi4ELi4EEEvPT_PKT0_iiii:
	.zero		928


//--------------------- .nv.constant0._ZN17fastertransformer19normalize_kernel_v2IffLi2ELi4ELi1EEEvPT_PKT0_iiii --------------------------
	.section	.nv.constant0._ZN17fastertransformer19normalize_kernel_v2IffLi2ELi4ELi1EEEvPT_PKT0_iiii,"a",@progbits
	.sectionflags	@""
	.align	4
.nv.constant0._ZN17fastertransformer19normalize_kernel_v2IffLi2ELi4ELi1EEEvPT_PKT0_iiii:
	.zero		928


//--------------------- .nv.constant0._ZN17fastertransformer19normalize_kernel_v2I6float2fLi2ELi4ELi2EEEvPT_PKT0_iiii --------------------------
	.section	.nv.constant0._ZN17fastertransformer19normalize_kernel_v2I6float2fLi2ELi4ELi2EEEvPT_PKT0_iiii,"a",@progbits
	.sectionflags	@""
	.align	4
.nv.constant0._ZN17fastertransformer19normalize_kernel_v2I6float2fLi2ELi4ELi2EEEvPT_PKT0_iiii:
	.zero		928


//--------------------- .nv.constant0._ZN17fastertransformer19normalize_kernel_v2I6float4fLi2ELi4ELi4EEEvPT_PKT0_iiii --------------------------
	.section	.nv.constant0._ZN17fastertransformer19normalize_kernel_v2I6float4fLi2ELi4ELi4EEEvPT_PKT0_iiii,"a",@progbits
	.sectionflags	@""
	.align	4
.nv.constant0._ZN17fastertransformer19normalize_kernel_v2I6float4fLi2ELi4ELi4EEEvPT_PKT0_iiii:
	.zero		928


//--------------------- .nv.constant0._ZN17fastertransformer19normalize_kernel_v2IffLi4ELi4ELi1EEEvPT_PKT0_iiii --------------------------
	.section	.nv.constant0._ZN17fastertransformer19normalize_kernel_v2IffLi4ELi4ELi1EEEvPT_PKT0_iiii,"a",@progbits
	.sectionflags	@""
	.align	4
.nv.constant0._ZN17fastertransformer19normalize_kernel_v2IffLi4ELi4ELi1EEEvPT_PKT0_iiii:
	.zero		928


//--------------------- .nv.constant0._ZN17fastertransformer19normalize_kernel_v2I6float2fLi4ELi4ELi2EEEvPT_PKT0_iiii --------------------------
	.section	.nv.constant0._ZN17fastertransformer19normalize_kernel_v2I6float2fLi4ELi4ELi2EEEvPT_PKT0_iiii,"a",@progbits
	.sectionflags	@""
	.align	4
.nv.constant0._ZN17fastertransformer19normalize_kernel_v2I6float2fLi4ELi4ELi2EEEvPT_PKT0_iiii:
	.zero		928


//--------------------- .nv.constant0._ZN17fastertransformer19normalize_kernel_v2I6float4fLi4ELi4ELi4EEEvPT_PKT0_iiii --------------------------
	.section	.nv.constant0._ZN17fastertransformer19normalize_kernel_v2I6float4fLi4ELi4ELi4EEEvPT_PKT0_iiii,"a",@progbits
	.sectionflags	@""
	.align	4
.nv.constant0._ZN17fastertransformer19normalize_kernel_v2I6float4fLi4ELi4ELi4EEEvPT_PKT0_iiii:
	.zero		928


//--------------------- .nv.constant0._ZN17fastertransformer38normalize_for_FMHA_headz32_INT8_kernelILi1ELi1ELi1EEEvP5char2PK6__halfiiiiffff --------------------------
	.section	.nv.constant0._ZN17fastertransformer38normalize_for_FMHA_headz32_INT8_kernelILi1ELi1ELi1EEEvP5char2PK6__halfiiiiffff,"a",@progbits
	.sectionflags	@""
	.align	4
.nv.constant0._ZN17fastertransformer38normalize_for_FMHA_headz32_INT8_kernelILi1ELi1ELi1EEEvP5char2PK6__halfiiiiffff:
	.zero		944


//--------------------- .nv.constant0._ZN17fastertransformer38normalize_for_FMHA_headz32_INT8_kernelILi1ELi2ELi1EEEvP5char2PK6__halfiiiiffff --------------------------
	.section	.nv.constant0._ZN17fastertransformer38normalize_for_FMHA_headz32_INT8_kernelILi1ELi2ELi1EEEvP5char2PK6__halfiiiiffff,"a",@progbits
	.sectionflags	@""
	.align	4
.nv.constant0._ZN17fastertransformer38normalize_for_FMHA_headz32_INT8_kernelILi1ELi2ELi1EEEvP5char2PK6__halfiiiiffff:
	.zero		944


//--------------------- .nv.constant0._ZN17fastertransformer38normalize_for_FMHA_headz32_INT8_kernelILi1ELi2ELi2EEEvP5char2PK6__halfiiiiffff --------------------------
	.section	.nv.constant0._ZN17fastertransformer38normalize_for_FMHA_headz32_INT8_kernelILi1ELi2ELi2EEEvP5char2PK6__halfiiiiffff,"a",@progbits
	.sectionflags	@""
	.align	4
.nv.constant0._ZN17fastertransformer38normalize_for_FMHA_headz32_INT8_kernelILi1ELi2ELi2EEEvP5char2PK6__halfiiiiffff:
	.zero		944


//--------------------- .nv.constant0._ZN17fastertransformer38normalize_for_FMHA_headz32_INT8_kernelILi1ELi4ELi2EEEvP5char2PK6__halfiiiiffff --------------------------
	.section	.nv.constant0._ZN17fastertransformer38normalize_for_FMHA_headz32_INT8_kernelILi1ELi4ELi2EEEvP5char2PK6__halfiiiiffff,"a",@progbits
	.sectionflags	@""
	.align	4
.nv.constant0._ZN17fastertransformer38normalize_for_FMHA_headz32_INT8_kernelILi1ELi4ELi2EEEvP5char2PK6__halfiiiiffff:
	.zero		944


//--------------------- .nv.constant0._ZN17fastertransformer38normalize_for_FMHA_headz32_INT8_kernelILi2ELi4ELi2EEEvP5char2PK6__halfiiiiffff --------------------------
	.section	.nv.constant0._ZN17fastertransformer38normalize_for_FMHA_headz32_INT8_kernelILi2ELi4ELi2EEEvP5char2PK6__halfiiiiffff,"a",@progbits
	.sectionflags	@""
	.align	4
.nv.constant0._ZN17fastertransformer38normalize_for_FMHA_headz32_INT8_kernelILi2ELi4ELi2EEEvP5char2PK6__halfiiiiffff:
	.zero		944


//--------------------- .nv.constant0._ZN17fastertransformer33normalize_for_FMHA_headz32_kernelILi1ELi1ELi1EEEvP7__half2PK6__halfiiiif --------------------------
	.section	.nv.constant0._ZN17fastertransformer33normalize_for_FMHA_headz32_kernelILi1ELi1ELi1EEEvP7__half2PK6__halfiiiif,"a",@progbits
	.sectionflags	@""
	.align	4
.nv.constant0._ZN17fastertransformer33normalize_for_FMHA_headz32_kernelILi1ELi1ELi1EEEvP7__half2PK6__halfiiiif:
	.zero		932


//--------------------- .nv.constant0._ZN17fastertransformer33normalize_for_FMHA_headz32_kernelILi1ELi2ELi1EEEvP7__half2PK6__halfiiiif --------------------------
	.section	.nv.constant0._ZN17fastertransformer33normalize_for_FMHA_headz32_kernelILi1ELi2ELi1EEEvP7__half2PK6__halfiiiif,"a",@progbits
	.sectionflags	@""
	.align	4
.nv.constant0._ZN17fastertransformer33normalize_for_FMHA_headz32_kernelILi1ELi2ELi1EEEvP7__half2PK6__halfiiiif:
	.zero		932


//--------------------- .nv.constant0._ZN17fastertransformer33normalize_for_FMHA_headz32_kernelILi1ELi2ELi2EEEvP7__half2PK6__halfiiiif --------------------------
	.section	.nv.constant0._ZN17fastertransformer33normalize_for_FMHA_headz32_kernelILi1ELi2ELi2EEEvP7__half2PK6__halfiiiif,"a",@progbits
	.sectionflags	@""
	.align	4
.nv.constant0._ZN17fastertransformer33normalize_for_FMHA_headz32_kernelILi1ELi2ELi2EEEvP7__half2PK6__halfiiiif:
	.zero		932


//--------------------- .nv.constant0._ZN17fastertransformer33normalize_for_FMHA_headz32_kernelILi1ELi4ELi2EEEvP7__half2PK6__halfiiiif --------------------------
	.section	.nv.constant0._ZN17fastertransformer33normalize_for_FMHA_headz32_kernelILi1ELi4ELi2EEEvP7__half2PK6__halfiiiif,"a",@progbits
	.sectionflags	@""
	.align	4
.nv.constant0._ZN17fastertransformer33normalize_for_FMHA_headz32_kernelILi1ELi4ELi2EEEvP7__half2PK6__halfiiiif:
	.zero		932


//--------------------- .nv.constant0._ZN17fastertransformer33normalize_for_FMHA_headz32_kernelILi2ELi4ELi2EEEvP7__half2PK6__halfiiiif --------------------------
	.section	.nv.constant0._ZN17fastertransformer33normalize_for_FMHA_headz32_kernelILi2ELi4ELi2EEEvP7__half2PK6__halfiiiif,"a",@progbits
	.sectionflags	@""
	.align	4
.nv.constant0._ZN17fastertransformer33normalize_for_FMHA_headz32_kernelILi2ELi4ELi2EEEvP7__half2PK6__halfiiiif:
	.zero		932


//--------------------- .nv.constant0._ZN17fastertransformer16normalize_kernelI6__halfEEvPaPKT_iiiiff --------------------------
	.section	.nv.constant0._ZN17fastertransformer16normalize_kernelI6__halfEEvPaPKT_iiiiff,"a",@progbits
	.sectionflags	@""
	.align	4
.nv.constant0._ZN17fastertransformer16normalize_kernelI6__halfEEvPaPKT_iiiiff:
	.zero		936


//--------------------- .nv.constant0._ZN17fastertransformer16normalize_kernelI7__half26__halfEEvPT_PKT0_iiii --------------------------
	.section	.nv.constant0._ZN17fastertransformer16normalize_kernelI7__half26__halfEEvPT_PKT0_iiii,"a",@progbits
	.sectionflags	@""
	.align	4
.nv.constant0._ZN17fastertransformer16normalize_kernelI7__half26__halfEEvPT_PKT0_iiii:
	.zero		928


//--------------------- .nv.constant0._ZN17fastertransformer30normalize_for_FMHA_INT8_kernelEP5char2PK6__halfiiiiffff --------------------------
	.section	.nv.constant0._ZN17fastertransformer30normalize_for_FMHA_INT8_kernelEP5char2PK6__halfiiiiffff,"a",@progbits
	.sectionflags	@""
	.align	4
.nv.constant0._ZN17fastertransformer30normalize_for_FMHA_INT8_kernelEP5char2PK6__halfiiiiffff:
	.zero		944


//--------------------- .nv.constant0._ZN17fastertransformer25normalize_for_FMHA_kernelEP7__half2PK6__halfiiiif --------------------------
	.section	.nv.constant0._ZN17fastertransformer25normalize_for_FMHA_kernelEP7__half2PK6__halfiiiif,"a",@progbits
	.sectionflags	@""
	.align	4
.nv.constant0._ZN17fastertransformer25normalize_for_FMHA_kernelEP7__half2PK6__halfiiiif:
	.zero		932


//--------------------- SYMBOLS --------------------------

	.type		.nv.reservedSmem.offset0,@object
	.size		.nv.reservedSmem.offset0,0x4
	.type		.nv.reservedSmem.cap,@object
	.size		.nv.reservedSmem.cap,0x4
